	.target	sm_100a

	.elftype	@"ET_EXEC"


//--------------------- .note.nv.tkinfo           --------------------------
	.section	.note.nv.tkinfo,"",@"SHT_NOTE"
	.sectionflags	@"SHF_NOTE_NV_TKINFO"
	.tkinfo
        /*0018*/ 	.word	0x00000002
        /*0030*/ 	.string	""
        /*0030*/ 	.string	"ptxas"
        /*0030*/ 	.string	"Cuda compilation tools, release 13.0, V13.0.88"
        /*0030*/ 	.string	"Build cuda_13.0.r13.0/compiler.36424714_0"
        /*0030*/ 	.string	"-arch sm_100a -m 64 "



//--------------------- .note.nv.cuinfo           --------------------------
	.section	.note.nv.cuinfo,"",@"SHT_NOTE"
	.sectionflags	@"SHF_NOTE_NV_CUINFO"
        /*0018*/ 	.short	0x0002
        /*001a*/ 	.short	0x0064
        /*001c*/ 	.short	0x0082
	.zero		2


//--------------------- .nv.info                  --------------------------
	.section	.nv.info,"",@"SHT_CUDA_INFO"
	.align	4


	//----- nvinfo : EIATTR_REGCOUNT
	.align		4
        /*0000*/ 	.byte	0x04, 0x2f
        /*0002*/ 	.short	(.L_19 - .L_18)
	.align		4
.L_18:
        /*0004*/ 	.word	index@(_ZN7cutlass13device_kernelINS_4gemm6kernel13GemmUniversalINS1_17GroupProblemShapeIN4cute5tupleIJiiiEEEEENS1_10collective13CollectiveMmaINS1_40MainloopSm100ArrayTmaUmmaWarpSpecializedILi4ELi8ELi2ENS6_IJNS5_1CILi2EEENSC_ILi1EEESE_EEEEENS6_IJNSC_ILi256EEESH_NSC_ILi128EEEEEENS_12float_e4m3_tEPNS6_IJlSE_NSC_ILi0EEEEEESK_SN_NS5_8TiledMMAINS5_8MMA_AtomIJNS5_10MMA_TraitsINS5_25SM100_MMA_F8F6F4_2x1SM_SSEJSK_SK_fSH_SH_NS5_17integral_constantINS5_4UMMA5MajorELSU_0EEESV_NSS_INST_7ScaleInELSW_0EEESX_EEEEEENS5_6LayoutINS6_IJSE_SE_SE_EEENS6_IJSL_SL_SL_EEEEENS6_IJNS5_10UnderscoreES14_S14_EEEEENS5_18SM100_TMA_2SM_LOADENS5_14ComposedLayoutINS5_7SwizzleILi3ELi4ELi3EEENS5_18smem_ptr_flag_bitsILi8EEENS10_INS6_IJNSC_ILi8EEESI_EEENS6_IJSI_SE_EEEEEEEvNS5_8identityES17_S1H_vS1I_EENS_8epilogue10collective18CollectiveEpilogueINS1K_31Sm100PtrArrayTmaWarpSpecializedILi4ELi2ELi64ELb1ELb0EEEJNS6_IJSI_SH_SI_EEENS6_IJNS10_ISI_SE_EENS10_INSC_ILi64EEESE_EEEEENS_6half_tEPNS6_IJSE_lSL_EEES1U_S1W_NS1K_6fusion15FusionCallbacksIS1O_NS1X_17LinearCombinationIS1U_fS1U_fLNS_15FloatRoundStyleE2EEES1P_S1T_JEEENS5_5SM1004TMEM4LOAD26SM100_TMEM_LOAD_16dp256b8xENS5_13SM90_TMA_LOADENS18_IS1A_NS1B_ILi16EEENS10_INS6_IJS1R_S1D_EEENS6_IJSE_S1R_EEEEEEENS5_17SM75_U16x8_LDSM_TENS5_14SM90_TMA_STOREES2C_NS5_17SM90_U16x8_STSM_TENS5_39AutoVectorizingCopyWithAssumedAlignmentILi128EEEEEEvvEEEEvNT_6ParamsE)
        /*0008*/ 	.word	0x000000a8


	//----- nvinfo : EIATTR_FRAME_SIZE
	.align		4
.L_19:
        /*000c*/ 	.byte	0x04, 0x11
        /*000e*/ 	.short	(.L_21 - .L_20)
	.align		4
.L_20:
        /*0010*/ 	.word	index@($__internal_3_$__cuda_sm20_div_u64)
        /*0014*/ 	.word	0x00000000


	//----- nvinfo : EIATTR_FRAME_SIZE
	.align		4
.L_21:
        /*0018*/ 	.byte	0x04, 0x11
        /*001a*/ 	.short	(.L_23 - .L_22)
	.align		4
.L_22:
        /*001c*/ 	.word	index@($__internal_2_$__cuda_sm10x_tcgen05_guardrail_trap_unallocated_columns_being_dealloced)
        /*0020*/ 	.word	0x00000000


	//----- nvinfo : EIATTR_FRAME_SIZE
	.align		4
.L_23:
        /*0024*/ 	.byte	0x04, 0x11
        /*0026*/ 	.short	(.L_25 - .L_24)
	.align		4
.L_24:
        /*0028*/ 	.word	index@($__internal_1_$__cuda_sm10x_tcgen05_guardrail_trap_phase_invalid_during_alloc)
        /*002c*/ 	.word	0x00000000


	//----- nvinfo : EIATTR_FRAME_SIZE
	.align		4
.L_25:
        /*0030*/ 	.byte	0x04, 0x11
        /*0032*/ 	.short	(.L_27 - .L_26)
	.align		4
.L_26:
        /*0034*/ 	.word	index@($__internal_0_$__cuda_sm10x_tcgen05_guardrail_trap_col_being_dealloced_not_returned_by_alloc)
        /*0038*/ 	.word	0x00000000


	//----- nvinfo : EIATTR_FRAME_SIZE
	.align		4
.L_27:
        /*003c*/ 	.byte	0x04, 0x11
        /*003e*/ 	.short	(.L_29 - .L_28)
	.align		4
.L_28:
        /*0040*/ 	.word	index@(_ZN7cutlass13device_kernelINS_4gemm6kernel13GemmUniversalINS1_17GroupProblemShapeIN4cute5tupleIJiiiEEEEENS1_10collective13CollectiveMmaINS1_40MainloopSm100ArrayTmaUmmaWarpSpecializedILi4ELi8ELi2ENS6_IJNS5_1CILi2EEENSC_ILi1EEESE_EEEEENS6_IJNSC_ILi256EEESH_NSC_ILi128EEEEEENS_12float_e4m3_tEPNS6_IJlSE_NSC_ILi0EEEEEESK_SN_NS5_8TiledMMAINS5_8MMA_AtomIJNS5_10MMA_TraitsINS5_25SM100_MMA_F8F6F4_2x1SM_SSEJSK_SK_fSH_SH_NS5_17integral_constantINS5_4UMMA5MajorELSU_0EEESV_NSS_INST_7ScaleInELSW_0EEESX_EEEEEENS5_6LayoutINS6_IJSE_SE_SE_EEENS6_IJSL_SL_SL_EEEEENS6_IJNS5_10UnderscoreES14_S14_EEEEENS5_18SM100_TMA_2SM_LOADENS5_14ComposedLayoutINS5_7SwizzleILi3ELi4ELi3EEENS5_18smem_ptr_flag_bitsILi8EEENS10_INS6_IJNSC_ILi8EEESI_EEENS6_IJSI_SE_EEEEEEEvNS5_8identityES17_S1H_vS1I_EENS_8epilogue10collective18CollectiveEpilogueINS1K_31Sm100PtrArrayTmaWarpSpecializedILi4ELi2ELi64ELb1ELb0EEEJNS6_IJSI_SH_SI_EEENS6_IJNS10_ISI_SE_EENS10_INSC_ILi64EEESE_EEEEENS_6half_tEPNS6_IJSE_lSL_EEES1U_S1W_NS1K_6fusion15FusionCallbacksIS1O_NS1X_17LinearCombinationIS1U_fS1U_fLNS_15FloatRoundStyleE2EEES1P_S1T_JEEENS5_5SM1004TMEM4LOAD26SM100_TMEM_LOAD_16dp256b8xENS5_13SM90_TMA_LOADENS18_IS1A_NS1B_ILi16EEENS10_INS6_IJS1R_S1D_EEENS6_IJSE_S1R_EEEEEEENS5_17SM75_U16x8_LDSM_TENS5_14SM90_TMA_STOREES2C_NS5_17SM90_U16x8_STSM_TENS5_39AutoVectorizingCopyWithAssumedAlignmentILi128EEEEEEvvEEEEvNT_6ParamsE)
        /*0044*/ 	.word	0x00000000


	//----- nvinfo : EIATTR_MIN_STACK_SIZE
	.align		4
.L_29:
        /*0048*/ 	.byte	0x04, 0x12
        /*004a*/ 	.short	(.L_31 - .L_30)
	.align		4
.L_30:
        /*004c*/ 	.word	index@(_ZN7cutlass13device_kernelINS_4gemm6kernel13GemmUniversalINS1_17GroupProblemShapeIN4cute5tupleIJiiiEEEEENS1_10collective13CollectiveMmaINS1_40MainloopSm100ArrayTmaUmmaWarpSpecializedILi4ELi8ELi2ENS6_IJNS5_1CILi2EEENSC_ILi1EEESE_EEEEENS6_IJNSC_ILi256EEESH_NSC_ILi128EEEEEENS_12float_e4m3_tEPNS6_IJlSE_NSC_ILi0EEEEEESK_SN_NS5_8TiledMMAINS5_8MMA_AtomIJNS5_10MMA_TraitsINS5_25SM100_MMA_F8F6F4_2x1SM_SSEJSK_SK_fSH_SH_NS5_17integral_constantINS5_4UMMA5MajorELSU_0EEESV_NSS_INST_7ScaleInELSW_0EEESX_EEEEEENS5_6LayoutINS6_IJSE_SE_SE_EEENS6_IJSL_SL_SL_EEEEENS6_IJNS5_10UnderscoreES14_S14_EEEEENS5_18SM100_TMA_2SM_LOADENS5_14ComposedLayoutINS5_7SwizzleILi3ELi4ELi3EEENS5_18smem_ptr_flag_bitsILi8EEENS10_INS6_IJNSC_ILi8EEESI_EEENS6_IJSI_SE_EEEEEEEvNS5_8identityES17_S1H_vS1I_EENS_8epilogue10collective18CollectiveEpilogueINS1K_31Sm100PtrArrayTmaWarpSpecializedILi4ELi2ELi64ELb1ELb0EEEJNS6_IJSI_SH_SI_EEENS6_IJNS10_ISI_SE_EENS10_INSC_ILi64EEESE_EEEEENS_6half_tEPNS6_IJSE_lSL_EEES1U_S1W_NS1K_6fusion15FusionCallbacksIS1O_NS1X_17LinearCombinationIS1U_fS1U_fLNS_15FloatRoundStyleE2EEES1P_S1T_JEEENS5_5SM1004TMEM4LOAD26SM100_TMEM_LOAD_16dp256b8xENS5_13SM90_TMA_LOADENS18_IS1A_NS1B_ILi16EEENS10_INS6_IJS1R_S1D_EEENS6_IJSE_S1R_EEEEEEENS5_17SM75_U16x8_LDSM_TENS5_14SM90_TMA_STOREES2C_NS5_17SM90_U16x8_STSM_TENS5_39AutoVectorizingCopyWithAssumedAlignmentILi128EEEEEEvvEEEEvNT_6ParamsE)
        /*0050*/ 	.word	0x00000000
.L_31:


//--------------------- .nv.compat                --------------------------
	.section	.nv.compat,"",@"SHT_CUDA_COMPAT_INFO"
	.align	4
        /*0000*/ 	.byte	0x02, 0x09, 0x01, 0x00, 0x02, 0x02, 0x02, 0x00, 0x02, 0x05, 0x05, 0x00, 0x03, 0x07, 0x01, 0x01
        /*0010*/ 	.byte	0x02, 0x03, 0x03, 0x00, 0x02, 0x06, 0x01, 0x00, 0x04, 0x0b, 0x08, 0x00, 0x09, 0x00, 0x00, 0x00
        /*0020*/ 	.byte	0x00, 0x00, 0x00, 0x00


//--------------------- .nv.info._ZN7cutlass13device_kernelINS_4gemm6kernel13GemmUniversalINS1_17GroupProblemShapeIN4cute5tupleIJiiiEEEEENS1_10collective13CollectiveMmaINS1_40MainloopSm100ArrayTmaUmmaWarpSpecializedILi4ELi8ELi2ENS6_IJNS5_1CILi2EEENSC_ILi1EEESE_EEEEENS6_IJNSC_ILi256EEESH_NSC_ILi128EEEEEENS_12float_e4m3_tEPNS6_IJlSE_NSC_ILi0EEEEEESK_SN_NS5_8TiledMMAINS5_8MMA_AtomIJNS5_10MMA_TraitsINS5_25SM100_MMA_F8F6F4_2x1SM_SSEJSK_SK_fSH_SH_NS5_17integral_constantINS5_4UMMA5MajorELSU_0EEESV_NSS_INST_7ScaleInELSW_0EEESX_EEEEEENS5_6LayoutINS6_IJSE_SE_SE_EEENS6_IJSL_SL_SL_EEEEENS6_IJNS5_10UnderscoreES14_S14_EEEEENS5_18SM100_TMA_2SM_LOADENS5_14ComposedLayoutINS5_7SwizzleILi3ELi4ELi3EEENS5_18smem_ptr_flag_bitsILi8EEENS10_INS6_IJNSC_ILi8EEESI_EEENS6_IJSI_SE_EEEEEEEvNS5_8identityES17_S1H_vS1I_EENS_8epilogue10collective18CollectiveEpilogueINS1K_31Sm100PtrArrayTmaWarpSpecializedILi4ELi2ELi64ELb1ELb0EEEJNS6_IJSI_SH_SI_EEENS6_IJNS10_ISI_SE_EENS10_INSC_ILi64EEESE_EEEEENS_6half_tEPNS6_IJSE_lSL_EEES1U_S1W_NS1K_6fusion15FusionCallbacksIS1O_NS1X_17LinearCombinationIS1U_fS1U_fLNS_15FloatRoundStyleE2EEES1P_S1T_JEEENS5_5SM1004TMEM4LOAD26SM100_TMEM_LOAD_16dp256b8xENS5_13SM90_TMA_LOADENS18_IS1A_NS1B_ILi16EEENS10_INS6_IJS1R_S1D_EEENS6_IJSE_S1R_EEEEEEENS5_17SM75_U16x8_LDSM_TENS5_14SM90_TMA_STOREES2C_NS5_17SM90_U16x8_STSM_TENS5_39AutoVectorizingCopyWithAssumedAlignmentILi128EEEEEEvvEEEEvNT_6ParamsE --------------------------
	.section	.nv.info._ZN7cutlass13device_kernelINS_4gemm6kernel13GemmUniversalINS1_17GroupProblemShapeIN4cute5tupleIJiiiEEEEENS1_10collective13CollectiveMmaINS1_40MainloopSm100ArrayTmaUmmaWarpSpecializedILi4ELi8ELi2ENS6_IJNS5_1CILi2EEENSC_ILi1EEESE_EEEEENS6_IJNSC_ILi256EEESH_NSC_ILi128EEEEEENS_12float_e4m3_tEPNS6_IJlSE_NSC_ILi0EEEEEESK_SN_NS5_8TiledMMAINS5_8MMA_AtomIJNS5_10MMA_TraitsINS5_25SM100_MMA_F8F6F4_2x1SM_SSEJSK_SK_fSH_SH_NS5_17integral_constantINS5_4UMMA5MajorELSU_0EEESV_NSS_INST_7ScaleInELSW_0EEESX_EEEEEENS5_6LayoutINS6_IJSE_SE_SE_EEENS6_IJSL_SL_SL_EEEEENS6_IJNS5_10UnderscoreES14_S14_EEEEENS5_18SM100_TMA_2SM_LOADENS5_14ComposedLayoutINS5_7SwizzleILi3ELi4ELi3EEENS5_18smem_ptr_flag_bitsILi8EEENS10_INS6_IJNSC_ILi8EEESI_EEENS6_IJSI_SE_EEEEEEEvNS5_8identityES17_S1H_vS1I_EENS_8epilogue10collective18CollectiveEpilogueINS1K_31Sm100PtrArrayTmaWarpSpecializedILi4ELi2ELi64ELb1ELb0EEEJNS6_IJSI_SH_SI_EEENS6_IJNS10_ISI_SE_EENS10_INSC_ILi64EEESE_EEEEENS_6half_tEPNS6_IJSE_lSL_EEES1U_S1W_NS1K_6fusion15FusionCallbacksIS1O_NS1X_17LinearCombinationIS1U_fS1U_fLNS_15FloatRoundStyleE2EEES1P_S1T_JEEENS5_5SM1004TMEM4LOAD26SM100_TMEM_LOAD_16dp256b8xENS5_13SM90_TMA_LOADENS18_IS1A_NS1B_ILi16EEENS10_INS6_IJS1R_S1D_EEENS6_IJSE_S1R_EEEEEEENS5_17SM75_U16x8_LDSM_TENS5_14SM90_TMA_STOREES2C_NS5_17SM90_U16x8_STSM_TENS5_39AutoVectorizingCopyWithAssumedAlignmentILi128EEEEEEvvEEEEvNT_6ParamsE,"",@"SHT_CUDA_INFO"
	.sectionflags	@""
	.align	4


	//----- nvinfo : EIATTR_CUDA_API_VERSION
	.align		4
        /*0000*/ 	.byte	0x04, 0x37
        /*0002*/ 	.short	(.L_33 - .L_32)
.L_32:
        /*0004*/ 	.word	0x00000082


	//----- nvinfo : EIATTR_KPARAM_INFO
	.align		4
.L_33:
        /*0008*/ 	.byte	0x04, 0x17
        /*000a*/ 	.short	(.L_35 - .L_34)
.L_34:
        /*000c*/ 	.word	0x00000000
        /*0010*/ 	.short	0x0000
        /*0012*/ 	.short	0x0000
        /*0014*/ 	.byte	0x00, 0xf0, 0x01, 0x24


	//----- nvinfo : EIATTR_AT_ENTRY_FRAGMENTS
	.align		4
.L_35:
        /*0018*/ 	.byte	0x04, 0x4f
        /*001a*/ 	.short	(.L_37 - .L_36)


	//   ....[0]....
.L_36:
        /*001c*/ 	.word	0x00000007


	//----- nvinfo : EIATTR_RESERVED_SMEM_USED
	.align		4
.L_37:
        /*0020*/ 	.byte	0x01, 0x41
	.zero		2


	//----- nvinfo : EIATTR_SPARSE_MMA_MASK
	.align		4
        /*0024*/ 	.byte	0x03, 0x50
        /*0026*/ 	.short	0x0000


	//----- nvinfo : EIATTR_TCGEN05_2CTA_USED
	.align		4
        /*0028*/ 	.byte	0x01, 0x52
	.zero		2


	//----- nvinfo : EIATTR_MAXREG_COUNT
	.align		4
        /*002c*/ 	.byte	0x03, 0x1b
        /*002e*/ 	.short	0x00a8


	//----- nvinfo : EIATTR_NUM_BARRIERS
	.align		4
        /*0030*/ 	.byte	0x02, 0x4c
        /*0032*/ 	.byte	0x07
	.zero		1


	//----- nvinfo : EIATTR_EXTERNS
	.align		4
        /*0034*/ 	.byte	0x04, 0x0f
        /*0036*/ 	.short	(.L_39 - .L_38)


	//   ....[0]....
	.align		4
.L_38:
        /*0038*/ 	.word	index@(__assertfail)


	//----- nvinfo : EIATTR_MERCURY_ISA_VERSION
	.align		4
.L_39:
        /*003c*/ 	.byte	0x03, 0x5f
        /*003e*/ 	.short	0x0101


	//----- nvinfo : EIATTR_INT_WARP_WIDE_INSTR_OFFSETS
	.align		4
        /*0040*/ 	.byte	0x04, 0x31
        /*0042*/ 	.short	(.L_41 - .L_40)


	//   ....[0]....
.L_40:
        /*0044*/ 	.word	0x00001080


	//   ....[1]....
        /*0048*/ 	.word	0x00001120


	//   ....[2]....
        /*004c*/ 	.word	0x00013750


	//   ....[3]....
        /*0050*/ 	.word	0x00013770


	//   ....[4]....
        /*0054*/ 	.word	0x000137a0


	//----- nvinfo : EIATTR_COOP_GROUP_MASK_REGIDS
	.align		4
.L_41:
        /*0058*/ 	.byte	0x04, 0x29
        /*005a*/ 	.short	(.L_43 - .L_42)


	//   ....[0]....
.L_42:
        /*005c*/ 	.word	0xffffffff


	//   ....[1]....
        /*0060*/ 	.word	0xffffffff


	//   ....[2]....
        /*0064*/ 	.word	0xffffffff


	//   ....[3]....
        /*0068*/ 	.word	0xffffffff


	//   ....[4]....
        /*006c*/ 	.word	0xffffffff


	//   ....[5]....
        /*0070*/ 	.word	0xffffffff


	//   ....[6]....
        /*0074*/ 	.word	0xffffffff


	//   ....[7]....
        /*0078*/ 	.word	0xffffffff


	//   ....[8]....
        /*007c*/ 	.word	0xffffffff


	//   ....[9]....
        /*0080*/ 	.word	0xffffffff


	//   ....[10]....
        /*0084*/ 	.word	0xffffffff


	//   ....[11]....
        /*0088*/ 	.word	0xffffffff


	//   ....[12]....
        /*008c*/ 	.word	0xffffffff


	//   ....[13]....
        /*0090*/ 	.word	0xffffffff


	//   ....[14]....
        /*0094*/ 	.word	0xffffffff


	//   ....[15]....
        /*0098*/ 	.word	0xffffffff


	//   ....[16]....
        /*009c*/ 	.word	0xffffffff


	//   ....[17]....
        /*00a0*/ 	.word	0xffffffff


	//   ....[18]....
        /*00a4*/ 	.word	0xffffffff


	//   ....[19]....
        /*00a8*/ 	.word	0xffffffff


	//   ....[20]....
        /*00ac*/ 	.word	0xffffffff


	//   ....[21]....
        /*00b0*/ 	.word	0xffffffff


	//   ....[22]....
        /*00b4*/ 	.word	0xffffffff


	//   ....[23]....
        /*00b8*/ 	.word	0xffffffff


	//   ....[24]....
        /*00bc*/ 	.word	0xffffffff


	//   ....[25]....
        /*00c0*/ 	.word	0xffffffff


	//   ....[26]....
        /*00c4*/ 	.word	0xffffffff


	//   ....[27]....
        /*00c8*/ 	.word	0xffffffff


	//   ....[28]....
        /*00cc*/ 	.word	0xffffffff


	//   ....[29]....
        /*00d0*/ 	.word	0xffffffff


	//   ....[30]....
        /*00d4*/ 	.word	0xffffffff


	//   ....[31]....
        /*00d8*/ 	.word	0xffffffff


	//   ....[32]....
        /*00dc*/ 	.word	0xffffffff


	//   ....[33]....
        /*00e0*/ 	.word	0xffffffff


	//   ....[34]....
        /*00e4*/ 	.word	0xffffffff


	//   ....[35]....
        /*00e8*/ 	.word	0xffffffff


	//   ....[36]....
        /*00ec*/ 	.word	0xffffffff


	//   ....[37]....
        /*00f0*/ 	.word	0xffffffff


	//   ....[38]....
        /*00f4*/ 	.word	0xffffffff


	//   ....[39]....
        /*00f8*/ 	.word	0xffffffff


	//   ....[40]....
        /*00fc*/ 	.word	0xffffffff


	//   ....[41]....
        /*0100*/ 	.word	0xffffffff


	//   ....[42]....
        /*0104*/ 	.word	0xffffffff


	//   ....[43]....
        /*0108*/ 	.word	0xffffffff


	//   ....[44]....
        /*010c*/ 	.word	0xffffffff


	//   ....[45]....
        /*0110*/ 	.word	0xffffffff


	//   ....[46]....
        /*0114*/ 	.word	0xffffffff


	//   ....[47]....
        /*0118*/ 	.word	0xffffffff


	//   ....[48]....
        /*011c*/ 	.word	0xffffffff


	//   ....[49]....
        /*0120*/ 	.word	0xffffffff


	//   ....[50]....
        /*0124*/ 	.word	0xffffffff


	//   ....[51]....
        /*0128*/ 	.word	0xffffffff


	//   ....[52]....
        /*012c*/ 	.word	0xffffffff


	//   ....[53]....
        /*0130*/ 	.word	0xffffffff


	//   ....[54]....
        /*0134*/ 	.word	0xffffffff


	//   ....[55]....
        /*0138*/ 	.word	0xffffffff


	//   ....[56]....
        /*013c*/ 	.word	0xffffffff


	//   ....[57]....
        /*0140*/ 	.word	0xffffffff


	//   ....[58]....
        /*0144*/ 	.word	0xffffffff


	//   ....[59]....
        /*0148*/ 	.word	0xffffffff


	//   ....[60]....
        /*014c*/ 	.word	0xffffffff


	//   ....[61]....
        /*0150*/ 	.word	0xffffffff


	//   ....[62]....
        /*0154*/ 	.word	0xffffffff


	//   ....[63]....
        /*0158*/ 	.word	0xffffffff


	//   ....[64]....
        /*015c*/ 	.word	0xffffffff


	//   ....[65]....
        /*0160*/ 	.word	0xffffffff


	//   ....[66]....
        /*0164*/ 	.word	0xffffffff


	//   ....[67]....
        /*0168*/ 	.word	0xffffffff


	//   ....[68]....
        /*016c*/ 	.word	0xffffffff


	//   ....[69]....
        /*0170*/ 	.word	0xffffffff


	//   ....[70]....
        /*0174*/ 	.word	0xffffffff


	//   ....[71]....
        /*0178*/ 	.word	0xffffffff


	//   ....[72]....
        /*017c*/ 	.word	0xffffffff


	//   ....[73]....
        /*0180*/ 	.word	0xffffffff


	//   ....[74]....
        /*0184*/ 	.word	0xffffffff


	//   ....[75]....
        /*0188*/ 	.word	0xffffffff


	//   ....[76]....
        /*018c*/ 	.word	0xffffffff


	//   ....[77]....
        /*0190*/ 	.word	0xffffffff


	//   ....[78]....
        /*0194*/ 	.word	0xffffffff


	//   ....[79]....
        /*0198*/ 	.word	0xffffffff


	//   ....[80]....
        /*019c*/ 	.word	0xffffffff


	//   ....[81]....
        /*01a0*/ 	.word	0xffffffff


	//   ....[82]....
        /*01a4*/ 	.word	0xffffffff


	//   ....[83]....
        /*01a8*/ 	.word	0xffffffff


	//   ....[84]....
        /*01ac*/ 	.word	0xffffffff


	//   ....[85]....
        /*01b0*/ 	.word	0xffffffff


	//   ....[86]....
        /*01b4*/ 	.word	0xffffffff


	//   ....[87]....
        /*01b8*/ 	.word	0xffffffff


	//   ....[88]....
        /*01bc*/ 	.word	0xffffffff


	//   ....[89]....
        /*01c0*/ 	.word	0xffffffff


	//   ....[90]....
        /*01c4*/ 	.word	0xffffffff


	//   ....[91]....
        /*01c8*/ 	.word	0xffffffff


	//   ....[92]....
        /*01cc*/ 	.word	0xffffffff


	//   ....[93]....
        /*01d0*/ 	.word	0xffffffff


	//   ....[94]....
        /*01d4*/ 	.word	0xffffffff


	//   ....[95]....
        /*01d8*/ 	.word	0xffffffff


	//   ....[96]....
        /*01dc*/ 	.word	0xffffffff


	//   ....[97]....
        /*01e0*/ 	.word	0xffffffff


	//   ....[98]....
        /*01e4*/ 	.word	0xffffffff


	//   ....[99]....
        /*01e8*/ 	.word	0xffffffff


	//   ....[100]....
        /*01ec*/ 	.word	0xffffffff


	//   ....[101]....
        /*01f0*/ 	.word	0xffffffff


	//   ....[102]....
        /*01f4*/ 	.word	0xffffffff


	//   ....[103]....
        /*01f8*/ 	.word	0xffffffff


	//   ....[104]....
        /*01fc*/ 	.word	0xffffffff


	//   ....[105]....
        /*0200*/ 	.word	0xffffffff


	//   ....[106]....
        /*0204*/ 	.word	0xffffffff


	//   ....[107]....
        /*0208*/ 	.word	0xffffffff


	//   ....[108]....
        /*020c*/ 	.word	0xffffffff


	//   ....[109]....
        /*0210*/ 	.word	0xffffffff


	//   ....[110]....
        /*0214*/ 	.word	0xffffffff


	//   ....[111]....
        /*0218*/ 	.word	0xffffffff


	//   ....[112]....
        /*021c*/ 	.word	0xffffffff


	//   ....[113]....
        /*0220*/ 	.word	0xffffffff


	//   ....[114]....
        /*0224*/ 	.word	0xffffffff


	//   ....[115]....
        /*0228*/ 	.word	0xffffffff


	//   ....[116]....
        /*022c*/ 	.word	0xffffffff


	//   ....[117]....
        /*0230*/ 	.word	0xffffffff


	//   ....[118]....
        /*0234*/ 	.word	0xffffffff


	//   ....[119]....
        /*0238*/ 	.word	0xffffffff


	//   ....[120]....
        /*023c*/ 	.word	0xffffffff


	//----- nvinfo : EIATTR_COOP_GROUP_INSTR_OFFSETS
	.align		4
.L_43:
        /*0240*/ 	.byte	0x04, 0x28
        /*0242*/ 	.short	(.L_45 - .L_44)


	//   ....[0]....
.L_44:
        /*0244*/ 	.word	0x000000b0


	//   ....[1]....
        /*0248*/ 	.word	0x00000520


	//   ....[2]....
        /*024c*/ 	.word	0x00000730


	//   ....[3]....
        /*0250*/ 	.word	0x00000740


	//   ....[4]....
        /*0254*/ 	.word	0x00000880


	//   ....[5]....
        /*0258*/ 	.word	0x00000a10


	//   ....[6]....
        /*025c*/ 	.word	0x00000b00


	//   ....[7]....
        /*0260*/ 	.word	0x00000d10


	//   ....[8]....
        /*0264*/ 	.word	0x00000f20


	//   ....[9]....
        /*0268*/ 	.word	0x000011e0


	//   ....[10]....
        /*026c*/ 	.word	0x00002590


	//   ....[11]....
        /*0270*/ 	.word	0x000025c0


	//   ....[12]....
        /*0274*/ 	.word	0x00002640


	//   ....[13]....
        /*0278*/ 	.word	0x00002650


	//   ....[14]....
        /*027c*/ 	.word	0x00002690


	//   ....[15]....
        /*0280*/ 	.word	0x000026b0


	//   ....[16]....
        /*0284*/ 	.word	0x000026f0


	//   ....[17]....
        /*0288*/ 	.word	0x00002710


	//   ....[18]....
        /*028c*/ 	.word	0x00002760


	//   ....[19]....
        /*0290*/ 	.word	0x00002780


	//   ....[20]....
        /*0294*/ 	.word	0x00002820


	//   ....[21]....
        /*0298*/ 	.word	0x00002930


	//   ....[22]....
        /*029c*/ 	.word	0x00002960


	//   ....[23]....
        /*02a0*/ 	.word	0x00002f30


	//   ....[24]....
        /*02a4*/ 	.word	0x00002f40


	//   ....[25]....
        /*02a8*/ 	.word	0x00002f90


	//   ....[26]....
        /*02ac*/ 	.word	0x00002fa0


	//   ....[27]....
        /*02b0*/ 	.word	0x00002ff0


	//   ....[28]....
        /*02b4*/ 	.word	0x00003000


	//   ....[29]....
        /*02b8*/ 	.word	0x00003050


	//   ....[30]....
        /*02bc*/ 	.word	0x00003060


	//   ....[31]....
        /*02c0*/ 	.word	0x000030c0


	//   ....[32]....
        /*02c4*/ 	.word	0x000030d0


	//   ....[33]....
        /*02c8*/ 	.word	0x00003160


	//   ....[34]....
        /*02cc*/ 	.word	0x000031b0


	//   ....[35]....
        /*02d0*/ 	.word	0x00003230


	//   ....[36]....
        /*02d4*/ 	.word	0x00003250


	//   ....[37]....
        /*02d8*/ 	.word	0x00003260


	//   ....[38]....
        /*02dc*/ 	.word	0x00003270


	//   ....[39]....
        /*02e0*/ 	.word	0x00003280


	//   ....[40]....
        /*02e4*/ 	.word	0x00003290


	//   ....[41]....
        /*02e8*/ 	.word	0x00003e50


	//   ....[42]....
        /*02ec*/ 	.word	0x00004820


	//   ....[43]....
        /*02f0*/ 	.word	0x000055f0


	//   ....[44]....
        /*02f4*/ 	.word	0x00005620


	//   ....[45]....
        /*02f8*/ 	.word	0x000056a0


	//   ....[46]....
        /*02fc*/ 	.word	0x000056b0


	//   ....[47]....
        /*0300*/ 	.word	0x00005700


	//   ....[48]....
        /*0304*/ 	.word	0x00005710


	//   ....[49]....
        /*0308*/ 	.word	0x00005750


	//   ....[50]....
        /*030c*/ 	.word	0x00005780


	//   ....[51]....
        /*0310*/ 	.word	0x000057c0


	//   ....[52]....
        /*0314*/ 	.word	0x000057e0


	//   ....[53]....
        /*0318*/ 	.word	0x00005870


	//   ....[54]....
        /*031c*/ 	.word	0x00005960


	//   ....[55]....
        /*0320*/ 	.word	0x00005990


	//   ....[56]....
        /*0324*/ 	.word	0x00005f50


	//   ....[57]....
        /*0328*/ 	.word	0x00005f80


	//   ....[58]....
        /*032c*/ 	.word	0x00005fd0


	//   ....[59]....
        /*0330*/ 	.word	0x00005fe0


	//   ....[60]....
        /*0334*/ 	.word	0x00006030


	//   ....[61]....
        /*0338*/ 	.word	0x00006040


	//   ....[62]....
        /*033c*/ 	.word	0x00006090


	//   ....[63]....
        /*0340*/ 	.word	0x000060a0


	//   ....[64]....
        /*0344*/ 	.word	0x000060f0


	//   ....[65]....
        /*0348*/ 	.word	0x00006100


	//   ....[66]....
        /*034c*/ 	.word	0x000061a0


	//   ....[67]....
        /*0350*/ 	.word	0x000061f0


	//   ....[68]....
        /*0354*/ 	.word	0x00006270


	//   ....[69]....
        /*0358*/ 	.word	0x00006290


	//   ....[70]....
        /*035c*/ 	.word	0x000062a0


	//   ....[71]....
        /*0360*/ 	.word	0x000062b0


	//   ....[72]....
        /*0364*/ 	.word	0x000062c0


	//   ....[73]....
        /*0368*/ 	.word	0x000062d0


	//   ....[74]....
        /*036c*/ 	.word	0x000071d0


	//   ....[75]....
        /*0370*/ 	.word	0x00007200


	//   ....[76]....
        /*0374*/ 	.word	0x00007280


	//   ....[77]....
        /*0378*/ 	.word	0x00007290


	//   ....[78]....
        /*037c*/ 	.word	0x000072d0


	//   ....[79]....
        /*0380*/ 	.word	0x000072f0


	//   ....[80]....
        /*0384*/ 	.word	0x00007340


	//   ....[81]....
        /*0388*/ 	.word	0x00007360


	//   ....[82]....
        /*038c*/ 	.word	0x000073a0


	//   ....[83]....
        /*0390*/ 	.word	0x000073c0


	//   ....[84]....
        /*0394*/ 	.word	0x00007450


	//   ....[85]....
        /*0398*/ 	.word	0x00007540


	//   ....[86]....
        /*039c*/ 	.word	0x00007570


	//   ....[87]....
        /*03a0*/ 	.word	0x00007b30


	//   ....[88]....
        /*03a4*/ 	.word	0x00007b60


	//   ....[89]....
        /*03a8*/ 	.word	0x00007bb0


	//   ....[90]....
        /*03ac*/ 	.word	0x00007bc0


	//   ....[91]....
        /*03b0*/ 	.word	0x00007c10


	//   ....[92]....
        /*03b4*/ 	.word	0x00007c20


	//   ....[93]....
        /*03b8*/ 	.word	0x00007c70


	//   ....[94]....
        /*03bc*/ 	.word	0x00007c80


	//   ....[95]....
        /*03c0*/ 	.word	0x00007cd0


	//   ....[96]....
        /*03c4*/ 	.word	0x00007cf0


	//   ....[97]....
        /*03c8*/ 	.word	0x00007d80


	//   ....[98]....
        /*03cc*/ 	.word	0x00007dd0


	//   ....[99]....
        /*03d0*/ 	.word	0x00007e50


	//   ....[100]....
        /*03d4*/ 	.word	0x00007e70


	//   ....[101]....
        /*03d8*/ 	.word	0x00007e80


	//   ....[102]....
        /*03dc*/ 	.word	0x00007e90


	//   ....[103]....
        /*03e0*/ 	.word	0x00007ea0


	//   ....[104]....
        /*03e4*/ 	.word	0x00007eb0


	//   ....[105]....
        /*03e8*/ 	.word	0x00008c00


	//   ....[106]....
        /*03ec*/ 	.word	0x00009a20


	//   ....[107]....
        /*03f0*/ 	.word	0x00009dc0


	//   ....[108]....
        /*03f4*/ 	.word	0x0000a2d0


	//   ....[109]....
        /*03f8*/ 	.word	0x00010970


	//   ....[110]....
        /*03fc*/ 	.word	0x00010da0


	//   ....[111]....
        /*0400*/ 	.word	0x00010ff0


	//   ....[112]....
        /*0404*/ 	.word	0x00011190


	//   ....[113]....
        /*0408*/ 	.word	0x00011a20


	//   ....[114]....
        /*040c*/ 	.word	0x00011da0


	//   ....[115]....
        /*0410*/ 	.word	0x00012130


	//   ....[116]....
        /*0414*/ 	.word	0x000124e0


	//   ....[117]....
        /*0418*/ 	.word	0x000129e0


	//   ....[118]....
        /*041c*/ 	.word	0x00012a10


	//   ....[119]....
        /*0420*/ 	.word	0x00013640


	//   ....[120]....
        /*0424*/ 	.word	0x00013860


	//----- nvinfo : EIATTR_REG_RECONFIG
	.align		4
.L_45:
        /*0428*/ 	.byte	0x01, 0x54
	.zero		2


	//----- nvinfo : EIATTR_VRC_CTA_INIT_COUNT
	.align		4
        /*042c*/ 	.byte	0x02, 0x4a
        /*042e*/ 	.byte	0x80
	.zero		1


	//----- nvinfo : EIATTR_SYSCALL_OFFSETS
	.align		4
        /*0430*/ 	.byte	0x04, 0x46
        /*0432*/ 	.short	(.L_47 - .L_46)


	//   ....[0]....
.L_46:
        /*0434*/ 	.word	0x0000a690


	//   ....[1]....
        /*0438*/ 	.word	0x0000a780


	//   ....[2]....
        /*043c*/ 	.word	0x0000b0b0


	//   ....[3]....
        /*0440*/ 	.word	0x0000b220


	//   ....[4]....
        /*0444*/ 	.word	0x0000c7a0


	//   ....[5]....
        /*0448*/ 	.word	0x0000c910


	//   ....[6]....
        /*044c*/ 	.word	0x0000de20


	//   ....[7]....
        /*0450*/ 	.word	0x0000df90


	//   ....[8]....
        /*0454*/ 	.word	0x0000f4e0


	//   ....[9]....
        /*0458*/ 	.word	0x0000f650


	//----- nvinfo : EIATTR_MBARRIER_INSTR_OFFSETS
	.align		4
.L_47:
        /*045c*/ 	.byte	0x04, 0x39
        /*045e*/ 	.short	(.L_49 - .L_48)


	//   ....[0]....
.L_48:
        /*0460*/ 	.word	0x000007f0
        /*0464*/ 	.word	0x000000ff
        /*0468*/ 	.word	0x00000000
        /*046c*/ 	.short	0x0100
        /*046e*/ 	.byte	0x05
	.zero		1


	//   ....[1]....
        /*0470*/ 	.word	0x00000800
        /*0474*/ 	.word	0x000000ff
        /*0478*/ 	.word	0x00000020
        /*047c*/ 	.short	0x0100
        /*047e*/ 	.byte	0x05
	.zero		1


	//   ....[2]....
        /*0480*/ 	.word	0x00000810
        /*0484*/ 	.word	0x000000ff
        /*0488*/ 	.word	0x00000008
        /*048c*/ 	.short	0x0100
        /*048e*/ 	.byte	0x05
	.zero		1


	//   ....[3]....
        /*0490*/ 	.word	0x00000820
        /*0494*/ 	.word	0x000000ff
        /*0498*/ 	.word	0x00000028
        /*049c*/ 	.short	0x0100
        /*049e*/ 	.byte	0x05
	.zero		1


	//   ....[4]....
        /*04a0*/ 	.word	0x00000830
        /*04a4*/ 	.word	0x000000ff
        /*04a8*/ 	.word	0x00000010
        /*04ac*/ 	.short	0x0100
        /*04ae*/ 	.byte	0x05
	.zero		1


	//   ....[5]....
        /*04b0*/ 	.word	0x00000840
        /*04b4*/ 	.word	0x000000ff
        /*04b8*/ 	.word	0x00000030
        /*04bc*/ 	.short	0x0100
        /*04be*/ 	.byte	0x05
	.zero		1


	//   ....[6]....
        /*04c0*/ 	.word	0x00000850
        /*04c4*/ 	.word	0x000000ff
        /*04c8*/ 	.word	0x00000018
        /*04cc*/ 	.short	0x0100
        /*04ce*/ 	.byte	0x05
	.zero		1


	//   ....[7]....
        /*04d0*/ 	.word	0x00000860
        /*04d4*/ 	.word	0x000000ff
        /*04d8*/ 	.word	0x00000038
        /*04dc*/ 	.short	0x0100
        /*04de*/ 	.byte	0x05
	.zero		1


	//   ....[8]....
        /*04e0*/ 	.word	0x00000980
        /*04e4*/ 	.word	0x000000ff
        /*04e8*/ 	.word	0x00000040
        /*04ec*/ 	.short	0x0100
        /*04ee*/ 	.byte	0x06
	.zero		1


	//   ....[9]....
        /*04f0*/ 	.word	0x00000990
        /*04f4*/ 	.word	0x000000ff
        /*04f8*/ 	.word	0x00000060
        /*04fc*/ 	.short	0x0100
        /*04fe*/ 	.byte	0x06
	.zero		1


	//   ....[10]....
        /*0500*/ 	.word	0x000009a0
        /*0504*/ 	.word	0x000000ff
        /*0508*/ 	.word	0x00000048
        /*050c*/ 	.short	0x0100
        /*050e*/ 	.byte	0x06
	.zero		1


	//   ....[11]....
        /*0510*/ 	.word	0x000009b0
        /*0514*/ 	.word	0x000000ff
        /*0518*/ 	.word	0x00000068
        /*051c*/ 	.short	0x0100
        /*051e*/ 	.byte	0x06
	.zero		1


	//   ....[12]....
        /*0520*/ 	.word	0x000009c0
        /*0524*/ 	.word	0x000000ff
        /*0528*/ 	.word	0x00000050
        /*052c*/ 	.short	0x0100
        /*052e*/ 	.byte	0x06
	.zero		1


	//   ....[13]....
        /*0530*/ 	.word	0x000009d0
        /*0534*/ 	.word	0x000000ff
        /*0538*/ 	.word	0x00000070
        /*053c*/ 	.short	0x0100
        /*053e*/ 	.byte	0x06
	.zero		1


	//   ....[14]....
        /*0540*/ 	.word	0x000009e0
        /*0544*/ 	.word	0x000000ff
        /*0548*/ 	.word	0x00000058
        /*054c*/ 	.short	0x0100
        /*054e*/ 	.byte	0x06
	.zero		1


	//   ....[15]....
        /*0550*/ 	.word	0x000009f0
        /*0554*/ 	.word	0x000000ff
        /*0558*/ 	.word	0x00000078
        /*055c*/ 	.short	0x0100
        /*055e*/ 	.byte	0x06
	.zero		1


	//   ....[16]....
        /*0560*/ 	.word	0x00000ad0
        /*0564*/ 	.word	0x000000ff
        /*0568*/ 	.word	0x00000080
        /*056c*/ 	.short	0x0100
        /*056e*/ 	.byte	0x05
	.zero		1


	//   ....[17]....
        /*0570*/ 	.word	0x00000ae0
        /*0574*/ 	.word	0x000000ff
        /*0578*/ 	.word	0x00000088
        /*057c*/ 	.short	0x0100
        /*057e*/ 	.byte	0x05
	.zero		1


	//   ....[18]....
        /*0580*/ 	.word	0x00000c00
        /*0584*/ 	.word	0x000000ff
        /*0588*/ 	.word	0x00000090
        /*058c*/ 	.short	0x0100
        /*058e*/ 	.byte	0x06
	.zero		1


	//   ....[19]....
        /*0590*/ 	.word	0x00000c10
        /*0594*/ 	.word	0x000000ff
        /*0598*/ 	.word	0x000000d0
        /*059c*/ 	.short	0x0100
        /*059e*/ 	.byte	0x06
	.zero		1


	//   ....[20]....
        /*05a0*/ 	.word	0x00000c20
        /*05a4*/ 	.word	0x000000ff
        /*05a8*/ 	.word	0x00000098
        /*05ac*/ 	.short	0x0100
        /*05ae*/ 	.byte	0x06
	.zero		1


	//   ....[21]....
        /*05b0*/ 	.word	0x00000c30
        /*05b4*/ 	.word	0x000000ff
        /*05b8*/ 	.word	0x000000d8
        /*05bc*/ 	.short	0x0100
        /*05be*/ 	.byte	0x06
	.zero		1


	//   ....[22]....
        /*05c0*/ 	.word	0x00000c40
        /*05c4*/ 	.word	0x000000ff
        /*05c8*/ 	.word	0x000000a0
        /*05cc*/ 	.short	0x0100
        /*05ce*/ 	.byte	0x06
	.zero		1


	//   ....[23]....
        /*05d0*/ 	.word	0x00000c50
        /*05d4*/ 	.word	0x000000ff
        /*05d8*/ 	.word	0x000000e0
        /*05dc*/ 	.short	0x0100
        /*05de*/ 	.byte	0x06
	.zero		1


	//   ....[24]....
        /*05e0*/ 	.word	0x00000c60
        /*05e4*/ 	.word	0x000000ff
        /*05e8*/ 	.word	0x000000a8
        /*05ec*/ 	.short	0x0100
        /*05ee*/ 	.byte	0x06
	.zero		1


	//   ....[25]....
        /*05f0*/ 	.word	0x00000c70
        /*05f4*/ 	.word	0x000000ff
        /*05f8*/ 	.word	0x000000e8
        /*05fc*/ 	.short	0x0100
        /*05fe*/ 	.byte	0x06
	.zero		1


	//   ....[26]....
        /*0600*/ 	.word	0x00000c80
        /*0604*/ 	.word	0x000000ff
        /*0608*/ 	.word	0x000000b0
        /*060c*/ 	.short	0x0100
        /*060e*/ 	.byte	0x06
	.zero		1


	//   ....[27]....
        /*0610*/ 	.word	0x00000c90
        /*0614*/ 	.word	0x000000ff
        /*0618*/ 	.word	0x000000f0
        /*061c*/ 	.short	0x0100
        /*061e*/ 	.byte	0x06
	.zero		1


	//   ....[28]....
        /*0620*/ 	.word	0x00000ca0
        /*0624*/ 	.word	0x000000ff
        /*0628*/ 	.word	0x000000b8
        /*062c*/ 	.short	0x0100
        /*062e*/ 	.byte	0x06
	.zero		1


	//   ....[29]....
        /*0630*/ 	.word	0x00000cb0
        /*0634*/ 	.word	0x000000ff
        /*0638*/ 	.word	0x000000f8
        /*063c*/ 	.short	0x0100
        /*063e*/ 	.byte	0x06
	.zero		1


	//   ....[30]....
        /*0640*/ 	.word	0x00000cc0
        /*0644*/ 	.word	0x000000ff
        /*0648*/ 	.word	0x000000c0
        /*064c*/ 	.short	0x0100
        /*064e*/ 	.byte	0x06
	.zero		1


	//   ....[31]....
        /*0650*/ 	.word	0x00000cd0
        /*0654*/ 	.word	0x000000ff
        /*0658*/ 	.word	0x00000100
        /*065c*/ 	.short	0x0100
        /*065e*/ 	.byte	0x06
	.zero		1


	//   ....[32]....
        /*0660*/ 	.word	0x00000ce0
        /*0664*/ 	.word	0x000000ff
        /*0668*/ 	.word	0x000000c8
        /*066c*/ 	.short	0x0100
        /*066e*/ 	.byte	0x06
	.zero		1


	//   ....[33]....
        /*0670*/ 	.word	0x00000cf0
        /*0674*/ 	.word	0x000000ff
        /*0678*/ 	.word	0x00000108
        /*067c*/ 	.short	0x0100
        /*067e*/ 	.byte	0x06
	.zero		1


	//   ....[34]....
        /*0680*/ 	.word	0x00000e10
        /*0684*/ 	.word	0x000000ff
        /*0688*/ 	.word	0x00000150
        /*068c*/ 	.short	0x0100
        /*068e*/ 	.byte	0x06
	.zero		1


	//   ....[35]....
        /*0690*/ 	.word	0x00000e20
        /*0694*/ 	.word	0x000000ff
        /*0698*/ 	.word	0x00000190
        /*069c*/ 	.short	0x0100
        /*069e*/ 	.byte	0x06
	.zero		1


	//   ....[36]....
        /*06a0*/ 	.word	0x00000e30
        /*06a4*/ 	.word	0x000000ff
        /*06a8*/ 	.word	0x00000158
        /*06ac*/ 	.short	0x0100
        /*06ae*/ 	.byte	0x06
	.zero		1


	//   ....[37]....
        /*06b0*/ 	.word	0x00000e40
        /*06b4*/ 	.word	0x000000ff
        /*06b8*/ 	.word	0x00000198
        /*06bc*/ 	.short	0x0100
        /*06be*/ 	.byte	0x06
	.zero		1


	//   ....[38]....
        /*06c0*/ 	.word	0x00000e50
        /*06c4*/ 	.word	0x000000ff
        /*06c8*/ 	.word	0x00000160
        /*06cc*/ 	.short	0x0100
        /*06ce*/ 	.byte	0x06
	.zero		1


	//   ....[39]....
        /*06d0*/ 	.word	0x00000e60
        /*06d4*/ 	.word	0x000000ff
        /*06d8*/ 	.word	0x000001a0
        /*06dc*/ 	.short	0x0100
        /*06de*/ 	.byte	0x06
	.zero		1


	//   ....[40]....
        /*06e0*/ 	.word	0x00000e70
        /*06e4*/ 	.word	0x000000ff
        /*06e8*/ 	.word	0x00000168
        /*06ec*/ 	.short	0x0100
        /*06ee*/ 	.byte	0x06
	.zero		1


	//   ....[41]....
        /*06f0*/ 	.word	0x00000e80
        /*06f4*/ 	.word	0x000000ff
        /*06f8*/ 	.word	0x000001a8
        /*06fc*/ 	.short	0x0100
        /*06fe*/ 	.byte	0x06
	.zero		1


	//   ....[42]....
        /*0700*/ 	.word	0x00000e90
        /*0704*/ 	.word	0x000000ff
        /*0708*/ 	.word	0x00000170
        /*070c*/ 	.short	0x0100
        /*070e*/ 	.byte	0x06
	.zero		1


	//   ....[43]....
        /*0710*/ 	.word	0x00000ea0
        /*0714*/ 	.word	0x000000ff
        /*0718*/ 	.word	0x000001b0
        /*071c*/ 	.short	0x0100
        /*071e*/ 	.byte	0x06
	.zero		1


	//   ....[44]....
        /*0720*/ 	.word	0x00000eb0
        /*0724*/ 	.word	0x000000ff
        /*0728*/ 	.word	0x00000178
        /*072c*/ 	.short	0x0100
        /*072e*/ 	.byte	0x06
	.zero		1


	//   ....[45]....
        /*0730*/ 	.word	0x00000ec0
        /*0734*/ 	.word	0x000000ff
        /*0738*/ 	.word	0x000001b8
        /*073c*/ 	.short	0x0100
        /*073e*/ 	.byte	0x06
	.zero		1


	//   ....[46]....
        /*0740*/ 	.word	0x00000ed0
        /*0744*/ 	.word	0x000000ff
        /*0748*/ 	.word	0x00000180
        /*074c*/ 	.short	0x0100
        /*074e*/ 	.byte	0x06
	.zero		1


	//   ....[47]....
        /*0750*/ 	.word	0x00000ee0
        /*0754*/ 	.word	0x000000ff
        /*0758*/ 	.word	0x000001c0
        /*075c*/ 	.short	0x0100
        /*075e*/ 	.byte	0x06
	.zero		1


	//   ....[48]....
        /*0760*/ 	.word	0x00000ef0
        /*0764*/ 	.word	0x000000ff
        /*0768*/ 	.word	0x00000188
        /*076c*/ 	.short	0x0100
        /*076e*/ 	.byte	0x06
	.zero		1


	//   ....[49]....
        /*0770*/ 	.word	0x00000f00
        /*0774*/ 	.word	0x000000ff
        /*0778*/ 	.word	0x000001c8
        /*077c*/ 	.short	0x0100
        /*077e*/ 	.byte	0x06
	.zero		1


	//   ....[50]....
        /*0780*/ 	.word	0x00001030
        /*0784*/ 	.word	0x000000ff
        /*0788*/ 	.word	0x00000110
        /*078c*/ 	.short	0x0100
        /*078e*/ 	.byte	0x06
	.zero		1


	//   ....[51]....
        /*0790*/ 	.word	0x00001040
        /*0794*/ 	.word	0x000000ff
        /*0798*/ 	.word	0x00000120
        /*079c*/ 	.short	0x0100
        /*079e*/ 	.byte	0x06
	.zero		1


	//   ....[52]....
        /*07a0*/ 	.word	0x00001050
        /*07a4*/ 	.word	0x000000ff
        /*07a8*/ 	.word	0x00000118
        /*07ac*/ 	.short	0x0100
        /*07ae*/ 	.byte	0x06
	.zero		1


	//   ....[53]....
        /*07b0*/ 	.word	0x00001060
        /*07b4*/ 	.word	0x000000ff
        /*07b8*/ 	.word	0x00000128
        /*07bc*/ 	.short	0x0100
        /*07be*/ 	.byte	0x06
	.zero		1


	//   ....[54]....
        /*07c0*/ 	.word	0x00001160
        /*07c4*/ 	.word	0x000000ff
        /*07c8*/ 	.word	0x00000140
        /*07cc*/ 	.short	0x0100
        /*07ce*/ 	.byte	0x05
	.zero		1


	//   ....[55]....
        /*07d0*/ 	.word	0x000041b0
        /*07d4*/ 	.word	0x000000ff
        /*07d8*/ 	.word	0x00000020
        /*07dc*/ 	.short	0x010a
        /*07de*/ 	.byte	0x05
	.zero		1


	//   ....[56]....
        /*07e0*/ 	.word	0x00004320
        /*07e4*/ 	.word	0x000000ff
        /*07e8*/ 	.word	0x00000020
        /*07ec*/ 	.short	0x010a
        /*07ee*/ 	.byte	0x09
	.zero		1


	//   ....[57]....
        /*07f0*/ 	.word	0x000044a0
        /*07f4*/ 	.word	0x000000ff
        /*07f8*/ 	.word	0x00000020
        /*07fc*/ 	.short	0x010a
        /*07fe*/ 	.byte	0x04
	.zero		1


	//   ....[58]....
        /*0800*/ 	.word	0x00004550
        /*0804*/ 	.word	0x000000ff
        /*0808*/ 	.word	0x00000088
        /*080c*/ 	.short	0x0101
        /*080e*/ 	.byte	0x0c
	.zero		1


	//   ....[59]....
        /*0810*/ 	.word	0x00004570
        /*0814*/ 	.word	0x000000ff
        /*0818*/ 	.word	0x00000020
        /*081c*/ 	.short	0x010a
        /*081e*/ 	.byte	0x04
	.zero		1


	//   ....[60]....
        /*0820*/ 	.word	0x000045f0
        /*0824*/ 	.word	0x000000ff
        /*0828*/ 	.word	0x00000020
        /*082c*/ 	.short	0x010a
        /*082e*/ 	.byte	0x09
	.zero		1


	//   ....[61]....
        /*0830*/ 	.word	0x00004790
        /*0834*/ 	.word	0x000000ff
        /*0838*/ 	.word	0x00000020
        /*083c*/ 	.short	0x010a
        /*083e*/ 	.byte	0x04
	.zero		1


	//   ....[62]....
        /*0840*/ 	.word	0x00004870
        /*0844*/ 	.word	0x000000ff
        /*0848*/ 	.word	0x00000150
        /*084c*/ 	.short	0x010a
        /*084e*/ 	.byte	0x04
	.zero		1


	//   ....[63]....
        /*0850*/ 	.word	0x00004a00
        /*0854*/ 	.word	0x000000ff
        /*0858*/ 	.word	0x00000000
        /*085c*/ 	.short	0x0101
        /*085e*/ 	.byte	0x04
	.zero		1


	//   ....[64]....
        /*0860*/ 	.word	0x00004a70
        /*0864*/ 	.word	0x000000ff
        /*0868*/ 	.word	0x00000000
        /*086c*/ 	.short	0x010a
        /*086e*/ 	.byte	0x04
	.zero		1


	//   ....[65]....
        /*0870*/ 	.word	0x00004b00
        /*0874*/ 	.word	0x000000ff
        /*0878*/ 	.word	0x00000000
        /*087c*/ 	.short	0x010a
        /*087e*/ 	.byte	0x04
	.zero		1


	//   ....[66]....
        /*0880*/ 	.word	0x00004b90
        /*0884*/ 	.word	0x000000ff
        /*0888*/ 	.word	0x00000000
        /*088c*/ 	.short	0x010a
        /*088e*/ 	.byte	0x04
	.zero		1


	//   ....[67]....
        /*0890*/ 	.word	0x00004c30
        /*0894*/ 	.word	0x00000000
        /*0898*/ 	.word	0x00000000
        /*089c*/ 	.short	0x010a
        /*089e*/ 	.byte	0xff
	.zero		1


	//   ....[68]....
        /*08a0*/ 	.word	0x000067b0
        /*08a4*/ 	.word	0x000000ff
        /*08a8*/ 	.word	0x000000d0
        /*08ac*/ 	.short	0x010a
        /*08ae*/ 	.byte	0x04
	.zero		1


	//   ....[69]....
        /*08b0*/ 	.word	0x00006950
        /*08b4*/ 	.word	0x000000ff
        /*08b8*/ 	.word	0x00000090
        /*08bc*/ 	.short	0x0101
        /*08be*/ 	.byte	0x04
	.zero		1


	//   ....[70]....
        /*08c0*/ 	.word	0x000083d0
        /*08c4*/ 	.word	0x000000ff
        /*08c8*/ 	.word	0x000000d0
        /*08cc*/ 	.short	0x010a
        /*08ce*/ 	.byte	0x04
	.zero		1


	//   ....[71]....
        /*08d0*/ 	.word	0x00008550
        /*08d4*/ 	.word	0x000000ff
        /*08d8*/ 	.word	0x00000090
        /*08dc*/ 	.short	0x0101
        /*08de*/ 	.byte	0x04
	.zero		1


	//   ....[72]....
        /*08e0*/ 	.word	0x00008c70
        /*08e4*/ 	.word	0x0000000f
        /*08e8*/ 	.word	0x00000088
        /*08ec*/ 	.short	0x010a
        /*08ee*/ 	.byte	0xff
	.zero		1


	//   ....[73]....
        /*08f0*/ 	.word	0x00008ee0
        /*08f4*/ 	.word	0x000000ff
        /*08f8*/ 	.word	0x00000060
        /*08fc*/ 	.short	0x010a
        /*08fe*/ 	.byte	0x18
	.zero		1


	//   ....[74]....
        /*0900*/ 	.word	0x00008ff0
        /*0904*/ 	.word	0x000000ff
        /*0908*/ 	.word	0x00000040
        /*090c*/ 	.short	0x010b
        /*090e*/ 	.byte	0x18
	.zero		1


	//   ....[75]....
        /*0910*/ 	.word	0x00009050
        /*0914*/ 	.word	0x000000ff
        /*0918*/ 	.word	0x00000000
        /*091c*/ 	.short	0x0101
        /*091e*/ 	.byte	0x04
	.zero		1


	//   ....[76]....
        /*0920*/ 	.word	0x00009080
        /*0924*/ 	.word	0x000000ff
        /*0928*/ 	.word	0x00000068
        /*092c*/ 	.short	0x010a
        /*092e*/ 	.byte	0x18
	.zero		1


	//   ....[77]....
        /*0930*/ 	.word	0x000091b0
        /*0934*/ 	.word	0x000000ff
        /*0938*/ 	.word	0x00000048
        /*093c*/ 	.short	0x010b
        /*093e*/ 	.byte	0x18
	.zero		1


	//   ....[78]....
        /*0940*/ 	.word	0x00009210
        /*0944*/ 	.word	0x000000ff
        /*0948*/ 	.word	0x00000000
        /*094c*/ 	.short	0x0101
        /*094e*/ 	.byte	0x04
	.zero		1


	//   ....[79]....
        /*0950*/ 	.word	0x00009240
        /*0954*/ 	.word	0x000000ff
        /*0958*/ 	.word	0x00000070
        /*095c*/ 	.short	0x010a
        /*095e*/ 	.byte	0x18
	.zero		1


	//   ....[80]....
        /*0960*/ 	.word	0x00009370
        /*0964*/ 	.word	0x000000ff
        /*0968*/ 	.word	0x00000050
        /*096c*/ 	.short	0x010b
        /*096e*/ 	.byte	0x18
	.zero		1


	//   ....[81]....
        /*0970*/ 	.word	0x000093d0
        /*0974*/ 	.word	0x000000ff
        /*0978*/ 	.word	0x00000000
        /*097c*/ 	.short	0x0101
        /*097e*/ 	.byte	0x04
	.zero		1


	//   ....[82]....
        /*0980*/ 	.word	0x00009400
        /*0984*/ 	.word	0x000000ff
        /*0988*/ 	.word	0x00000078
        /*098c*/ 	.short	0x010a
        /*098e*/ 	.byte	0x18
	.zero		1


	//   ....[83]....
        /*0990*/ 	.word	0x00009530
        /*0994*/ 	.word	0x000000ff
        /*0998*/ 	.word	0x00000058
        /*099c*/ 	.short	0x010b
        /*099e*/ 	.byte	0x18
	.zero		1


	//   ....[84]....
        /*09a0*/ 	.word	0x000095b0
        /*09a4*/ 	.word	0x000000ff
        /*09a8*/ 	.word	0x00000000
        /*09ac*/ 	.short	0x0101
        /*09ae*/ 	.byte	0x04
	.zero		1


	//   ....[85]....
        /*09b0*/ 	.word	0x00009600
        /*09b4*/ 	.word	0x000000ff
        /*09b8*/ 	.word	0x00000150
        /*09bc*/ 	.short	0x010a
        /*09be*/ 	.byte	0x08
	.zero		1


	//   ....[86]....
        /*09c0*/ 	.word	0x00009760
        /*09c4*/ 	.word	0x000000ff
        /*09c8*/ 	.word	0x00000000
        /*09cc*/ 	.short	0x0101
        /*09ce*/ 	.byte	0x08
	.zero		1


	//   ....[87]....
        /*09d0*/ 	.word	0x00009810
        /*09d4*/ 	.word	0x000000ff
        /*09d8*/ 	.word	0x00000060
        /*09dc*/ 	.short	0x010a
        /*09de*/ 	.byte	0x18
	.zero		1


	//   ....[88]....
        /*09e0*/ 	.word	0x00009850
        /*09e4*/ 	.word	0x000000ff
        /*09e8*/ 	.word	0x00000068
        /*09ec*/ 	.short	0x010a
        /*09ee*/ 	.byte	0x18
	.zero		1


	//   ....[89]....
        /*09f0*/ 	.word	0x00009890
        /*09f4*/ 	.word	0x000000ff
        /*09f8*/ 	.word	0x00000070
        /*09fc*/ 	.short	0x010a
        /*09fe*/ 	.byte	0x18
	.zero		1


	//   ....[90]....
        /*0a00*/ 	.word	0x000098f0
        /*0a04*/ 	.word	0x00000000
        /*0a08*/ 	.word	0x00000078
        /*0a0c*/ 	.short	0x010a
        /*0a0e*/ 	.byte	0xff
	.zero		1


	//   ....[91]....
        /*0a10*/ 	.word	0x0000a370
        /*0a14*/ 	.word	0x000000ff
        /*0a18*/ 	.word	0x00000150
        /*0a1c*/ 	.short	0x010a
        /*0a1e*/ 	.byte	0x06
	.zero		1


	//   ....[92]....
        /*0a20*/ 	.word	0x0000a500
        /*0a24*/ 	.word	0x000000ff
        /*0a28*/ 	.word	0x00000000
        /*0a2c*/ 	.short	0x0101
        /*0a2e*/ 	.byte	0x04
	.zero		1


	//   ....[93]....
        /*0a30*/ 	.word	0x0000aa90
        /*0a34*/ 	.word	0x000000ff
        /*0a38*/ 	.word	0x00000040
        /*0a3c*/ 	.short	0x010a
        /*0a3e*/ 	.byte	0x2b
	.zero		1


	//   ....[94]....
        /*0a40*/ 	.word	0x0000aaf0
        /*0a44*/ 	.word	0x00000091
        /*0a48*/ 	.word	0x00000110
        /*0a4c*/ 	.short	0x010a
        /*0a4e*/ 	.byte	0xff
	.zero		1


	//   ....[95]....
        /*0a50*/ 	.word	0x0000ab10
        /*0a54*/ 	.word	0x000000ff
        /*0a58*/ 	.word	0x00000040
        /*0a5c*/ 	.short	0x010a
        /*0a5e*/ 	.byte	0x2b
	.zero		1


	//   ....[96]....
        /*0a60*/ 	.word	0x0000af80
        /*0a64*/ 	.word	0x00000091
        /*0a68*/ 	.word	0x00000110
        /*0a6c*/ 	.short	0x010a
        /*0a6e*/ 	.byte	0xff
	.zero		1


	//   ....[97]....
        /*0a70*/ 	.word	0x0000c300
        /*0a74*/ 	.word	0x000000ff
        /*0a78*/ 	.word	0x00000000
        /*0a7c*/ 	.short	0x0101
        /*0a7e*/ 	.byte	0x04
	.zero		1


	//   ....[98]....
        /*0a80*/ 	.word	0x0000c350
        /*0a84*/ 	.word	0x000000ff
        /*0a88*/ 	.word	0x00000048
        /*0a8c*/ 	.short	0x010a
        /*0a8e*/ 	.byte	0x2b
	.zero		1


	//   ....[99]....
        /*0a90*/ 	.word	0x0000c380
        /*0a94*/ 	.word	0x000000ff
        /*0a98*/ 	.word	0x00000048
        /*0a9c*/ 	.short	0x010a
        /*0a9e*/ 	.byte	0x2b
	.zero		1


	//   ....[100]....
        /*0aa0*/ 	.word	0x0000d9d0
        /*0aa4*/ 	.word	0x000000ff
        /*0aa8*/ 	.word	0x00000000
        /*0aac*/ 	.short	0x0101
        /*0aae*/ 	.byte	0x04
	.zero		1


	//   ....[101]....
        /*0ab0*/ 	.word	0x0000d9f0
        /*0ab4*/ 	.word	0x000000ff
        /*0ab8*/ 	.word	0x00000050
        /*0abc*/ 	.short	0x010a
        /*0abe*/ 	.byte	0x2b
	.zero		1


	//   ....[102]....
        /*0ac0*/ 	.word	0x0000da10
        /*0ac4*/ 	.word	0x000000ff
        /*0ac8*/ 	.word	0x00000050
        /*0acc*/ 	.short	0x010a
        /*0ace*/ 	.byte	0x2b
	.zero		1


	//   ....[103]....
        /*0ad0*/ 	.word	0x0000f090
        /*0ad4*/ 	.word	0x000000ff
        /*0ad8*/ 	.word	0x00000000
        /*0adc*/ 	.short	0x0101
        /*0ade*/ 	.byte	0x04
	.zero		1


	//   ....[104]....
        /*0ae0*/ 	.word	0x0000f0b0
        /*0ae4*/ 	.word	0x000000ff
        /*0ae8*/ 	.word	0x00000058
        /*0aec*/ 	.short	0x010a
        /*0aee*/ 	.byte	0x2b
	.zero		1


	//   ....[105]....
        /*0af0*/ 	.word	0x0000f0d0
        /*0af4*/ 	.word	0x000000ff
        /*0af8*/ 	.word	0x00000058
        /*0afc*/ 	.short	0x010a
        /*0afe*/ 	.byte	0x2b
	.zero		1


	//   ....[106]....
        /*0b00*/ 	.word	0x0000f840
        /*0b04*/ 	.word	0x00000091
        /*0b08*/ 	.word	0x00000000
        /*0b0c*/ 	.short	0x0101
        /*0b0e*/ 	.byte	0xff
	.zero		1


	//   ....[107]....
        /*0b10*/ 	.word	0x00010860
        /*0b14*/ 	.word	0x000000ff
        /*0b18*/ 	.word	0x00000000
        /*0b1c*/ 	.short	0x0101
        /*0b1e*/ 	.byte	0x04
	.zero		1


	//   ....[108]....
        /*0b20*/ 	.word	0x00010900
        /*0b24*/ 	.word	0x000000ff
        /*0b28*/ 	.word	0x00000000
        /*0b2c*/ 	.short	0x0101
        /*0b2e*/ 	.byte	0x04
	.zero		1


	//   ....[109]....
        /*0b30*/ 	.word	0x000111f0
        /*0b34*/ 	.word	0x000000ff
        /*0b38*/ 	.word	0x00000090
        /*0b3c*/ 	.short	0x010a
        /*0b3e*/ 	.byte	0x17
	.zero		1


	//   ....[110]....
        /*0b40*/ 	.word	0x00011330
        /*0b44*/ 	.word	0x000000ff
        /*0b48*/ 	.word	0x00000000
        /*0b4c*/ 	.short	0x0101
        /*0b4e*/ 	.byte	0x06
	.zero		1


	//   ....[111]....
        /*0b50*/ 	.word	0x000113a0
        /*0b54*/ 	.word	0x000000ff
        /*0b58*/ 	.word	0x00000190
        /*0b5c*/ 	.short	0x010a
        /*0b5e*/ 	.byte	0x17
	.zero		1


	//   ....[112]....
        /*0b60*/ 	.word	0x000123e0
        /*0b64*/ 	.word	0x000000ff
        /*0b68*/ 	.word	0x00000150
        /*0b6c*/ 	.short	0x0101
        /*0b6e*/ 	.byte	0x17
	.zero		1


	//   ....[113]....
        /*0b70*/ 	.word	0x000126e0
        /*0b74*/ 	.word	0x000000ff
        /*0b78*/ 	.word	0x00000008
        /*0b7c*/ 	.short	0x010a
        /*0b7e*/ 	.byte	0x06
	.zero		1


	//   ....[114]....
        /*0b80*/ 	.word	0x00012700
        /*0b84*/ 	.word	0x000000ff
        /*0b88*/ 	.word	0x00000008
        /*0b8c*/ 	.short	0x010a
        /*0b8e*/ 	.byte	0x06
	.zero		1


	//   ....[115]....
        /*0b90*/ 	.word	0x00012890
        /*0b94*/ 	.word	0x000000ff
        /*0b98*/ 	.word	0x00000008
        /*0b9c*/ 	.short	0x010a
        /*0b9e*/ 	.byte	0x06
	.zero		1


	//   ....[116]....
        /*0ba0*/ 	.word	0x000128b0
        /*0ba4*/ 	.word	0x000000ff
        /*0ba8*/ 	.word	0x00000008
        /*0bac*/ 	.short	0x010a
        /*0bae*/ 	.byte	0x06
	.zero		1


	//   ....[117]....
        /*0bb0*/ 	.word	0x00012970
        /*0bb4*/ 	.word	0x000000ff
        /*0bb8*/ 	.word	0x00000000
        /*0bbc*/ 	.short	0x0101
        /*0bbe*/ 	.byte	0x05
	.zero		1


	//   ....[118]....
        /*0bc0*/ 	.word	0x00012c50
        /*0bc4*/ 	.word	0x000000ff
        /*0bc8*/ 	.word	0x00000000
        /*0bcc*/ 	.short	0x010a
        /*0bce*/ 	.byte	0x09
	.zero		1


	//   ....[119]....
        /*0bd0*/ 	.word	0x00012cb0
        /*0bd4*/ 	.word	0x000000ff
        /*0bd8*/ 	.word	0x00000120
        /*0bdc*/ 	.short	0x010a
        /*0bde*/ 	.byte	0x0c
	.zero		1


	//   ....[120]....
        /*0be0*/ 	.word	0x00012e10
        /*0be4*/ 	.word	0x000000ff
        /*0be8*/ 	.word	0x00000000
        /*0bec*/ 	.short	0x010a
        /*0bee*/ 	.byte	0x09
	.zero		1


	//   ....[121]....
        /*0bf0*/ 	.word	0x00012f40
        /*0bf4*/ 	.word	0x000000ff
        /*0bf8*/ 	.word	0x00000000
        /*0bfc*/ 	.short	0x010a
        /*0bfe*/ 	.byte	0x1e
	.zero		1


	//   ....[122]....
        /*0c00*/ 	.word	0x000131e0
        /*0c04*/ 	.word	0x000000ff
        /*0c08*/ 	.word	0x00000150
        /*0c0c*/ 	.short	0x010a
        /*0c0e*/ 	.byte	0x09
	.zero		1


	//   ....[123]....
        /*0c10*/ 	.word	0x00013310
        /*0c14*/ 	.word	0x000000ff
        /*0c18*/ 	.word	0x00000000
        /*0c1c*/ 	.short	0x0101
        /*0c1e*/ 	.byte	0x09
	.zero		1


	//   ....[124]....
        /*0c20*/ 	.word	0x00013440
        /*0c24*/ 	.word	0x000000ff
        /*0c28*/ 	.word	0x00000120
        /*0c2c*/ 	.short	0x010a
        /*0c2e*/ 	.byte	0x06
	.zero		1


	//   ....[125]....
        /*0c30*/ 	.word	0x00013500
        /*0c34*/ 	.word	0x00000000
        /*0c38*/ 	.word	0x00000120
        /*0c3c*/ 	.short	0x010a
        /*0c3e*/ 	.byte	0xff
	.zero		1


	//   ....[126]....
        /*0c40*/ 	.word	0x00013540
        /*0c44*/ 	.word	0x00000000
        /*0c48*/ 	.word	0x00000120
        /*0c4c*/ 	.short	0x010a
        /*0c4e*/ 	.byte	0xff
	.zero		1


	//   ....[127]....
        /*0c50*/ 	.word	0x000135b0
        /*0c54*/ 	.word	0x000000ff
        /*0c58*/ 	.word	0x00000000
        /*0c5c*/ 	.short	0x0101
        /*0c5e*/ 	.byte	0x06
	.zero		1


	//   ....[128]....
        /*0c60*/ 	.word	0x000135f0
        /*0c64*/ 	.word	0x000000ff
        /*0c68*/ 	.word	0x00000140
        /*0c6c*/ 	.short	0x010a
        /*0c6e*/ 	.byte	0x04
	.zero		1


	//   ....[129]....
        /*0c70*/ 	.word	0x00013630
        /*0c74*/ 	.word	0x000000ff
        /*0c78*/ 	.word	0x00000000
        /*0c7c*/ 	.short	0x0101
        /*0c7e*/ 	.byte	0x06
	.zero		1


	//   ....[130]....
        /*0c80*/ 	.word	0x00013890
        /*0c84*/ 	.word	0x00000000
        /*0c88*/ 	.word	0x00000020
        /*0c8c*/ 	.short	0x010a
        /*0c8e*/ 	.byte	0xff
	.zero		1


	//   ....[131]....
        /*0c90*/ 	.word	0x000138f0
        /*0c94*/ 	.word	0x00000000
        /*0c98*/ 	.word	0x00000020
        /*0c9c*/ 	.short	0x010a
        /*0c9e*/ 	.byte	0xff
	.zero		1


	//   ....[132]....
        /*0ca0*/ 	.word	0x00013950
        /*0ca4*/ 	.word	0x00000000
        /*0ca8*/ 	.word	0x00000150
        /*0cac*/ 	.short	0x010a
        /*0cae*/ 	.byte	0xff
	.zero		1


	//   ....[133]....
        /*0cb0*/ 	.word	0x000139b0
        /*0cb4*/ 	.word	0x00000000
        /*0cb8*/ 	.word	0x00000000
        /*0cbc*/ 	.short	0x010a
        /*0cbe*/ 	.byte	0xff
	.zero		1


	//   ....[134]....
        /*0cc0*/ 	.word	0x00013a10
        /*0cc4*/ 	.word	0x00000000
        /*0cc8*/ 	.word	0x00000000
        /*0ccc*/ 	.short	0x010a
        /*0cce*/ 	.byte	0xff
	.zero		1


	//   ....[135]....
        /*0cd0*/ 	.word	0x00013a70
        /*0cd4*/ 	.word	0x00000000
        /*0cd8*/ 	.word	0x00000000
        /*0cdc*/ 	.short	0x010a
        /*0cde*/ 	.byte	0xff
	.zero		1


	//   ....[136]....
        /*0ce0*/ 	.word	0x00013ad0
        /*0ce4*/ 	.word	0x00000010
        /*0ce8*/ 	.word	0x000000d0
        /*0cec*/ 	.short	0x010a
        /*0cee*/ 	.byte	0xff
	.zero		1


	//   ....[137]....
        /*0cf0*/ 	.word	0x00013b30
        /*0cf4*/ 	.word	0x0000000b
        /*0cf8*/ 	.word	0x000000d0
        /*0cfc*/ 	.short	0x010a
        /*0cfe*/ 	.byte	0xff
	.zero		1


	//   ....[138]....
        /*0d00*/ 	.word	0x00013b80
        /*0d04*/ 	.word	0x0000000f
        /*0d08*/ 	.word	0x00000088
        /*0d0c*/ 	.short	0x010a
        /*0d0e*/ 	.byte	0xff
	.zero		1


	//   ....[139]....
        /*0d10*/ 	.word	0x00013be0
        /*0d14*/ 	.word	0x00000000
        /*0d18*/ 	.word	0x00000060
        /*0d1c*/ 	.short	0x010a
        /*0d1e*/ 	.byte	0xff
	.zero		1


	//   ....[140]....
        /*0d20*/ 	.word	0x00013c40
        /*0d24*/ 	.word	0x00000000
        /*0d28*/ 	.word	0x00000068
        /*0d2c*/ 	.short	0x010a
        /*0d2e*/ 	.byte	0xff
	.zero		1


	//   ....[141]....
        /*0d30*/ 	.word	0x00013ca0
        /*0d34*/ 	.word	0x00000000
        /*0d38*/ 	.word	0x00000070
        /*0d3c*/ 	.short	0x010a
        /*0d3e*/ 	.byte	0xff
	.zero		1


	//   ....[142]....
        /*0d40*/ 	.word	0x00013d00
        /*0d44*/ 	.word	0x00000000
        /*0d48*/ 	.word	0x00000078
        /*0d4c*/ 	.short	0x010a
        /*0d4e*/ 	.byte	0xff
	.zero		1


	//   ....[143]....
        /*0d50*/ 	.word	0x00013d60
        /*0d54*/ 	.word	0x00000000
        /*0d58*/ 	.word	0x00000150
        /*0d5c*/ 	.short	0x010a
        /*0d5e*/ 	.byte	0xff
	.zero		1


	//   ....[144]....
        /*0d60*/ 	.word	0x00013dc0
        /*0d64*/ 	.word	0x00000000
        /*0d68*/ 	.word	0x00000060
        /*0d6c*/ 	.short	0x010a
        /*0d6e*/ 	.byte	0xff
	.zero		1


	//   ....[145]....
        /*0d70*/ 	.word	0x00013e20
        /*0d74*/ 	.word	0x00000000
        /*0d78*/ 	.word	0x00000068
        /*0d7c*/ 	.short	0x010a
        /*0d7e*/ 	.byte	0xff
	.zero		1


	//   ....[146]....
        /*0d80*/ 	.word	0x00013e80
        /*0d84*/ 	.word	0x00000000
        /*0d88*/ 	.word	0x00000070
        /*0d8c*/ 	.short	0x010a
        /*0d8e*/ 	.byte	0xff
	.zero		1


	//   ....[147]....
        /*0d90*/ 	.word	0x00013ee0
        /*0d94*/ 	.word	0x00000000
        /*0d98*/ 	.word	0x00000150
        /*0d9c*/ 	.short	0x010a
        /*0d9e*/ 	.byte	0xff
	.zero		1


	//   ....[148]....
        /*0da0*/ 	.word	0x00013fa0
        /*0da4*/ 	.word	0x00000003
        /*0da8*/ 	.word	0x00000040
        /*0dac*/ 	.short	0x010a
        /*0dae*/ 	.byte	0xff
	.zero		1


	//   ....[149]....
        /*0db0*/ 	.word	0x00013ff0
        /*0db4*/ 	.word	0x00000091
        /*0db8*/ 	.word	0x00000110
        /*0dbc*/ 	.short	0x010a
        /*0dbe*/ 	.byte	0xff
	.zero		1


	//   ....[150]....
        /*0dc0*/ 	.word	0x00014050
        /*0dc4*/ 	.word	0x00000003
        /*0dc8*/ 	.word	0x00000048
        /*0dcc*/ 	.short	0x010a
        /*0dce*/ 	.byte	0xff
	.zero		1


	//   ....[151]....
        /*0dd0*/ 	.word	0x000140b0
        /*0dd4*/ 	.word	0x00000000
        /*0dd8*/ 	.word	0x00000050
        /*0ddc*/ 	.short	0x010a
        /*0dde*/ 	.byte	0xff
	.zero		1


	//   ....[152]....
        /*0de0*/ 	.word	0x00014110
        /*0de4*/ 	.word	0x00000000
        /*0de8*/ 	.word	0x00000058
        /*0dec*/ 	.short	0x010a
        /*0dee*/ 	.byte	0xff
	.zero		1


	//   ....[153]....
        /*0df0*/ 	.word	0x00014170
        /*0df4*/ 	.word	0x00000004
        /*0df8*/ 	.word	0x00000090
        /*0dfc*/ 	.short	0x010a
        /*0dfe*/ 	.byte	0xff
	.zero		1


	//   ....[154]....
        /*0e00*/ 	.word	0x000141d0
        /*0e04*/ 	.word	0x00000004
        /*0e08*/ 	.word	0x00000190
        /*0e0c*/ 	.short	0x010a
        /*0e0e*/ 	.byte	0xff
	.zero		1


	//   ....[155]....
        /*0e10*/ 	.word	0x00014230
        /*0e14*/ 	.word	0x00000000
        /*0e18*/ 	.word	0x00000008
        /*0e1c*/ 	.short	0x010a
        /*0e1e*/ 	.byte	0xff
	.zero		1


	//   ....[156]....
        /*0e20*/ 	.word	0x00014310
        /*0e24*/ 	.word	0x00000000
        /*0e28*/ 	.word	0x00000008
        /*0e2c*/ 	.short	0x010a
        /*0e2e*/ 	.byte	0xff
	.zero		1


	//   ....[157]....
        /*0e30*/ 	.word	0x00014370
        /*0e34*/ 	.word	0x00000003
        /*0e38*/ 	.word	0x00000120
        /*0e3c*/ 	.short	0x010a
        /*0e3e*/ 	.byte	0xff
	.zero		1


	//   ....[158]....
        /*0e40*/ 	.word	0x000143d0
        /*0e44*/ 	.word	0x00000003
        /*0e48*/ 	.word	0x00000000
        /*0e4c*/ 	.short	0x010a
        /*0e4e*/ 	.byte	0xff
	.zero		1


	//   ....[159]....
        /*0e50*/ 	.word	0x00014430
        /*0e54*/ 	.word	0x00000003
        /*0e58*/ 	.word	0x00000150
        /*0e5c*/ 	.short	0x010a
        /*0e5e*/ 	.byte	0xff
	.zero		1


	//   ....[160]....
        /*0e60*/ 	.word	0x00014490
        /*0e64*/ 	.word	0x00000000
        /*0e68*/ 	.word	0x00000120
        /*0e6c*/ 	.short	0x010a
        /*0e6e*/ 	.byte	0xff
	.zero		1


	//   ....[161]....
        /*0e70*/ 	.word	0x000144f0
        /*0e74*/ 	.word	0x00000000
        /*0e78*/ 	.word	0x00000140
        /*0e7c*/ 	.short	0x010a
        /*0e7e*/ 	.byte	0xff
	.zero		1


	//----- nvinfo : EIATTR_NUM_MBARRIERS
	.align		4
.L_49:
        /*0e80*/ 	.byte	0x03, 0x38
        /*0e82*/ 	.short	0x0037


	//----- nvinfo : EIATTR_EXIT_INSTR_OFFSETS
	.align		4
        /*0e84*/ 	.byte	0x04, 0x1c
        /*0e86*/ 	.short	(.L_51 - .L_50)


	//   ....[0]....
.L_50:
        /*0e88*/ 	.word	0x000037d0


	//   ....[1]....
        /*0e8c*/ 	.word	0x00004c60


	//   ....[2]....
        /*0e90*/ 	.word	0x000085f0


	//   ....[3]....
        /*0e94*/ 	.word	0x00009920


	//   ....[4]....
        /*0e98*/ 	.word	0x00010910


	//   ....[5]....
        /*0e9c*/ 	.word	0x00010940


	//   ....[6]....
        /*0ea0*/ 	.word	0x000124b0


	//   ....[7]....
        /*0ea4*/ 	.word	0x00013870


	//----- nvinfo : EIATTR_INDIRECT_BRANCH_TARGETS
	.align		4
.L_51:
        /*0ea8*/ 	.byte	0x04, 0x34
        /*0eaa*/ 	.short	(.L_53 - .L_52)


	//   ....[0]....
.L_52:
        /*0eac*/ 	.word	.L_x_286@srel
        /*0eb0*/ 	.short	0x0
        /*0eb2*/ 	.short	0x0
        /*0eb4*/ 	.word	0xa
        /*0eb8*/ 	.word	.L_x_287@srel
        /* <DEDUP_REMOVED lines=9> */


	//----- nvinfo : EIATTR_MAX_THREADS
	.align		4
.L_53:
        /*0ee0*/ 	.byte	0x04, 0x05
        /*0ee2*/ 	.short	(.L_55 - .L_54)
.L_54:
        /*0ee4*/ 	.word	0x00000180
        /*0ee8*/ 	.word	0x00000001
        /*0eec*/ 	.word	0x00000001


	//----- nvinfo : EIATTR_CRS_STACK_SIZE
	.align		4
.L_55:
        /*0ef0*/ 	.byte	0x04, 0x1e
        /*0ef2*/ 	.short	(.L_57 - .L_56)
.L_56:
        /*0ef4*/ 	.word	0x00000000


	//----- nvinfo : EIATTR_CBANK_PARAM_SIZE
	.align		4
.L_57:
        /*0ef8*/ 	.byte	0x03, 0x19
        /*0efa*/ 	.short	0x0900


	//----- nvinfo : EIATTR_PARAM_CBANK
	.align		4
        /*0efc*/ 	.byte	0x04, 0x0a
        /*0efe*/ 	.short	(.L_59 - .L_58)
	.align		4
.L_58:
        /*0f00*/ 	.word	index@(.nv.constant0._ZN7cutlass13device_kernelINS_4gemm6kernel13GemmUniversalINS1_17GroupProblemShapeIN4cute5tupleIJiiiEEEEENS1_10collective13CollectiveMmaINS1_40MainloopSm100ArrayTmaUmmaWarpSpecializedILi4ELi8ELi2ENS6_IJNS5_1CILi2EEENSC_ILi1EEESE_EEEEENS6_IJNSC_ILi256EEESH_NSC_ILi128EEEEEENS_12float_e4m3_tEPNS6_IJlSE_NSC_ILi0EEEEEESK_SN_NS5_8TiledMMAINS5_8MMA_AtomIJNS5_10MMA_TraitsINS5_25SM100_MMA_F8F6F4_2x1SM_SSEJSK_SK_fSH_SH_NS5_17integral_constantINS5_4UMMA5MajorELSU_0EEESV_NSS_INST_7ScaleInELSW_0EEESX_EEEEEENS5_6LayoutINS6_IJSE_SE_SE_EEENS6_IJSL_SL_SL_EEEEENS6_IJNS5_10UnderscoreES14_S14_EEEEENS5_18SM100_TMA_2SM_LOADENS5_14ComposedLayoutINS5_7SwizzleILi3ELi4ELi3EEENS5_18smem_ptr_flag_bitsILi8EEENS10_INS6_IJNSC_ILi8EEESI_EEENS6_IJSI_SE_EEEEEEEvNS5_8identityES17_S1H_vS1I_EENS_8epilogue10collective18CollectiveEpilogueINS1K_31Sm100PtrArrayTmaWarpSpecializedILi4ELi2ELi64ELb1ELb0EEEJNS6_IJSI_SH_SI_EEENS6_IJNS10_ISI_SE_EENS10_INSC_ILi64EEESE_EEEEENS_6half_tEPNS6_IJSE_lSL_EEES1U_S1W_NS1K_6fusion15FusionCallbacksIS1O_NS1X_17LinearCombinationIS1U_fS1U_fLNS_15FloatRoundStyleE2EEES1P_S1T_JEEENS5_5SM1004TMEM4LOAD26SM100_TMEM_LOAD_16dp256b8xENS5_13SM90_TMA_LOADENS18_IS1A_NS1B_ILi16EEENS10_INS6_IJS1R_S1D_EEENS6_IJSE_S1R_EEEEEEENS5_17SM75_U16x8_LDSM_TENS5_14SM90_TMA_STOREES2C_NS5_17SM90_U16x8_STSM_TENS5_39AutoVectorizingCopyWithAssumedAlignmentILi128EEEEEEvvEEEEvNT_6ParamsE)
        /*0f04*/ 	.short	0x0380
        /*0f06*/ 	.short	0x0900


	//----- nvinfo : EIATTR_SW_WAR
	.align		4
.L_59:
        /*0f08*/ 	.byte	0x04, 0x36
        /*0f0a*/ 	.short	(.L_61 - .L_60)
.L_60:
        /*0f0c*/ 	.word	0x00000008
.L_61:


//--------------------- .nv.callgraph             --------------------------
	.section	.nv.callgraph,"",@"SHT_CUDA_CALLGRAPH"
	.align	4
	.sectionentsize	8
	.align		4
        /*0000*/ 	.word	0x00000000
	.align		4
        /*0004*/ 	.word	0xffffffff
	.align		4
        /*0008*/ 	.word	index@(_ZN7cutlass13device_kernelINS_4gemm6kernel13GemmUniversalINS1_17GroupProblemShapeIN4cute5tupleIJiiiEEEEENS1_10collective13CollectiveMmaINS1_40MainloopSm100ArrayTmaUmmaWarpSpecializedILi4ELi8ELi2ENS6_IJNS5_1CILi2EEENSC_ILi1EEESE_EEEEENS6_IJNSC_ILi256EEESH_NSC_ILi128EEEEEENS_12float_e4m3_tEPNS6_IJlSE_NSC_ILi0EEEEEESK_SN_NS5_8TiledMMAINS5_8MMA_AtomIJNS5_10MMA_TraitsINS5_25SM100_MMA_F8F6F4_2x1SM_SSEJSK_SK_fSH_SH_NS5_17integral_constantINS5_4UMMA5MajorELSU_0EEESV_NSS_INST_7ScaleInELSW_0EEESX_EEEEEENS5_6LayoutINS6_IJSE_SE_SE_EEENS6_IJSL_SL_SL_EEEEENS6_IJNS5_10UnderscoreES14_S14_EEEEENS5_18SM100_TMA_2SM_LOADENS5_14ComposedLayoutINS5_7SwizzleILi3ELi4ELi3EEENS5_18smem_ptr_flag_bitsILi8EEENS10_INS6_IJNSC_ILi8EEESI_EEENS6_IJSI_SE_EEEEEEEvNS5_8identityES17_S1H_vS1I_EENS_8epilogue10collective18CollectiveEpilogueINS1K_31Sm100PtrArrayTmaWarpSpecializedILi4ELi2ELi64ELb1ELb0EEEJNS6_IJSI_SH_SI_EEENS6_IJNS10_ISI_SE_EENS10_INSC_ILi64EEESE_EEEEENS_6half_tEPNS6_IJSE_lSL_EEES1U_S1W_NS1K_6fusion15FusionCallbacksIS1O_NS1X_17LinearCombinationIS1U_fS1U_fLNS_15FloatRoundStyleE2EEES1P_S1T_JEEENS5_5SM1004TMEM4LOAD26SM100_TMEM_LOAD_16dp256b8xENS5_13SM90_TMA_LOADENS18_IS1A_NS1B_ILi16EEENS10_INS6_IJS1R_S1D_EEENS6_IJSE_S1R_EEEEEEENS5_17SM75_U16x8_LDSM_TENS5_14SM90_TMA_STOREES2C_NS5_17SM90_U16x8_STSM_TENS5_39AutoVectorizingCopyWithAssumedAlignmentILi128EEEEEEvvEEEEvNT_6ParamsE)
	.align		4
        /*000c*/ 	.word	index@(__assertfail)
	.align		4
        /*0010*/ 	.word	0x00000000
	.align		4
        /*0014*/ 	.word	0xfffffffe
	.align		4
        /*0018*/ 	.word	0x00000000
	.align		4
        /*001c*/ 	.word	0xfffffffd
	.align		4
        /*0020*/ 	.word	0x00000000
	.align		4
        /*0024*/ 	.word	0xfffffffc


//--------------------- .nv.constant4             --------------------------
	.section	.nv.constant4,"a",@progbits
	.align	8
	.align		8
.nv.constant4:
        /*0000*/ 	.dword	__assertfail
	.align		8
        /*0008*/ 	.dword	__unnamed_1
	.align		8
        /*0010*/ 	.dword	__unnamed_2
	.align		8
        /*0018*/ 	.dword	_ZN39_INTERNAL_835facf7_4_k_cu_f15bbdf8_27244cuda3std3__45__cpo5beginE
	.align		8
        /*0020*/ 	.dword	_ZN39_INTERNAL_835facf7_4_k_cu_f15bbdf8_27244cuda3std3__45__cpo3endE
	.align		8
        /*0028*/ 	.dword	_ZN39_INTERNAL_835facf7_4_k_cu_f15bbdf8_27244cuda3std3__45__cpo6cbeginE
	.align		8
        /*0030*/ 	.dword	_ZN39_INTERNAL_835facf7_4_k_cu_f15bbdf8_27244cuda3std3__45__cpo4cendE
	.align		8
        /*0038*/ 	.dword	_ZN39_INTERNAL_835facf7_4_k_cu_f15bbdf8_27244cuda3std3__441_GLOBAL__N__835facf7_4_k_cu_f15bbdf8_27246ignoreE
	.align		8
        /*0040*/ 	.dword	_ZN39_INTERNAL_835facf7_4_k_cu_f15bbdf8_27244cuda3std3__419piecewise_constructE
	.align		8
        /*0048*/ 	.dword	_ZN39_INTERNAL_835facf7_4_k_cu_f15bbdf8_27244cuda3std3__48in_placeE
	.align		8
        /*0050*/ 	.dword	_ZN39_INTERNAL_835facf7_4_k_cu_f15bbdf8_27244cuda3std6ranges3__45__cpo4swapE
	.align		8
        /*0058*/ 	.dword	_ZN39_INTERNAL_835facf7_4_k_cu_f15bbdf8_27244cuda3std6ranges3__45__cpo9iter_moveE
	.align		8
        /*0060*/ 	.dword	_ZN39_INTERNAL_835facf7_4_k_cu_f15bbdf8_27244cute7productE
	.align		8
        /*0068*/ 	.dword	_ZN39_INTERNAL_835facf7_4_k_cu_f15bbdf8_27244cute1_E
	.align		8
        /*0070*/ 	.dword	$str$24
	.align		8
        /*0078*/ 	.dword	$str$25
	.align		8
        /*0080*/ 	.dword	$str$26
	.align		8
        /*0088*/ 	.dword	$str$27


//--------------------- .nv.constant2._ZN7cutlass13device_kernelINS_4gemm6kernel13GemmUniversalINS1_17GroupProblemShapeIN4cute5tupleIJiiiEEEEENS1_10collective13CollectiveMmaINS1_40MainloopSm100ArrayTmaUmmaWarpSpecializedILi4ELi8ELi2ENS6_IJNS5_1CILi2EEENSC_ILi1EEESE_EEEEENS6_IJNSC_ILi256EEESH_NSC_ILi128EEEEEENS_12float_e4m3_tEPNS6_IJlSE_NSC_ILi0EEEEEESK_SN_NS5_8TiledMMAINS5_8MMA_AtomIJNS5_10MMA_TraitsINS5_25SM100_MMA_F8F6F4_2x1SM_SSEJSK_SK_fSH_SH_NS5_17integral_constantINS5_4UMMA5MajorELSU_0EEESV_NSS_INST_7ScaleInELSW_0EEESX_EEEEEENS5_6LayoutINS6_IJSE_SE_SE_EEENS6_IJSL_SL_SL_EEEEENS6_IJNS5_10UnderscoreES14_S14_EEEEENS5_18SM100_TMA_2SM_LOADENS5_14ComposedLayoutINS5_7SwizzleILi3ELi4ELi3EEENS5_18smem_ptr_flag_bitsILi8EEENS10_INS6_IJNSC_ILi8EEESI_EEENS6_IJSI_SE_EEEEEEEvNS5_8identityES17_S1H_vS1I_EENS_8epilogue10collective18CollectiveEpilogueINS1K_31Sm100PtrArrayTmaWarpSpecializedILi4ELi2ELi64ELb1ELb0EEEJNS6_IJSI_SH_SI_EEENS6_IJNS10_ISI_SE_EENS10_INSC_ILi64EEESE_EEEEENS_6half_tEPNS6_IJSE_lSL_EEES1U_S1W_NS1K_6fusion15FusionCallbacksIS1O_NS1X_17LinearCombinationIS1U_fS1U_fLNS_15FloatRoundStyleE2EEES1P_S1T_JEEENS5_5SM1004TMEM4LOAD26SM100_TMEM_LOAD_16dp256b8xENS5_13SM90_TMA_LOADENS18_IS1A_NS1B_ILi16EEENS10_INS6_IJS1R_S1D_EEENS6_IJSE_S1R_EEEEEEENS5_17SM75_U16x8_LDSM_TENS5_14SM90_TMA_STOREES2C_NS5_17SM90_U16x8_STSM_TENS5_39AutoVectorizingCopyWithAssumedAlignmentILi128EEEEEEvvEEEEvNT_6ParamsE --------------------------
	.section	.nv.constant2._ZN7cutlass13device_kernelINS_4gemm6kernel13GemmUniversalINS1_17GroupProblemShapeIN4cute5tupleIJiiiEEEEENS1_10collective13CollectiveMmaINS1_40MainloopSm100ArrayTmaUmmaWarpSpecializedILi4ELi8ELi2ENS6_IJNS5_1CILi2EEENSC_ILi1EEESE_EEEEENS6_IJNSC_ILi256EEESH_NSC_ILi128EEEEEENS_12float_e4m3_tEPNS6_IJlSE_NSC_ILi0EEEEEESK_SN_NS5_8TiledMMAINS5_8MMA_AtomIJNS5_10MMA_TraitsINS5_25SM100_MMA_F8F6F4_2x1SM_SSEJSK_SK_fSH_SH_NS5_17integral_constantINS5_4UMMA5MajorELSU_0EEESV_NSS_INST_7ScaleInELSW_0EEESX_EEEEEENS5_6LayoutINS6_IJSE_SE_SE_EEENS6_IJSL_SL_SL_EEEEENS6_IJNS5_10UnderscoreES14_S14_EEEEENS5_18SM100_TMA_2SM_LOADENS5_14ComposedLayoutINS5_7SwizzleILi3ELi4ELi3EEENS5_18smem_ptr_flag_bitsILi8EEENS10_INS6_IJNSC_ILi8EEESI_EEENS6_IJSI_SE_EEEEEEEvNS5_8identityES17_S1H_vS1I_EENS_8epilogue10collective18CollectiveEpilogueINS1K_31Sm100PtrArrayTmaWarpSpecializedILi4ELi2ELi64ELb1ELb0EEEJNS6_IJSI_SH_SI_EEENS6_IJNS10_ISI_SE_EENS10_INSC_ILi64EEESE_EEEEENS_6half_tEPNS6_IJSE_lSL_EEES1U_S1W_NS1K_6fusion15FusionCallbacksIS1O_NS1X_17LinearCombinationIS1U_fS1U_fLNS_15FloatRoundStyleE2EEES1P_S1T_JEEENS5_5SM1004TMEM4LOAD26SM100_TMEM_LOAD_16dp256b8xENS5_13SM90_TMA_LOADENS18_IS1A_NS1B_ILi16EEENS10_INS6_IJS1R_S1D_EEENS6_IJSE_S1R_EEEEEEENS5_17SM75_U16x8_LDSM_TENS5_14SM90_TMA_STOREES2C_NS5_17SM90_U16x8_STSM_TENS5_39AutoVectorizingCopyWithAssumedAlignmentILi128EEEEEEvvEEEEvNT_6ParamsE,"a",@progbits
	.sectionflags	@""
	.align	4
.nv.constant2._ZN7cutlass13device_kernelINS_4gemm6kernel13GemmUniversalINS1_17GroupProblemShapeIN4cute5tupleIJiiiEEEEENS1_10collective13CollectiveMmaINS1_40MainloopSm100ArrayTmaUmmaWarpSpecializedILi4ELi8ELi2ENS6_IJNS5_1CILi2EEENSC_ILi1EEESE_EEEEENS6_IJNSC_ILi256EEESH_NSC_ILi128EEEEEENS_12float_e4m3_tEPNS6_IJlSE_NSC_ILi0EEEEEESK_SN_NS5_8TiledMMAINS5_8MMA_AtomIJNS5_10MMA_TraitsINS5_25SM100_MMA_F8F6F4_2x1SM_SSEJSK_SK_fSH_SH_NS5_17integral_constantINS5_4UMMA5MajorELSU_0EEESV_NSS_INST_7ScaleInELSW_0EEESX_EEEEEENS5_6LayoutINS6_IJSE_SE_SE_EEENS6_IJSL_SL_SL_EEEEENS6_IJNS5_10UnderscoreES14_S14_EEEEENS5_18SM100_TMA_2SM_LOADENS5_14ComposedLayoutINS5_7SwizzleILi3ELi4ELi3EEENS5_18smem_ptr_flag_bitsILi8EEENS10_INS6_IJNSC_ILi8EEESI_EEENS6_IJSI_SE_EEEEEEEvNS5_8identityES17_S1H_vS1I_EENS_8epilogue10collective18CollectiveEpilogueINS1K_31Sm100PtrArrayTmaWarpSpecializedILi4ELi2ELi64ELb1ELb0EEEJNS6_IJSI_SH_SI_EEENS6_IJNS10_ISI_SE_EENS10_INSC_ILi64EEESE_EEEEENS_6half_tEPNS6_IJSE_lSL_EEES1U_S1W_NS1K_6fusion15FusionCallbacksIS1O_NS1X_17LinearCombinationIS1U_fS1U_fLNS_15FloatRoundStyleE2EEES1P_S1T_JEEENS5_5SM1004TMEM4LOAD26SM100_TMEM_LOAD_16dp256b8xENS5_13SM90_TMA_LOADENS18_IS1A_NS1B_ILi16EEENS10_INS6_IJS1R_S1D_EEENS6_IJSE_S1R_EEEEEEENS5_17SM75_U16x8_LDSM_TENS5_14SM90_TMA_STOREES2C_NS5_17SM90_U16x8_STSM_TENS5_39AutoVectorizingCopyWithAssumedAlignmentILi128EEEEEEvvEEEEvNT_6ParamsE:
        /*0000*/ 	.byte	0xd0, 0x24, 0x01, 0x00, 0xe0, 0x4c, 0x00, 0x00, 0xe0, 0x4c, 0x00, 0x00, 0xe0, 0x4c, 0x00, 0x00
        /*0010*/ 	.byte	0xe0, 0x4c, 0x00, 0x00, 0xe0, 0x4c, 0x00, 0x00, 0xe0, 0x4c, 0x00, 0x00, 0xe0, 0x4c, 0x00, 0x00
        /*0020*/ 	.byte	0x50, 0x09, 0x01, 0x00, 0xe0, 0x4c, 0x00, 0x00


//--------------------- .text._ZN7cutlass13device_kernelINS_4gemm6kernel13GemmUniversalINS1_17GroupProblemShapeIN4cute5tupleIJiiiEEEEENS1_10collective13CollectiveMmaINS1_40MainloopSm100ArrayTmaUmmaWarpSpecializedILi4ELi8ELi2ENS6_IJNS5_1CILi2EEENSC_ILi1EEESE_EEEEENS6_IJNSC_ILi256EEESH_NSC_ILi128EEEEEENS_12float_e4m3_tEPNS6_IJlSE_NSC_ILi0EEEEEESK_SN_NS5_8TiledMMAINS5_8MMA_AtomIJNS5_10MMA_TraitsINS5_25SM100_MMA_F8F6F4_2x1SM_SSEJSK_SK_fSH_SH_NS5_17integral_constantINS5_4UMMA5MajorELSU_0EEESV_NSS_INST_7ScaleInELSW_0EEESX_EEEEEENS5_6LayoutINS6_IJSE_SE_SE_EEENS6_IJSL_SL_SL_EEEEENS6_IJNS5_10UnderscoreES14_S14_EEEEENS5_18SM100_TMA_2SM_LOADENS5_14ComposedLayoutINS5_7SwizzleILi3ELi4ELi3EEENS5_18smem_ptr_flag_bitsILi8EEENS10_INS6_IJNSC_ILi8EEESI_EEENS6_IJSI_SE_EEEEEEEvNS5_8identityES17_S1H_vS1I_EENS_8epilogue10collective18CollectiveEpilogueINS1K_31Sm100PtrArrayTmaWarpSpecializedILi4ELi2ELi64ELb1ELb0EEEJNS6_IJSI_SH_SI_EEENS6_IJNS10_ISI_SE_EENS10_INSC_ILi64EEESE_EEEEENS_6half_tEPNS6_IJSE_lSL_EEES1U_S1W_NS1K_6fusion15FusionCallbacksIS1O_NS1X_17LinearCombinationIS1U_fS1U_fLNS_15FloatRoundStyleE2EEES1P_S1T_JEEENS5_5SM1004TMEM4LOAD26SM100_TMEM_LOAD_16dp256b8xENS5_13SM90_TMA_LOADENS18_IS1A_NS1B_ILi16EEENS10_INS6_IJS1R_S1D_EEENS6_IJSE_S1R_EEEEEEENS5_17SM75_U16x8_LDSM_TENS5_14SM90_TMA_STOREES2C_NS5_17SM90_U16x8_STSM_TENS5_39AutoVectorizingCopyWithAssumedAlignmentILi128EEEEEEvvEEEEvNT_6ParamsE --------------------------
	.section	.text._ZN7cutlass13device_kernelINS_4gemm6kernel13GemmUniversalINS1_17GroupProblemShapeIN4cute5tupleIJiiiEEEEENS1_10collective13CollectiveMmaINS1_40MainloopSm100ArrayTmaUmmaWarpSpecializedILi4ELi8ELi2ENS6_IJNS5_1CILi2EEENSC_ILi1EEESE_EEEEENS6_IJNSC_ILi256EEESH_NSC_ILi128EEEEEENS_12float_e4m3_tEPNS6_IJlSE_NSC_ILi0EEEEEESK_SN_NS5_8TiledMMAINS5_8MMA_AtomIJNS5_10MMA_TraitsINS5_25SM100_MMA_F8F6F4_2x1SM_SSEJSK_SK_fSH_SH_NS5_17integral_constantINS5_4UMMA5MajorELSU_0EEESV_NSS_INST_7ScaleInELSW_0EEESX_EEEEEENS5_6LayoutINS6_IJSE_SE_SE_EEENS6_IJSL_SL_SL_EEEEENS6_IJNS5_10UnderscoreES14_S14_EEEEENS5_18SM100_TMA_2SM_LOADENS5_14ComposedLayoutINS5_7SwizzleILi3ELi4ELi3EEENS5_18smem_ptr_flag_bitsILi8EEENS10_INS6_IJNSC_ILi8EEESI_EEENS6_IJSI_SE_EEEEEEEvNS5_8identityES17_S1H_vS1I_EENS_8epilogue10collective18CollectiveEpilogueINS1K_31Sm100PtrArrayTmaWarpSpecializedILi4ELi2ELi64ELb1ELb0EEEJNS6_IJSI_SH_SI_EEENS6_IJNS10_ISI_SE_EENS10_INSC_ILi64EEESE_EEEEENS_6half_tEPNS6_IJSE_lSL_EEES1U_S1W_NS1K_6fusion15FusionCallbacksIS1O_NS1X_17LinearCombinationIS1U_fS1U_fLNS_15FloatRoundStyleE2EEES1P_S1T_JEEENS5_5SM1004TMEM4LOAD26SM100_TMEM_LOAD_16dp256b8xENS5_13SM90_TMA_LOADENS18_IS1A_NS1B_ILi16EEENS10_INS6_IJS1R_S1D_EEENS6_IJSE_S1R_EEEEEEENS5_17SM75_U16x8_LDSM_TENS5_14SM90_TMA_STOREES2C_NS5_17SM90_U16x8_STSM_TENS5_39AutoVectorizingCopyWithAssumedAlignmentILi128EEEEEEvvEEEEvNT_6ParamsE,"ax",@progbits
	.align	128
.text._ZN7cutlass13device_kernelINS_4gemm6kernel13GemmUniversalINS1_17GroupProblemShapeIN4cute5tupleIJiiiEEEEENS1_10collective13CollectiveMmaINS1_40MainloopSm100ArrayTmaUmmaWarpSpecializedILi4ELi8ELi2ENS6_IJNS5_1CILi2EEENSC_ILi1EEESE_EEEEENS6_IJNSC_ILi256EEESH_NSC_ILi128EEEEEENS_12float_e4m3_tEPNS6_IJlSE_NSC_ILi0EEEEEESK_SN_NS5_8TiledMMAINS5_8MMA_AtomIJNS5_10MMA_TraitsINS5_25SM100_MMA_F8F6F4_2x1SM_SSEJSK_SK_fSH_SH_NS5_17integral_constantINS5_4UMMA5MajorELSU_0EEESV_NSS_INST_7ScaleInELSW_0EEESX_EEEEEENS5_6LayoutINS6_IJSE_SE_SE_EEENS6_IJSL_SL_SL_EEEEENS6_IJNS5_10UnderscoreES14_S14_EEEEENS5_18SM100_TMA_2SM_LOADENS5_14ComposedLayoutINS5_7SwizzleILi3ELi4ELi3EEENS5_18smem_ptr_flag_bitsILi8EEENS10_INS6_IJNSC_ILi8EEESI_EEENS6_IJSI_SE_EEEEEEEvNS5_8identityES17_S1H_vS1I_EENS_8epilogue10collective18CollectiveEpilogueINS1K_31Sm100PtrArrayTmaWarpSpecializedILi4ELi2ELi64ELb1ELb0EEEJNS6_IJSI_SH_SI_EEENS6_IJNS10_ISI_SE_EENS10_INSC_ILi64EEESE_EEEEENS_6half_tEPNS6_IJSE_lSL_EEES1U_S1W_NS1K_6fusion15FusionCallbacksIS1O_NS1X_17LinearCombinationIS1U_fS1U_fLNS_15FloatRoundStyleE2EEES1P_S1T_JEEENS5_5SM1004TMEM4LOAD26SM100_TMEM_LOAD_16dp256b8xENS5_13SM90_TMA_LOADENS18_IS1A_NS1B_ILi16EEENS10_INS6_IJS1R_S1D_EEENS6_IJSE_S1R_EEEEEEENS5_17SM75_U16x8_LDSM_TENS5_14SM90_TMA_STOREES2C_NS5_17SM90_U16x8_STSM_TENS5_39AutoVectorizingCopyWithAssumedAlignmentILi128EEEEEEvvEEEEvNT_6ParamsE:
        .type           _ZN7cutlass13device_kernelINS_4gemm6kernel13GemmUniversalINS1_17GroupProblemShapeIN4cute5tupleIJiiiEEEEENS1_10collective13CollectiveMmaINS1_40MainloopSm100ArrayTmaUmmaWarpSpecializedILi4ELi8ELi2ENS6_IJNS5_1CILi2EEENSC_ILi1EEESE_EEEEENS6_IJNSC_ILi256EEESH_NSC_ILi128EEEEEENS_12float_e4m3_tEPNS6_IJlSE_NSC_ILi0EEEEEESK_SN_NS5_8TiledMMAINS5_8MMA_AtomIJNS5_10MMA_TraitsINS5_25SM100_MMA_F8F6F4_2x1SM_SSEJSK_SK_fSH_SH_NS5_17integral_constantINS5_4UMMA5MajorELSU_0EEESV_NSS_INST_7ScaleInELSW_0EEESX_EEEEEENS5_6LayoutINS6_IJSE_SE_SE_EEENS6_IJSL_SL_SL_EEEEENS6_IJNS5_10UnderscoreES14_S14_EEEEENS5_18SM100_TMA_2SM_LOADENS5_14ComposedLayoutINS5_7SwizzleILi3ELi4ELi3EEENS5_18smem_ptr_flag_bitsILi8EEENS10_INS6_IJNSC_ILi8EEESI_EEENS6_IJSI_SE_EEEEEEEvNS5_8identityES17_S1H_vS1I_EENS_8epilogue10collective18CollectiveEpilogueINS1K_31Sm100PtrArrayTmaWarpSpecializedILi4ELi2ELi64ELb1ELb0EEEJNS6_IJSI_SH_SI_EEENS6_IJNS10_ISI_SE_EENS10_INSC_ILi64EEESE_EEEEENS_6half_tEPNS6_IJSE_lSL_EEES1U_S1W_NS1K_6fusion15FusionCallbacksIS1O_NS1X_17LinearCombinationIS1U_fS1U_fLNS_15FloatRoundStyleE2EEES1P_S1T_JEEENS5_5SM1004TMEM4LOAD26SM100_TMEM_LOAD_16dp256b8xENS5_13SM90_TMA_LOADENS18_IS1A_NS1B_ILi16EEENS10_INS6_IJS1R_S1D_EEENS6_IJSE_S1R_EEEEEEENS5_17SM75_U16x8_LDSM_TENS5_14SM90_TMA_STOREES2C_NS5_17SM90_U16x8_STSM_TENS5_39AutoVectorizingCopyWithAssumedAlignmentILi128EEEEEEvvEEEEvNT_6ParamsE,@function
        .size           _ZN7cutlass13device_kernelINS_4gemm6kernel13GemmUniversalINS1_17GroupProblemShapeIN4cute5tupleIJiiiEEEEENS1_10collective13CollectiveMmaINS1_40MainloopSm100ArrayTmaUmmaWarpSpecializedILi4ELi8ELi2ENS6_IJNS5_1CILi2EEENSC_ILi1EEESE_EEEEENS6_IJNSC_ILi256EEESH_NSC_ILi128EEEEEENS_12float_e4m3_tEPNS6_IJlSE_NSC_ILi0EEEEEESK_SN_NS5_8TiledMMAINS5_8MMA_AtomIJNS5_10MMA_TraitsINS5_25SM100_MMA_F8F6F4_2x1SM_SSEJSK_SK_fSH_SH_NS5_17integral_constantINS5_4UMMA5MajorELSU_0EEESV_NSS_INST_7ScaleInELSW_0EEESX_EEEEEENS5_6LayoutINS6_IJSE_SE_SE_EEENS6_IJSL_SL_SL_EEEEENS6_IJNS5_10UnderscoreES14_S14_EEEEENS5_18SM100_TMA_2SM_LOADENS5_14ComposedLayoutINS5_7SwizzleILi3ELi4ELi3EEENS5_18smem_ptr_flag_bitsILi8EEENS10_INS6_IJNSC_ILi8EEESI_EEENS6_IJSI_SE_EEEEEEEvNS5_8identityES17_S1H_vS1I_EENS_8epilogue10collective18CollectiveEpilogueINS1K_31Sm100PtrArrayTmaWarpSpecializedILi4ELi2ELi64ELb1ELb0EEEJNS6_IJSI_SH_SI_EEENS6_IJNS10_ISI_SE_EENS10_INSC_ILi64EEESE_EEEEENS_6half_tEPNS6_IJSE_lSL_EEES1U_S1W_NS1K_6fusion15FusionCallbacksIS1O_NS1X_17LinearCombinationIS1U_fS1U_fLNS_15FloatRoundStyleE2EEES1P_S1T_JEEENS5_5SM1004TMEM4LOAD26SM100_TMEM_LOAD_16dp256b8xENS5_13SM90_TMA_LOADENS18_IS1A_NS1B_ILi16EEENS10_INS6_IJS1R_S1D_EEENS6_IJSE_S1R_EEEEEEENS5_17SM75_U16x8_LDSM_TENS5_14SM90_TMA_STOREES2C_NS5_17SM90_U16x8_STSM_TENS5_39AutoVectorizingCopyWithAssumedAlignmentILi128EEEEEEvvEEEEvNT_6ParamsE,(.L_x_297 - _ZN7cutlass13device_kernelINS_4gemm6kernel13GemmUniversalINS1_17GroupProblemShapeIN4cute5tupleIJiiiEEEEENS1_10collective13CollectiveMmaINS1_40MainloopSm100ArrayTmaUmmaWarpSpecializedILi4ELi8ELi2ENS6_IJNS5_1CILi2EEENSC_ILi1EEESE_EEEEENS6_IJNSC_ILi256EEESH_NSC_ILi128EEEEEENS_12float_e4m3_tEPNS6_IJlSE_NSC_ILi0EEEEEESK_SN_NS5_8TiledMMAINS5_8MMA_AtomIJNS5_10MMA_TraitsINS5_25SM100_MMA_F8F6F4_2x1SM_SSEJSK_SK_fSH_SH_NS5_17integral_constantINS5_4UMMA5MajorELSU_0EEESV_NSS_INST_7ScaleInELSW_0EEESX_EEEEEENS5_6LayoutINS6_IJSE_SE_SE_EEENS6_IJSL_SL_SL_EEEEENS6_IJNS5_10UnderscoreES14_S14_EEEEENS5_18SM100_TMA_2SM_LOADENS5_14ComposedLayoutINS5_7SwizzleILi3ELi4ELi3EEENS5_18smem_ptr_flag_bitsILi8EEENS10_INS6_IJNSC_ILi8EEESI_EEENS6_IJSI_SE_EEEEEEEvNS5_8identityES17_S1H_vS1I_EENS_8epilogue10collective18CollectiveEpilogueINS1K_31Sm100PtrArrayTmaWarpSpecializedILi4ELi2ELi64ELb1ELb0EEEJNS6_IJSI_SH_SI_EEENS6_IJNS10_ISI_SE_EENS10_INSC_ILi64EEESE_EEEEENS_6half_tEPNS6_IJSE_lSL_EEES1U_S1W_NS1K_6fusion15FusionCallbacksIS1O_NS1X_17LinearCombinationIS1U_fS1U_fLNS_15FloatRoundStyleE2EEES1P_S1T_JEEENS5_5SM1004TMEM4LOAD26SM100_TMEM_LOAD_16dp256b8xENS5_13SM90_TMA_LOADENS18_IS1A_NS1B_ILi16EEENS10_INS6_IJS1R_S1D_EEENS6_IJSE_S1R_EEEEEEENS5_17SM75_U16x8_LDSM_TENS5_14SM90_TMA_STOREES2C_NS5_17SM90_U16x8_STSM_TENS5_39AutoVectorizingCopyWithAssumedAlignmentILi128EEEEEEvvEEEEvNT_6ParamsE)
        .other          _ZN7cutlass13device_kernelINS_4gemm6kernel13GemmUniversalINS1_17GroupProblemShapeIN4cute5tupleIJiiiEEEEENS1_10collective13CollectiveMmaINS1_40MainloopSm100ArrayTmaUmmaWarpSpecializedILi4ELi8ELi2ENS6_IJNS5_1CILi2EEENSC_ILi1EEESE_EEEEENS6_IJNSC_ILi256EEESH_NSC_ILi128EEEEEENS_12float_e4m3_tEPNS6_IJlSE_NSC_ILi0EEEEEESK_SN_NS5_8TiledMMAINS5_8MMA_AtomIJNS5_10MMA_TraitsINS5_25SM100_MMA_F8F6F4_2x1SM_SSEJSK_SK_fSH_SH_NS5_17integral_constantINS5_4UMMA5MajorELSU_0EEESV_NSS_INST_7ScaleInELSW_0EEESX_EEEEEENS5_6LayoutINS6_IJSE_SE_SE_EEENS6_IJSL_SL_SL_EEEEENS6_IJNS5_10UnderscoreES14_S14_EEEEENS5_18SM100_TMA_2SM_LOADENS5_14ComposedLayoutINS5_7SwizzleILi3ELi4ELi3EEENS5_18smem_ptr_flag_bitsILi8EEENS10_INS6_IJNSC_ILi8EEESI_EEENS6_IJSI_SE_EEEEEEEvNS5_8identityES17_S1H_vS1I_EENS_8epilogue10collective18CollectiveEpilogueINS1K_31Sm100PtrArrayTmaWarpSpecializedILi4ELi2ELi64ELb1ELb0EEEJNS6_IJSI_SH_SI_EEENS6_IJNS10_ISI_SE_EENS10_INSC_ILi64EEESE_EEEEENS_6half_tEPNS6_IJSE_lSL_EEES1U_S1W_NS1K_6fusion15FusionCallbacksIS1O_NS1X_17LinearCombinationIS1U_fS1U_fLNS_15FloatRoundStyleE2EEES1P_S1T_JEEENS5_5SM1004TMEM4LOAD26SM100_TMEM_LOAD_16dp256b8xENS5_13SM90_TMA_LOADENS18_IS1A_NS1B_ILi16EEENS10_INS6_IJS1R_S1D_EEENS6_IJSE_S1R_EEEEEEENS5_17SM75_U16x8_LDSM_TENS5_14SM90_TMA_STOREES2C_NS5_17SM90_U16x8_STSM_TENS5_39AutoVectorizingCopyWithAssumedAlignmentILi128EEEEEEvvEEEEvNT_6ParamsE,@"STO_CUDA_ENTRY STV_DEFAULT"
_ZN7cutlass13device_kernelINS_4gemm6kernel13GemmUniversalINS1_17GroupProblemShapeIN4cute5tupleIJiiiEEEEENS1_10collective13CollectiveMmaINS1_40MainloopSm100ArrayTmaUmmaWarpSpecializedILi4ELi8ELi2ENS6_IJNS5_1CILi2EEENSC_ILi1EEESE_EEEEENS6_IJNSC_ILi256EEESH_NSC_ILi128EEEEEENS_12float_e4m3_tEPNS6_IJlSE_NSC_ILi0EEEEEESK_SN_NS5_8TiledMMAINS5_8MMA_AtomIJNS5_10MMA_TraitsINS5_25SM100_MMA_F8F6F4_2x1SM_SSEJSK_SK_fSH_SH_NS5_17integral_constantINS5_4UMMA5MajorELSU_0EEESV_NSS_INST_7ScaleInELSW_0EEESX_EEEEEENS5_6LayoutINS6_IJSE_SE_SE_EEENS6_IJSL_SL_SL_EEEEENS6_IJNS5_10UnderscoreES14_S14_EEEEENS5_18SM100_TMA_2SM_LOADENS5_14ComposedLayoutINS5_7SwizzleILi3ELi4ELi3EEENS5_18smem_ptr_flag_bitsILi8EEENS10_INS6_IJNSC_ILi8EEESI_EEENS6_IJSI_SE_EEEEEEEvNS5_8identityES17_S1H_vS1I_EENS_8epilogue10collective18CollectiveEpilogueINS1K_31Sm100PtrArrayTmaWarpSpecializedILi4ELi2ELi64ELb1ELb0EEEJNS6_IJSI_SH_SI_EEENS6_IJNS10_ISI_SE_EENS10_INSC_ILi64EEESE_EEEEENS_6half_tEPNS6_IJSE_lSL_EEES1U_S1W_NS1K_6fusion15FusionCallbacksIS1O_NS1X_17LinearCombinationIS1U_fS1U_fLNS_15FloatRoundStyleE2EEES1P_S1T_JEEENS5_5SM1004TMEM4LOAD26SM100_TMEM_LOAD_16dp256b8xENS5_13SM90_TMA_LOADENS18_IS1A_NS1B_ILi16EEENS10_INS6_IJS1R_S1D_EEENS6_IJSE_S1R_EEEEEEENS5_17SM75_U16x8_LDSM_TENS5_14SM90_TMA_STOREES2C_NS5_17SM90_U16x8_STSM_TENS5_39AutoVectorizingCopyWithAssumedAlignmentILi128EEEEEEvvEEEEvNT_6ParamsE:
[----:B------:R-:W1:Y:S01]  /*0000*/  LDC R1, c[0x0][0x37c] ;  /* 0x0000df00ff017b82 */ /* 0x000e620000000800 */
[----:B------:R-:W2:Y:S07]  /*0010*/  S2R R142, SR_TID.X ;  /* 0x00000000008e7919 */ /* 0x000eae0000002100 */
[----:B------:R-:W3:Y:S01]  /*0020*/  S2UR UR31, SR_CgaCtaId ;  /* 0x00000000001f79c3 */ /* 0x000ee20000008800 */
[----:B------:R-:W-:Y:S01]  /*0030*/  UMOV UR37, 0x4 ;  /* 0x0000000400257882 */ /* 0x000fe20000000000 */
[----:B------:R-:W4:Y:S01]  /*0040*/  LDCU UR30, c[0x0][0x370] ;  /* 0x00006e00ff1e77ac */ /* 0x000f220008000800 */
[----:B------:R-:W-:-:S05]  /*0050*/  ELECT P2, URZ, PT ;  /* 0x0000000000ff782f */ /* 0x000fca0003840000 */
[----:B------:R-:W-:Y:S08]  /*0060*/  S2UR UR42, SR_CTAID.X ;  /* 0x00000000002a79c3 */ /* 0x000ff00000002500 */
[----:B------:R-:W4:Y:S01]  /*0070*/  S2UR UR58, SR_CTAID.Y ;  /* 0x00000000003a79c3 */ /* 0x000f220000002600 */
[----:B---3--:R-:W-:Y:S02]  /*0080*/  ULOP3.LUT UR44, UR31, 0x1, URZ, 0xc0, !UPT ;  /* 0x000000011f2c7892 */ /* 0x008fe4000f8ec0ff */
[----:B------:R-:W-:Y:S01]  /*0090*/  ULOP3.LUT UR43, UR31, 0x1, URZ, 0x3c, !UPT ;  /* 0x000000011f2b7892 */ /* 0x000fe2000f8e3cff */
[----:B--2---:R-:W-:-:S05]  /*00a0*/  SHF.R.U32.HI R128, RZ, 0x5, R142 ;  /* 0x00000005ff807819 */ /* 0x004fca000001168e */
[----:B------:R-:W2:Y:S01]  /*00b0*/  SHFL.IDX PT, R0, R128, RZ, 0x1f ;  /* 0x00001fff80007589 */ /* 0x000ea200000e0000 */
[----:B----4-:R-:W-:Y:S01]  /*00c0*/  UIMAD UR28, UR58, UR30, UR42 ;  /* 0x0000001e3a1c72a4 */ /* 0x010fe2000f8e022a */
[----:B--2---:R-:W-:-:S13]  /*00d0*/  R2UR UR21, R0 ;  /* 0x00000000001572ca */ /* 0x004fda00000e0000 */
[----:B------:R-:W-:Y:S02]  /*00e0*/  UISETP.GE.AND UP0, UPT, UR21, 0x8, UPT ;  /* 0x000000081500788c */ /* 0x000fe4000bf06270 */
[----:B------:R-:W-:Y:S02]  /*00f0*/  UISETP.GT.AND UP1, UPT, UR21, 0x3, UPT ;  /* 0x000000031500788c */ /* 0x000fe4000bf24270 */
[----:B------:R-:W-:-:S04]  /*0100*/  USEL UR37, UR37, 0x8, !UP0 ;  /* 0x0000000825257887 */ /* 0x000fc8000c000000 */
[----:B------:R-:W-:Y:S02]  /*0110*/  USEL UR37, UR37, UR21, UP1 ;  /* 0x0000001525257287 */ /* 0x000fe40008800000 */
[----:B------:R-:W-:Y:S02]  /*0120*/  ULOP3.LUT UR21, UR21, 0xfffffffc, URZ, 0xc0, !UPT ;  /* 0xfffffffc15157892 */ /* 0x000fe4000f8ec0ff */
[----:B------:R-:W-:-:S09]  /*0130*/  UISETP.NE.AND UP0, UPT, UR37, 0x2, UPT ;  /* 0x000000022500788c */ /* 0x000fd2000bf05270 */
[----:B-1----:R-:W-:Y:S05]  /*0140*/  BRA.U UP0, `(.L_x_0) ;  /* 0x0000000100f87547 */ /* 0x002fea000b800000 */
[----:B------:R-:W1:Y:S01]  /*0150*/  LDCU UR34, c[0x0][0xc1c] ;  /* 0x00018380ff2277ac */ /* 0x000e620008000800 */
[----:B------:R-:W-:Y:S01]  /*0160*/  BSSY.RECONVERGENT B0, `(.L_x_1) ;  /* 0x000003b000007945 */ /* 0x000fe20003800200 */
[----:B------:R-:W2:Y:S01]  /*0170*/  LDCU.64 UR4, c[0x0][0x820] ;  /* 0x00010400ff0477ac */ /* 0x000ea20008000a00 */
[----:B------:R-:W-:Y:S01]  /*0180*/  ELECT P0, URZ, PT ;  /* 0x0000000000ff782f */ /* 0x000fe20003800000 */
[----:B------:R-:W-:Y:S02]  /*0190*/  UIMAD UR38, UR28, 0xe, URZ ;  /* 0x0000000e1c2678a4 */ /* 0x000fe4000f8e02ff */
[----:B-1----:R-:W-:-:S04]  /*01a0*/  UIADD3 UR34, UPT, UPT, UR28, UR34, URZ ;  /* 0x000000221c227290 */ /* 0x002fc8000fffe0ff */
[----:B------:R-:W-:Y:S02]  /*01b0*/  UIMAD UR34, UR34, 0xe, URZ ;  /* 0x0000000e222278a4 */ /* 0x000fe4000f8e02ff */
[----:B--2---:R-:W-:Y:S02]  /*01c0*/  UIMAD.WIDE.U32 UR38, UR38, 0x80, UR4 ;  /* 0x00000080262678a5 */ /* 0x004fe4000f8e0004 */
[----:B------:R-:W-:Y:S02]  /*01d0*/  UIMAD.WIDE.U32 UR34, UR34, 0x80, UR4 ;  /* 0x00000080222278a5 */ /* 0x000fe4000f8e0004 */
[----:B------:R-:W-:Y:S10]  /*01e0*/  @!P0 BRA `(.L_x_2) ;  /* 0x0000000000c88947 */ /* 0x000ff40003800000 */
[----:B------:R-:W1:Y:S01]  /*01f0*/  LDC.64 R64, c[0x0][0x400] ;  /* 0x00010000ff407b82 */ /* 0x000e620000000a00 */
[----:B------:R-:W-:Y:S02]  /*0200*/  UMOV UR4, 0x400 ;  /* 0x0000040000047882 */ /* 0x000fe40000000000 */
[----:B------:R-:W-:-:S05]  /*0210*/  ULEA UR4, UR31, UR4, 0x18 ;  /* 0x000000041f047291 */ /* 0x000fca000f8ec0ff */
[----:B------:R-:W1:Y:S08]  /*0220*/  LDC.64 R66, c[0x0][0x408] ;  /* 0x00010200ff427b82 */ /* 0x000e700000000a00 */
[----:B------:R-:W2:Y:S08]  /*0230*/  LDC.64 R60, c[0x0][0x410] ;  /* 0x00010400ff3c7b82 */ /* 0x000eb00000000a00 */
[----:B------:R-:W2:Y:S08]  /*0240*/  LDC.64 R62, c[0x0][0x418] ;  /* 0x00010600ff3e7b82 */ /* 0x000eb00000000a00 */
[----:B------:R-:W3:Y:S01]  /*0250*/  LDC.64 R56, c[0x0][0x420] ;  /* 0x00010800ff387b82 */ /* 0x000ee20000000a00 */
[----:B-1----:R1:W-:Y:S07]  /*0260*/  STS.128 [UR4+0x480], R64 ;  /* 0x00048040ff007988 */ /* 0x0023ee0008000c04 */
[----:B------:R-:W3:Y:S08]  /*0270*/  LDC.64 R58, c[0x0][0x428] ;  /* 0x00010a00ff3a7b82 */ /* 0x000ef00000000a00 */
[----:B------:R-:W4:Y:S01]  /*0280*/  LDC.64 R52, c[0x0][0x430] ;  /* 0x00010c00ff347b82 */ /* 0x000f220000000a00 */
[----:B--2---:R1:W-:Y:S07]  /*0290*/  STS.128 [UR4+0x490], R60 ;  /* 0x0004903cff007988 */ /* 0x0043ee0008000c04 */
[----:B------:R-:W4:Y:S08]  /*02a0*/  LDC.64 R54, c[0x0][0x438] ;  /* 0x00010e00ff367b82 */ /* 0x000f300000000a00 */
[----:B------:R-:W2:Y:S01]  /*02b0*/  LDC.64 R48, c[0x0][0x440] ;  /* 0x00011000ff307b82 */ /* 0x000ea20000000a00 */
[----:B---3--:R1:W-:Y:S07]  /*02c0*/  STS.128 [UR4+0x4a0], R56 ;  /* 0x0004a038ff007988 */ /* 0x0083ee0008000c04 */
[----:B------:R-:W2:Y:S08]  /*02d0*/  LDC.64 R50, c[0x0][0x448] ;  /* 0x00011200ff327b82 */ /* 0x000eb00000000a00 */
[----:B------:R-:W3:Y:S01]  /*02e0*/  LDC.64 R44, c[0x0][0x450] ;  /* 0x00011400ff2c7b82 */ /* 0x000ee20000000a00 */
[----:B----4-:R1:W-:Y:S07]  /*02f0*/  STS.128 [UR4+0x4b0], R52 ;  /* 0x0004b034ff007988 */ /* 0x0103ee0008000c04 */
        /* <DEDUP_REMOVED lines=30> */
[----:B------:R-:W4:Y:S01]  /*04e0*/  LDC.64 R6, c[0x0][0x578] ;  /* 0x00015e00ff067b82 */ /* 0x000f220000000a00 */
[----:B---3--:R1:W-:Y:S04]  /*04f0*/  STS.128 [UR4+0x560], R8 ;  /* 0x00056008ff007988 */ /* 0x0083e80008000c04 */
[----:B----4-:R1:W-:Y:S02]  /*0500*/  STS.128 [UR4+0x570], R4 ;  /* 0x00057004ff007988 */ /* 0x0103e40008000c04 */
.L_x_2:
[----:B------:R-:W-:Y:S05]  /*0510*/  BSYNC.RECONVERGENT B0 ;  /* 0x0000000000007941 */ /* 0x000fea0003800200 */
.L_x_1:
[----:B------:R-:W-:Y:S01]  /*0520*/  NOP ;  /* 0x0000000000007918 */ /* 0x000fe20000000000 */
.L_x_0:
[----:B------:R-:W-:-:S09]  /*0530*/  UISETP.NE.AND UP0, UPT, UR37, 0x3, UPT ;  /* 0x000000032500788c */ /* 0x000fd2000bf05270 */
[----:B------:R-:W-:Y:S05]  /*0540*/  BRA.U UP0, `(.L_x_3) ;  /* 0x00000001007c7547 */ /* 0x000fea000b800000 */
[----:B-1----:R-:W1:Y:S01]  /*0550*/  LDC.64 R32, c[0x0][0x900] ;  /* 0x00024000ff207b82 */ /* 0x002e620000000a00 */
[----:B------:R-:W2:Y:S01]  /*0560*/  LDCU.64 UR6, c[0x0][0xb00] ;  /* 0x00016000ff0677ac */ /* 0x000ea20008000a00 */
[----:B------:R-:W-:Y:S01]  /*0570*/  ELECT P0, URZ, PT ;  /* 0x0000000000ff782f */ /* 0x000fe20003800000 */
[----:B------:R-:W-:-:S05]  /*0580*/  UMOV UR4, 0x400 ;  /* 0x0000040000047882 */ /* 0x000fca0000000000 */
[----:B------:R-:W1:Y:S01]  /*0590*/  LDC.64 R34, c[0x0][0x908] ;  /* 0x00024200ff227b82 */ /* 0x000e620000000a00 */
[----:B------:R-:W-:Y:S02]  /*05a0*/  ULEA UR4, UR31, UR4, 0x18 ;  /* 0x000000041f047291 */ /* 0x000fe4000f8ec0ff */
[----:B------:R-:W-:-:S05]  /*05b0*/  UIMAD UR22, UR28, 0xe, URZ ;  /* 0x0000000e1c1678a4 */ /* 0x000fca000f8e02ff */
[----:B------:R-:W3:Y:S01]  /*05c0*/  LDC.64 R28, c[0x0][0x910] ;  /* 0x00024400ff1c7b82 */ /* 0x000ee20000000a00 */
[----:B--2---:R-:W-:-:S07]  /*05d0*/  UIMAD.WIDE.U32 UR22, UR22, 0x80, UR6 ;  /* 0x00000080161678a5 */ /* 0x004fce000f8e0006 */
[----:B------:R-:W3:Y:S08]  /*05e0*/  LDC.64 R30, c[0x0][0x918] ;  /* 0x00024600ff1e7b82 */ /* 0x000ef00000000a00 */
[----:B------:R-:W2:Y:S01]  /*05f0*/  LDC.64 R24, c[0x0][0x920] ;  /* 0x00024800ff187b82 */ /* 0x000ea20000000a00 */
[----:B-1----:R4:W-:Y:S07]  /*0600*/  @P0 STS.128 [UR4+0x380], R32 ;  /* 0x00038020ff000988 */ /* 0x0029ee0008000c04 */
[----:B------:R-:W2:Y:S08]  /*0610*/  LDC.64 R26, c[0x0][0x928] ;  /* 0x00024a00ff1a7b82 */ /* 0x000eb00000000a00 */
[----:B------:R-:W1:Y:S01]  /*0620*/  LDC.64 R20, c[0x0][0x930] ;  /* 0x00024c00ff147b82 */ /* 0x000e620000000a00 */
[----:B---3--:R4:W-:Y:S07]  /*0630*/  @P0 STS.128 [UR4+0x390], R28 ;  /* 0x0003901cff000988 */ /* 0x0089ee0008000c04 */
[----:B------:R-:W1:Y:S08]  /*0640*/  LDC.64 R22, c[0x0][0x938] ;  /* 0x00024e00ff167b82 */ /* 0x000e700000000a00 */
[----:B------:R-:W3:Y:S01]  /*0650*/  LDC.64 R16, c[0x0][0x940] ;  /* 0x00025000ff107b82 */ /* 0x000ee20000000a00 */
[----:B--2---:R4:W-:Y:S07]  /*0660*/  @P0 STS.128 [UR4+0x3a0], R24 ;  /* 0x0003a018ff000988 */ /* 0x0049ee0008000c04 */
        /* <DEDUP_REMOVED lines=9> */
[----:B------:R-:W3:Y:S01]  /*0700*/  LDC.64 R6, c[0x0][0x978] ;  /* 0x00025e00ff067b82 */ /* 0x000ee20000000a00 */
[----:B-1----:R4:W-:Y:S04]  /*0710*/  @P0 STS.128 [UR4+0x3e0], R8 ;  /* 0x0003e008ff000988 */ /* 0x0029e80008000c04 */
[----:B---3--:R4:W-:Y:S01]  /*0720*/  @P0 STS.128 [UR4+0x3f0], R4 ;  /* 0x0003f004ff000988 */ /* 0x0089e20008000c04 */
[----:B------:R-:W-:Y:S01]  /*0730*/  NOP ;  /* 0x0000000000007918 */ /* 0x000fe20000000000 */
.L_x_3:
[----:B------:R-:W2:Y:S02]  /*0740*/  SHFL.IDX PT, R0, R128, RZ, 0x1f ;  /* 0x00001fff80007589 */ /* 0x000ea400000e0000 */
[----:B--2---:R-:W-:-:S13]  /*0750*/  ISETP.NE.AND P0, PT, R0, RZ, PT ;  /* 0x000000ff0000720c */ /* 0x004fda0003f05270 */
[----:B------:R-:W-:Y:S05]  /*0760*/  @P0 BRA `(.L_x_4) ;  /* 0x0000000000440947 */ /* 0x000fea0003800000 */
[----:B------:R-:W-:Y:S01]  /*0770*/  UMOV UR5, 0x400 ;  /* 0x0000040000057882 */ /* 0x000fe20000000000 */
[----:B------:R-:W-:Y:S01]  /*0780*/  UMOV UR4, 0x1 ;  /* 0x0000000100047882 */ /* 0x000fe20000000000 */
[----:B------:R-:W-:Y:S02]  /*0790*/  ULEA UR5, UR31, UR5, 0x18 ;  /* 0x000000051f057291 */ /* 0x000fe4000f8ec0ff */
[----:B------:R-:W-:-:S04]  /*07a0*/  UIADD3 UR6, UPT, UPT, -UR4, 0x100000, URZ ;  /* 0x0010000004067890 */ /* 0x000fc8000fffe1ff */
[----:B------:R-:W-:Y:S02]  /*07b0*/  USHF.L.U32 UR7, UR6, 0xb, URZ ;  /* 0x0000000b06077899 */ /* 0x000fe400080006ff */
[----:B------:R-:W-:Y:S01]  /*07c0*/  USHF.L.U32 UR6, UR6, 0x1, URZ ;  /* 0x0000000106067899 */ /* 0x000fe200080006ff */
[----:B------:R-:W-:Y:S01]  /*07d0*/  ELECT P0, URZ, PT ;  /* 0x0000000000ff782f */ /* 0x000fe20003800000 */
[----:B------:R-:W2:Y:S10]  /*07e0*/  FENCE.VIEW.ASYNC.S ;  /* 0x00000000000073c6 */ /* 0x000eb40000000000 */
[----:B--2---:R2:W3:Y:S01]  /*07f0*/  SYNCS.EXCH.64 URZ, [UR5], UR6 ;  /* 0x0000000605ff75b2 */ /* 0x0044e20008000100 */
[----:B------:R2:W1:Y:S01]  /*0800*/  SYNCS.EXCH.64 URZ, [UR5+0x20], UR6 ;  /* 0x0000200605ff75b2 */ /* 0x0004620008000100 */
[----:B------:R2:W1:Y:S01]  /*0810*/  SYNCS.EXCH.64 URZ, [UR5+0x8], UR6 ;  /* 0x0000080605ff75b2 */ /* 0x0004620008000100 */
[----:B------:R2:W1:Y:S01]  /*0820*/  SYNCS.EXCH.64 URZ, [UR5+0x28], UR6 ;  /* 0x0000280605ff75b2 */ /* 0x0004620008000100 */
[----:B------:R2:W1:Y:S01]  /*0830*/  SYNCS.EXCH.64 URZ, [UR5+0x10], UR6 ;  /* 0x0000100605ff75b2 */ /* 0x0004620008000100 */
[----:B------:R2:W1:Y:S01]  /*0840*/  SYNCS.EXCH.64 URZ, [UR5+0x30], UR6 ;  /* 0x0000300605ff75b2 */ /* 0x0004620008000100 */
[----:B------:R2:W1:Y:S01]  /*0850*/  SYNCS.EXCH.64 URZ, [UR5+0x18], UR6 ;  /* 0x0000180605ff75b2 */ /* 0x0004620008000100 */
[----:B------:R2:W1:Y:S01]  /*0860*/  SYNCS.EXCH.64 URZ, [UR5+0x38], UR6 ;  /* 0x0000380605ff75b2 */ /* 0x0004620008000100 */
[----:B------:R-:W-:Y:S01]  /*0870*/  NOP ;  /* 0x0000000000007918 */ /* 0x000fe20000000000 */
.L_x_4:
[----:B------:R-:W5:Y:S01]  /*0880*/  SHFL.IDX PT, R0, R128, RZ, 0x1f ;  /* 0x00001fff80007589 */ /* 0x000f6200000e0000 */
[----:B------:R-:W-:Y:S01]  /*0890*/  NOP ;  /* 0x0000000000007918 */ /* 0x000fe20000000000 */
[----:B-----5:R-:W-:-:S13]  /*08a0*/  ISETP.NE.AND P0, PT, R0, 0x1, PT ;  /* 0x000000010000780c */ /* 0x020fda0003f05270 */
[----:B------:R-:W-:Y:S05]  /*08b0*/  @P0 BRA `(.L_x_5) ;  /* 0x0000000000540947 */ /* 0x000fea0003800000 */
[----:B--2---:R-:W-:Y:S01]  /*08c0*/  UMOV UR6, 0x400 ;  /* 0x0000040000067882 */ /* 0x004fe20000000000 */
[----:B------:R-:W-:Y:S01]  /*08d0*/  UMOV UR5, 0x20 ;  /* 0x0000002000057882 */ /* 0x000fe20000000000 */
[----:B------:R-:W-:Y:S01]  /*08e0*/  UMOV UR4, 0x80 ;  /* 0x0000008000047882 */ /* 0x000fe20000000000 */
[----:B------:R-:W-:Y:S02]  /*08f0*/  ULEA UR6, UR31, UR6, 0x18 ;  /* 0x000000061f067291 */ /* 0x000fe4000f8ec0ff */
[----:B------:R-:W-:-:S04]  /*0900*/  UIADD3 UR8, UPT, UPT, -UR5, 0x100000, URZ ;  /* 0x0010000005087890 */ /* 0x000fc8000fffe1ff */
[----:B------:R-:W-:Y:S02]  /*0910*/  USHF.L.U32 UR9, UR8, 0xb, URZ ;  /* 0x0000000b08097899 */ /* 0x000fe400080006ff */
[----:B------:R-:W-:Y:S02]  /*0920*/  USHF.L.U32 UR8, UR8, 0x1, URZ ;  /* 0x0000000108087899 */ /* 0x000fe400080006ff */
[----:B------:R-:W-:-:S04]  /*0930*/  UIADD3 UR4, UPT, UPT, -UR4, 0x100000, URZ ;  /* 0x0010000004047890 */ /* 0x000fc8000fffe1ff */
[----:B------:R-:W-:Y:S02]  /*0940*/  USHF.L.U32 UR5, UR4, 0xb, URZ ;  /* 0x0000000b04057899 */ /* 0x000fe400080006ff */
[----:B------:R-:W-:Y:S01]  /*0950*/  USHF.L.U32 UR4, UR4, 0x1, URZ ;  /* 0x0000000104047899 */ /* 0x000fe200080006ff */
[----:B------:R-:W-:Y:S01]  /*0960*/  ELECT P0, URZ, PT ;  /* 0x0000000000ff782f */ /* 0x000fe20003800000 */
[----:B------:R-:W2:Y:S02]  /*0970*/  FENCE.VIEW.ASYNC.S ;  /* 0x00000000000073c6 */ /* 0x000ea40000000000 */
[----:B--2---:R2:W1:Y:S08]  /*0980*/  SYNCS.EXCH.64 URZ, [UR6+0x40], UR8 ;  /* 0x0000400806ff75b2 */ /* 0x0044700008000100 */
        /* <DEDUP_REMOVED lines=8> */
.L_x_5:
[----:B------:R-:W5:Y:S01]  /*0a10*/  SHFL.IDX PT, R0, R128, RZ, 0x1f ;  /* 0x00001fff80007589 */ /* 0x000f6200000e0000 */
[----:B------:R-:W-:Y:S01]  /*0a20*/  NOP ;  /* 0x0000000000007918 */ /* 0x000fe20000000000 */
[----:B-----5:R-:W-:-:S13]  /*0a30*/  ISETP.NE.AND P0, PT, R0, 0x3, PT ;  /* 0x000000030000780c */ /* 0x020fda0003f05270 */
[----:B------:R-:W-:Y:S05]  /*0a40*/  @P0 BRA `(.L_x_6) ;  /* 0x00000000002c0947 */ /* 0x000fea0003800000 */
[----:B--2---:R-:W-:Y:S01]  /*0a50*/  UMOV UR5, 0x400 ;  /* 0x0000040000057882 */ /* 0x004fe20000000000 */
[----:B------:R-:W-:Y:S01]  /*0a60*/  UMOV UR4, 0x20 ;  /* 0x0000002000047882 */ /* 0x000fe20000000000 */
[----:B------:R-:W-:Y:S02]  /*0a70*/  ULEA UR5, UR31, UR5, 0x18 ;  /* 0x000000051f057291 */ /* 0x000fe4000f8ec0ff */
[----:B------:R-:W-:-:S04]  /*0a80*/  UIADD3 UR6, UPT, UPT, -UR4, 0x100000, URZ ;  /* 0x0010000004067890 */ /* 0x000fc8000fffe1ff */
[----:B------:R-:W-:Y:S02]  /*0a90*/  USHF.L.U32 UR7, UR6, 0xb, URZ ;  /* 0x0000000b06077899 */ /* 0x000fe400080006ff */
[----:B------:R-:W-:Y:S01]  /*0aa0*/  USHF.L.U32 UR6, UR6, 0x1, URZ ;  /* 0x0000000106067899 */ /* 0x000fe200080006ff */
[----:B------:R-:W-:Y:S01]  /*0ab0*/  ELECT P0, URZ, PT ;  /* 0x0000000000ff782f */ /* 0x000fe20003800000 */
[----:B------:R-:W2:Y:S10]  /*0ac0*/  FENCE.VIEW.ASYNC.S ;  /* 0x00000000000073c6 */ /* 0x000eb40000000000 */
[----:B--2---:R2:W1:Y:S01]  /*0ad0*/  SYNCS.EXCH.64 URZ, [UR5+0x80], UR6 ;  /* 0x0000800605ff75b2 */ /* 0x0044620008000100 */
[----:B------:R2:W1:Y:S01]  /*0ae0*/  SYNCS.EXCH.64 URZ, [UR5+0x88], UR6 ;  /* 0x0000880605ff75b2 */ /* 0x0004620008000100 */
[----:B------:R-:W-:Y:S01]  /*0af0*/  NOP ;  /* 0x0000000000007918 */ /* 0x000fe20000000000 */
.L_x_6:
        /* <DEDUP_REMOVED lines=31> */
[----:B------:R2:W1:Y:S02]  /*0cf0*/  SYNCS.EXCH.64 URZ, [UR6+0x108], UR4 ;  /* 0x0001080406ff75b2 */ /* 0x0004640008000100 */
[----:B--2---:R-:W-:Y:S01]  /*0d00*/  NOP ;  /* 0x0000000000007918 */ /* 0x004fe20000000000 */
.L_x_7:
        /* <DEDUP_REMOVED lines=33> */
.L_x_8:
[----:B------:R-:W5:Y:S01]  /*0f20*/  SHFL.IDX PT, R0, R128, RZ, 0x1f ;  /* 0x00001fff80007589 */ /* 0x000f6200000e0000 */
[----:B------:R-:W-:Y:S01]  /*0f30*/  ISETP.NE.OR P0, PT, RZ, UR37, !P2 ;  /* 0x00000025ff007c0c */ /* 0x000fe2000d705670 */
        /* <DEDUP_REMOVED lines=19> */
[----:B------:R-:W-:Y:S01]  /*1070*/  NOP ;  /* 0x0000000000007918 */ /* 0x000fe20000000000 */
.L_x_9:
[----:B------:R-:W-:Y:S01]  /*1080*/  VOTEU.ALL UP0, P0 ;  /* 0x0000000000ff7886 */ /* 0x000fe20000000000 */
[----:B--2---:R-:W-:Y:S01]  /*1090*/  UMOV UR4, 0x20 ;  /* 0x0000002000047882 */ /* 0x004fe20000000000 */
[----:B------:R-:W-:Y:S01]  /*10a0*/  UISETP.NE.AND UP1, UPT, UR37, 0x2, UPT ;  /* 0x000000022500788c */ /* 0x000fe2000bf25270 */
[----:B------:R-:W-:Y:S02]  /*10b0*/  NOP ;  /* 0x0000000000007918 */ /* 0x000fe40000000000 */
[----:B------:R-:W-:Y:S01]  /*10c0*/  @!UP0 UMOV UR5, 0x400 ;  /* 0x0000040000058882 */ /* 0x000fe20000000000 */
[----:B------:R-:W-:-:S04]  /*10d0*/  @!UP0 UIADD3 UR6, UPT, UPT, -UR4, 0x100000, URZ ;  /* 0x0010000004068890 */ /* 0x000fc8000fffe1ff */
[----:B------:R-:W-:Y:S02]  /*10e0*/  @!UP0 USHF.L.U32 UR7, UR6, 0xb, URZ ;  /* 0x0000000b06078899 */ /* 0x000fe400080006ff */
[----:B------:R-:W-:Y:S02]  /*10f0*/  @!UP0 USHF.L.U32 UR6, UR6, 0x1, URZ ;  /* 0x0000000106068899 */ /* 0x000fe400080006ff */
[----:B------:R-:W-:Y:S01]  /*1100*/  @!UP0 ULEA UR5, UR31, UR5, 0x18 ;  /* 0x000000051f058291 */ /* 0x000fe2000f8ec0ff */
[----:B------:R-:W2:Y:S01]  /*1110*/  LDCU UR4, c[0x0][0x36c] ;  /* 0x00006d80ff0477ac */ /* 0x000ea20008000800 */
[----:B------:R-:W-:Y:S01]  /*1120*/  VOTEU.ALL UP0, P0 ;  /* 0x0000000000ff7886 */ /* 0x000fe20000000000 */
[----:B------:R-:W-:Y:S02]  /*1130*/  USEL UR20, URZ, 0x1, UP1 ;  /* 0x00000001ff147887 */ /* 0x000fe40008800000 */
[----:B------:R-:W-:Y:S01]  /*1140*/  UISETP.EQ.AND UP2, UPT, UR44, URZ, !UP1 ;  /* 0x000000ff2c00728c */ /* 0x000fe2000cf42270 */
[----:B------:R-:W5:Y:S06]  /*1150*/  FENCE.VIEW.ASYNC.S ;  /* 0x00000000000073c6 */ /* 0x000f6c0000000000 */
[----:B-----5:R1:W1:Y:S01]  /*1160*/  @!UP0 SYNCS.EXCH.64 URZ, [UR5+0x140], UR6 ;  /* 0x0001400605ff85b2 */ /* 0x0202620008000100 */
[----:B------:R-:W-:Y:S01]  /*1170*/  UISETP.NE.AND UP0, UPT, UR37, URZ, UPT ;  /* 0x000000ff2500728c */ /* 0x000fe2000bf05270 */
[----:B------:R-:W-:-:S03]  /*1180*/  PLOP3.LUT P2, PT, P2, PT, UP2, 0x80, 0x8 ;  /* 0x000000000008781c */ /* 0x000fc6000174f028 */
[----:B------:R-:W-:Y:S02]  /*1190*/  USEL UR29, UR20, 0x2, UP0 ;  /* 0x00000002141d7887 */ /* 0x000fe40008000000 */
[----:B--2---:R-:W-:-:S09]  /*11a0*/  UISETP.EQ.U32.AND UP0, UPT, UR4, 0x1, UPT ;  /* 0x000000010400788c */ /* 0x004fd2000bf02070 */
[----:B------:R-:W-:Y:S05]  /*11b0*/  BRA.U !UP0, `(.L_x_10) ;  /* 0x0000000108087547 */ /* 0x000fea000b800000 */
[----:B-1-3--:R-:W-:Y:S01]  /*11c0*/  UCGABAR_ARV ;  /* 0x00000000000079c7 */ /* 0x00afe20008000000 */
[----:B------:R-:W-:Y:S05]  /*11d0*/  BRA `(.L_x_11) ;  /* 0x0000000000047947 */ /* 0x000fea0003800000 */
.L_x_10:
[----:B-1-3--:R-:W-:Y:S01]  /*11e0*/  NOP ;  /* 0x0000000000007918 */ /* 0x00afe20000000000 */
.L_x_11:
[----:B----4-:R-:W1:Y:S01]  /*11f0*/  LDC.64 R14, c[0x0][0xbf0] ;  /* 0x0002fc00ff0e7b82 */ /* 0x010e620000000a00 */
[----:B------:R-:W1:Y:S01]  /*1200*/  LDCU.64 UR50, c[0x0][0x358] ;  /* 0x00006b00ff3277ac */ /* 0x000e620008000a00 */
[----:B------:R-:W2:Y:S01]  /*1210*/  LDCU UR27, c[0x0][0xc0c] ;  /* 0x00018180ff1b77ac */ /* 0x000ea20008000800 */
[----:B------:R-:W2:Y:S01]  /*1220*/  LDCU UR4, c[0x0][0xbdc] ;  /* 0x00017b80ff0477ac */ /* 0x000ea20008000800 */
[----:B------:R-:W3:Y:S01]  /*1230*/  LDCU UR26, c[0x0][0xc10] ;  /* 0x00018200ff1a77ac */ /* 0x000ee20008000800 */
[----:B------:R-:W4:Y:S01]  /*1240*/  LDCU.128 UR12, c[0x0][0xba0] ;  /* 0x00017400ff0c77ac */ /* 0x000f220008000c00 */
[----:B------:R-:W4:Y:S01]  /*1250*/  LDCU.128 UR8, c[0x0][0xbb0] ;  /* 0x00017600ff0877ac */ /* 0x000f220008000c00 */
[----:B-1----:R-:W4:Y:S01]  /*1260*/  LDG.E R8, desc[UR50][R14.64] ;  /* 0x000000320e087981 */ /* 0x002f22000c1e1900 */
[----:B------:R-:W1:Y:S03]  /*1270*/  LDCU UR45, c[0x0][0xbe8] ;  /* 0x00017d00ff2d77ac */ /* 0x000e660008000800 */
[----:B------:R1:W4:Y:S01]  /*1280*/  LDG.E R3, desc[UR50][R14.64+0x4] ;  /* 0x000004320e037981 */ /* 0x000322000c1e1900 */
[----:B--2---:R-:W-:Y:S01]  /*1290*/  USHF.L.U32 UR27, UR27, UR4, URZ ;  /* 0x000000041b1b7299 */ /* 0x004fe200080006ff */
[----:B------:R-:W-:Y:S01]  /*12a0*/  LOP3.LUT R7, R142, 0x1f, RZ, 0xc0, !PT ;  /* 0x0000001f8e077812 */ /* 0x000fe200078ec0ff */
[----:B---3--:R-:W-:Y:S01]  /*12b0*/  USHF.L.U32 UR26, UR26, UR4, URZ ;  /* 0x000000041a1a7299 */ /* 0x008fe200080006ff */
[----:B------:R-:W-:Y:S01]  /*12c0*/  IMAD.MOV.U32 R5, RZ, RZ, RZ ;  /* 0x000000ffff057224 */ /* 0x000fe200078e00ff */
[----:B------:R-:W2:Y:S01]  /*12d0*/  LDCU.128 UR4, c[0x0][0xbc0] ;  /* 0x00017800ff0477ac */ /* 0x000ea20008000c00 */
[----:B------:R-:W-:-:S02]  /*12e0*/  IMAD.MOV.U32 R6, RZ, RZ, RZ ;  /* 0x000000ffff067224 */ /* 0x000fc400078e00ff */
[----:B------:R-:W-:Y:S01]  /*12f0*/  IMAD.U32 R4, RZ, RZ, UR27 ;  /* 0x0000001bff047e24 */ /* 0x000fe2000f8e00ff */
[----:B------:R-:W-:Y:S01]  /*1300*/  UMOV UR36, 0x400 ;  /* 0x0000040000247882 */ /* 0x000fe20000000000 */
[----:B------:R-:W-:Y:S01]  /*1310*/  IMAD.U32 R0, RZ, RZ, UR26 ;  /* 0x0000001aff007e24 */ /* 0x000fe2000f8e00ff */
[----:B------:R-:W-:Y:S02]  /*1320*/  UISETP.NE.AND UP5, UPT, UR37, 0x8, UPT ;  /* 0x000000082500788c */ /* 0x000fe4000bfa5270 */
[----:B------:R-:W-:Y:S01]  /*1330*/  IABS R2, R4 ;  /* 0x0000000400027213 */ /* 0x000fe20000000000 */
[----:B----4-:R-:W-:Y:S01]  /*1340*/  UISETP.NE.U32.AND UP3, UPT, UR14, URZ, UPT ;  /* 0x000000ff0e00728c */ /* 0x010fe2000bf65070 */
[----:B-1----:R-:W-:Y:S01]  /*1350*/  ISETP.GE.AND P0, PT, R7, UR45, PT ;  /* 0x0000002d07007c0c */ /* 0x002fe2000bf06270 */
[----:B------:R-:W1:Y:S01]  /*1360*/  LDCU UR40, c[0x0][0xbe0] ;  /* 0x00017c00ff2877ac */ /* 0x000e620008000800 */
[----:B------:R-:W-:Y:S02]  /*1370*/  R2UR UR48, R2 ;  /* 0x00000000023072ca */ /* 0x000fe400000e0000 */
[----:B------:R-:W-:Y:S01]  /*1380*/  IABS R2, R0 ;  /* 0x0000000000027213 */ /* 0x000fe20000000000 */
[----:B------:R-:W-:Y:S01]  /*1390*/  UISETP.NE.AND UP1, UPT, UR37, 0x1, UPT ;  /* 0x000000012500788c */ /* 0x000fe2000bf25270 */
[----:B------:R-:W-:-:S05]  /*13a0*/  CS2R.32 R16, SR_CgaSize ;  /* 0x0000000000107805 */ /* 0x000fca0000008a00 */
[----:B------:R-:W-:-:S05]  /*13b0*/  IMAD R16, R16, -0xa0, RZ ;  /* 0xffffff6010107824 */ /* 0x000fca00078e02ff */
[----:B------:R-:W-:-:S14]  /*13c0*/  R2UR UR33, R16 ;  /* 0x00000000102172ca */ /* 0x000fdc00000e0000 */
[----:B------:R-:W3:Y:S01]  /*13d0*/  LDCU UR33, c[0x0][UR33+0x2b0] ;  /* 0x00005600212177ac */ /* 0x000ee20008000800 */
[----:B------:R-:W-:Y:S01]  /*13e0*/  R2UR UR47, R2 ;  /* 0x00000000022f72ca */ /* 0x000fe200000e0000 */
[----:B------:R-:W-:Y:S02]  /*13f0*/  UISETP.NE.AND.EX UP3, UPT, UR15, URZ, UPT, UP3 ;  /* 0x000000ff0f00728c */ /* 0x000fe4000bf65330 */
[----:B------:R-:W-:Y:S01]  /*1400*/  ULEA UR36, UR31, UR36, 0x18 ;  /* 0x000000241f247291 */ /* 0x000fe2000f8ec0ff */
[----:B------:R-:W4:Y:S01]  /*1410*/  @!P0 LDC.64 R12, c[0x0][0xbf0] ;  /* 0x0002fc00ff0c8b82 */ /* 0x000f220000000a00 */
[----:B------:R-:W2:Y:S01]  /*1420*/  I2F.RP R2, UR48 ;  /* 0x0000003000027d06 */ /* 0x000ea20008209400 */
[----:B------:R-:W-:-:S05]  /*1430*/  CS2R.32 R16, SR_CgaSize ;  /* 0x0000000000107805 */ /* 0x000fca0000008a00 */
[----:B------:R-:W-:-:S05]  /*1440*/  IMAD R16, R16, -0xa0, RZ ;  /* 0xffffff6010107824 */ /* 0x000fca00078e02ff */
[----:B------:R-:W-:-:S14]  /*1450*/  R2UR UR24, R16 ;  /* 0x00000000101872ca */ /* 0x000fdc00000e0000 */
[----:B------:R-:W1:Y:S01]  /*1460*/  LDCU UR24, c[0x0][UR24+0x2b4] ;  /* 0x00005680181877ac */ /* 0x000e620008000800 */
[----:B------:R-:W1:Y:S01]  /*1470*/  LDCU UR17, c[0x0][0x374] ;  /* 0x00006e80ff1177ac */ /* 0x000e620008000800 */
[----:B------:R-:W1:Y:S01]  /*1480*/  LDCU.U8 UR16, c[0x0][0xbd8] ;  /* 0x00017b00ff1077ac */ /* 0x000e620008000000 */
[----:B--2---:R-:W2:Y:S01]  /*1490*/  MUFU.RCP R2, R2 ;  /* 0x0000000200027308 */ /* 0x004ea20000001000 */
[----:B------:R-:W-:Y:S01]  /*14a0*/  I2FP.F32.U32 R9, UR42 ;  /* 0x0000002a00097c45 */ /* 0x000fe20008201000 */
[----:B----4-:R-:W-:-:S04]  /*14b0*/  @!P0 IMAD.WIDE.U32 R12, R7, 0xc, R12 ;  /* 0x0000000c070c8825 */ /* 0x010fc800078e000c */
[----:B--2---:R-:W-:Y:S02]  /*14c0*/  VIADD R2, R2, 0xffffffe ;  /* 0x0ffffffe02027836 */ /* 0x004fe40000000000 */
[----:B---3--:R-:W-:Y:S01]  /*14d0*/  FMUL R9, R9, UR33 ;  /* 0x0000002109097c20 */ /* 0x008fe20008400000 */
[----:B------:R2:W5:Y:S03]  /*14e0*/  @!P0 LDG.E R5, desc[UR50][R12.64] ;  /* 0x000000320c058981 */ /* 0x000566000c1e1900 */
[----:B------:R-:W-:Y:S01]  /*14f0*/  F2I.FTZ.U32.TRUNC.NTZ R2, R2 ;  /* 0x0000000200027305 */ /* 0x000fe2000021f000 */
[----:B------:R-:W-:Y:S01]  /*1500*/  UMOV UR33, URZ ;  /* 0x000000ff00217c82 */ /* 0x000fe20008000000 */
[----:B------:R2:W5:Y:S01]  /*1510*/  @!P0 LDG.E R6, desc[UR50][R12.64+0x4] ;  /* 0x000004320c068981 */ /* 0x000562000c1e1900 */
[----:B------:R-:W-:-:S05]  /*1520*/  CS2R.32 R16, SR_CgaSize ;  /* 0x0000000000107805 */ /* 0x000fca0000008a00 */
[----:B------:R-:W-:-:S05]  /*1530*/  IMAD R16, R16, -0xa0, RZ ;  /* 0xffffff6010107824 */ /* 0x000fca00078e02ff */
[----:B------:R-:W-:-:S14]  /*1540*/  R2UR UR56, R16 ;  /* 0x00000000103872ca */ /* 0x000fdc00000e0000 */
[----:B------:R-:W3:Y:S01]  /*1550*/  LDCU UR56, c[0x0][UR56+0x2a0] ;  /* 0x00005400383877ac */ /* 0x000ee20008000800 */
[----:B------:R-:W-:Y:S01]  /*1560*/  LOP3.LUT R10, R10, 0xfffffffd, RZ, 0xc0, !PT ;  /* 0xfffffffd0a0a7812 */ /* 0x000fe200078ec0ff */
[----:B------:R-:W-:Y:S01]  /*1570*/  IMAD.MOV.U32 R14, RZ, RZ, RZ ;  /* 0x000000ffff0e7224 */ /* 0x000fe200078e00ff */
[----:B-1----:R-:W-:Y:S02]  /*1580*/  ISETP.NE.AND P3, PT, RZ, UR16, PT ;  /* 0x00000010ff007c0c */ /* 0x002fe4000bf65270 */
[----:B------:R-:W-:-:S05]  /*1590*/  CS2R.32 R16, SR_CgaSize ;  /* 0x0000000000107805 */ /* 0x000fca0000008a00 */
[----:B------:R-:W-:-:S05]  /*15a0*/  IMAD R16, R16, -0xa0, RZ ;  /* 0xffffff6010107824 */ /* 0x000fca00078e02ff */
[----:B------:R-:W-:-:S14]  /*15b0*/  R2UR UR54, R16 ;  /* 0x00000000103672ca */ /* 0x000fdc00000e0000 */
[----:B------:R-:W1:Y:S01]  /*15c0*/  LDCU UR54, c[0x0][UR54+0x2a4] ;  /* 0x00005480363677ac */ /* 0x000e620008000800 */
[----:B------:R-:W-:Y:S01]  /*15d0*/  F2I.U32.TRUNC.NTZ R9, R9 ;  /* 0x0000000900097305 */ /* 0x000fe2000020f000 */
[----:B------:R-:W-:Y:S01]  /*15e0*/  IMAD.MOV.U32 R16, RZ, RZ, -0x1 ;  /* 0xffffffffff107424 */ /* 0x000fe200078e00ff */
[----:B------:R-:W-:Y:S01]  /*15f0*/  UISETP.NE.AND UP0, UPT, UR37, URZ, UPT ;  /* 0x000000ff2500728c */ /* 0x000fe2000bf05270 */
[----:B------:R-:W-:Y:S02]  /*1600*/  R2UR UR59, R8 ;  /* 0x00000000083b72ca */ /* 0x000fe400000e0000 */
[----:B------:R-:W-:Y:S02]  /*1610*/  I2FP.F32.U32 R8, UR58 ;  /* 0x0000003a00087c45 */ /* 0x000fe40008201000 */
[----:B------:R-:W-:Y:S02]  /*1620*/  R2UR UR19, R3 ;  /* 0x00000000031372ca */ /* 0x000fe400000e0000 */
[----:B------:R-:W4:Y:S01]  /*1630*/  I2F.RP R3, UR47 ;  /* 0x0000002f00037d06 */ /* 0x000f220008209400 */
[----:B------:R-:W-:-:S06]  /*1640*/  FMUL R8, R8, UR24 ;  /* 0x0000001808087c20 */ /* 0x000fcc0008400000 */
[----:B------:R-:W-:Y:S01]  /*1650*/  UIADD3 UR32, UP2, UPT, UR59, UR12, URZ ;  /* 0x0000000c3b207290 */ /* 0x000fe2000ff5e0ff */
[----:B------:R-:W-:Y:S03]  /*1660*/  F2I.U32.TRUNC.NTZ R8, R8 ;  /* 0x0000000800087305 */ /* 0x000fe6000020f000 */
[----:B------:R-:W-:Y:S02]  /*1670*/  ULEA.HI.X.SX32 UR59, UR59, UR13, 0x1, UP2 ;  /* 0x0000000d3b3b7291 */ /* 0x000fe400090f0eff */
[----:B------:R-:W-:Y:S02]  /*1680*/  UIADD3 UR32, UP2, UPT, UR32, -0x1, URZ ;  /* 0xffffffff20207890 */ /* 0x000fe4000ff5e0ff */
[----:B------:R-:W-:Y:S01]  /*1690*/  UIADD3 UR25, UP4, UPT, UR19, UR10, URZ ;  /* 0x0000000a13197290 */ /* 0x000fe2000ff9e0ff */
[----:B----4-:R-:W4:Y:S01]  /*16a0*/  MUFU.RCP R3, R3 ;  /* 0x0000000300037308 */ /* 0x010f220000001000 */
[----:B------:R-:W-:-:S02]  /*16b0*/  UIADD3.X UR59, UPT, UPT, UR59, -0x1, URZ, UP2, !UPT ;  /* 0xffffffff3b3b7890 */ /* 0x000fc400097fe4ff */
[----:B------:R-:W-:Y:S02]  /*16c0*/  UIADD3 UR18, UP6, UPT, UR32, UR9, URZ ;  /* 0x0000000920127290 */ /* 0x000fe4000ffde0ff */
[----:B------:R-:W-:Y:S02]  /*16d0*/  ULEA.HI.X.SX32 UR19, UR19, UR11, 0x1, UP4 ;  /* 0x0000000b13137291 */ /* 0x000fe4000a0f0eff */
[----:B------:R-:W-:Y:S02]  /*16e0*/  UIADD3.X UR41, UPT, UPT, URZ, UR59, URZ, UP6, !UPT ;  /* 0x0000003bff297290 */ /* 0x000fe4000b7fe4ff */
[----:B------:R-:W-:Y:S02]  /*16f0*/  UIADD3 UR25, UP4, UPT, UR25, -0x1, URZ ;  /* 0xffffffff19197890 */ /* 0x000fe4000ff9e0ff */
[----:B------:R-:W-:Y:S02]  /*1700*/  UIMAD.WIDE.U32 UR62, UR41, UR14, URZ ;  /* 0x0000000e293e72a5 */ /* 0x000fe4000f8e00ff */
[----:B------:R-:W-:-:S02]  /*1710*/  UIADD3.X UR19, UPT, UPT, UR19, -0x1, URZ, UP4, !UPT ;  /* 0xffffffff13137890 */ /* 0x000fc4000a7fe4ff */
[----:B------:R-:W-:Y:S02]  /*1720*/  UIADD3 UR46, UP4, UPT, UR25, UR7, URZ ;  /* 0x00000007192e7290 */ /* 0x000fe4000ff9e0ff */
[----:B------:R-:W-:Y:S01]  /*1730*/  UIMAD.WIDE.U32 UR52, UR18, UR14, URZ ;  /* 0x0000000e123472a5 */ /* 0x000fe2000f8e00ff */
[----:B----4-:R-:W-:Y:S01]  /*1740*/  VIADD R3, R3, 0xffffffe ;  /* 0x0ffffffe03037836 */ /* 0x010fe20000000000 */
[----:B------:R-:W-:Y:S02]  /*1750*/  UIMAD.WIDE.U32 UR62, UP6, UR18, UR15, UR62 ;  /* 0x0000000f123e72a5 */ /* 0x000fe4000f8c003e */
[----:B------:R-:W-:Y:S02]  /*1760*/  UIADD3.X UR18, UPT, UPT, URZ, UR19, URZ, UP4, !UPT ;  /* 0x00000013ff127290 */ /* 0x000fe4000a7fe4ff */
[----:B------:R-:W-:Y:S01]  /*1770*/  UIADD3.X UR61, UPT, UPT, URZ, URZ, URZ, UP6, !UPT ;  /* 0x000000ffff3d7290 */ /* 0x000fe2000b7fe4ff */
[----:B------:R-:W4:Y:S01]  /*1780*/  F2I.FTZ.U32.TRUNC.NTZ R3, R3 ;  /* 0x0000000300037305 */ /* 0x000f22000021f000 */
[----:B------:R-:W-:-:S02]  /*1790*/  UIMAD.WIDE.U32 UR64, UR18, UR4, URZ ;  /* 0x00000004124072a5 */ /* 0x000fc4000f8e00ff */
[----:B------:R-:W-:Y:S01]  /*17a0*/  UIADD3 URZ, UP6, UPT, UR53, UR62, URZ ;  /* 0x0000003e35ff7290 */ /* 0x000fe2000ffde0ff */
[----:B------:R-:W-:Y:S01]  /*17b0*/  UMOV UR60, UR63 ;  /* 0x0000003f003c7c82 */ /* 0x000fe20008000000 */
[----:B------:R-:W-:Y:S02]  /*17c0*/  UIMAD.WIDE.U32 UR52, UP4, UR46, UR5, UR64 ;  /* 0x000000052e3472a5 */ /* 0x000fe4000f880040 */
[----:B------:R-:W-:Y:S02]  /*17d0*/  UIMAD.WIDE.U32.X UR64, UR41, UR15, UR60, UP6 ;  /* 0x0000000f294072a5 */ /* 0x000fe4000b0e043c */
[----:B------:R-:W-:Y:S02]  /*17e0*/  UIMAD.WIDE.U32 UR62, UR46, UR4, URZ ;  /* 0x000000042e3e72a5 */ /* 0x000fe4000f8e00ff */
[----:B------:R-:W-:Y:S02]  /*17f0*/  USEL UR32, UR32, UR64, !UP3 ;  /* 0x0000004020207287 */ /* 0x000fe4000d800000 */
[----:B------:R-:W-:Y:S01]  /*1800*/  USEL UR59, UR59, UR65, !UP3 ;  /* 0x000000413b3b7287 */ /* 0x000fe2000d800000 */
[----:B------:R-:W-:Y:S01]  /*1810*/  R2UR UR65, R2 ;  /* 0x00000000024172ca */ /* 0x000fe200000e0000 */
[----:B------:R-:W-:Y:S01]  /*1820*/  UIADD3.X UR61, UPT, UPT, URZ, URZ, URZ, UP4, !UPT ;  /* 0x000000ffff3d7290 */ /* 0x000fe2000a7fe4ff */
[----:B------:R-:W-:Y:S01]  /*1830*/  IABS R2, R4 ;  /* 0x0000000400027213 */ /* 0x000fe20000000000 */
[----:B------:R-:W-:-:S02]  /*1840*/  UISETP.NE.U32.AND UP2, UPT, UR4, URZ, UPT ;  /* 0x000000ff0400728c */ /* 0x000fc4000bf45070 */
[----:B------:R-:W-:Y:S02]  /*1850*/  UIADD3 URZ, UP4, UPT, UR63, UR52, URZ ;  /* 0x000000343fff7290 */ /* 0x000fe4000ff9e0ff */
[----:B------:R-:W-:Y:S01]  /*1860*/  USHF.R.U64 UR59, UR32, UR8, UR59 ;  /* 0x00000008203b7299 */ /* 0x000fe2000800123b */
[----:B------:R-:W-:Y:S01]  /*1870*/  IMAD.MOV R2, RZ, RZ, -R2 ;  /* 0x000000ffff027224 */ /* 0x000fe200078e0a02 */
[----:B------:R-:W-:Y:S01]  /*1880*/  UMOV UR60, UR53 ;  /* 0x00000035003c7c82 */ /* 0x000fe20008000000 */
[----:B------:R-:W-:Y:S01]  /*1890*/  UISETP.NE.AND.EX UP2, UPT, UR5, URZ, UPT, UP2 ;  /* 0x000000ff0500728c */ /* 0x000fe2000bf45320 */
[----:B----4-:R-:W-:Y:S01]  /*18a0*/  R2UR UR53, R3 ;  /* 0x00000000033572ca */ /* 0x010fe200000e0000 */
[----:B------:R-:W-:Y:S02]  /*18b0*/  UIMAD.WIDE.U32.X UR60, UR18, UR5, UR60, UP4 ;  /* 0x00000005123c72a5 */ /* 0x000fe4000a0e043c */
[----:B------:R-:W-:Y:S02]  /*18c0*/  UIADD3 UR59, UPT, UPT, UR27, -0x1, UR59 ;  /* 0xffffffff1b3b7890 */ /* 0x000fe4000fffe03b */
[----:B------:R-:W-:-:S02]  /*18d0*/  USEL UR25, UR25, UR60, !UP2 ;  /* 0x0000003c19197287 */ /* 0x000fc4000d000000 */
[----:B------:R-:W-:Y:S01]  /*18e0*/  USEL UR19, UR19, UR61, !UP2 ;  /* 0x0000003d13137287 */ /* 0x000fe2000d000000 */
[----:B------:R-:W-:Y:S01]  /*18f0*/  R2UR UR60, R2 ;  /* 0x00000000023c72ca */ /* 0x000fe200000e0000 */
[----:B------:R-:W-:Y:S01]  /*1900*/  IMAD.U32 R3, RZ, RZ, UR59 ;  /* 0x0000003bff037e24 */ /* 0x000fe2000f8e00ff */
[----:B------:R-:W-:Y:S01]  /*1910*/  UIADD3 UR32, UPT, UPT, URZ, -UR65, URZ ;  /* 0x80000041ff207290 */ /* 0x000fe2000fffe0ff */
[----:B------:R-:W-:Y:S01]  /*1920*/  IABS R2, R0 ;  /* 0x0000000000027213 */ /* 0x000fe20000000000 */
[----:B------:R-:W-:Y:S02]  /*1930*/  USHF.R.U64 UR19, UR25, UR6, UR19 ;  /* 0x0000000619137299 */ /* 0x000fe40008001213 */
[----:B------:R-:W-:Y:S01]  /*1940*/  IABS R3, R3 ;  /* 0x0000000300037213 */ /* 0x000fe20000000000 */
[----:B------:R-:W-:Y:S01]  /*1950*/  UIMAD UR32, UR32, UR48, URZ ;  /* 0x00000030202072a4 */ /* 0x000fe2000f8e02ff */
[----:B------:R-:W-:Y:S01]  /*1960*/  IMAD.MOV R2, RZ, RZ, -R2 ;  /* 0x000000ffff027224 */ /* 0x000fe200078e0a02 */
[----:B------:R-:W-:Y:S01]  /*1970*/  UIADD3 UR57, UPT, UPT, UR26, -0x1, UR19 ;  /* 0xffffffff1a397890 */ /* 0x000fe2000fffe013 */
[----:B------:R-:W-:Y:S01]  /*1980*/  R2UR UR25, R3 ;  /* 0x00000000031972ca */ /* 0x000fe200000e0000 */
[----:B------:R-:W-:Y:S01]  /*1990*/  UMOV UR64, URZ ;  /* 0x000000ff00407c82 */ /* 0x000fe20008000000 */
[----:B------:R-:W-:Y:S01]  /*19a0*/  UIADD3 UR19, UPT, UPT, URZ, -UR53, URZ ;  /* 0x80000035ff137290 */ /* 0x000fe2000fffe0ff */
[----:B------:R-:W-:Y:S01]  /*19b0*/  R2UR UR46, R2 ;  /* 0x00000000022e72ca */ /* 0x000fe200000e0000 */
[----:B------:R-:W-:Y:S01]  /*19c0*/  UIMAD.WIDE.U32 UR62, UR65, UR32, UR64 ;  /* 0x00000020413e72a5 */ /* 0x000fe2000f8e0040 */
[----:B------:R-:W-:Y:S01]  /*19d0*/  IMAD.U32 R3, RZ, RZ, UR57 ;  /* 0x00000039ff037e24 */ /* 0x000fe2000f8e00ff */
[----:B------:R-:W-:Y:S01]  /*19e0*/  UIMAD UR19, UR19, UR47, URZ ;  /* 0x0000002f131372a4 */ /* 0x000fe2000f8e02ff */
[----:B------:R-:W-:Y:S01]  /*19f0*/  UMOV UR52, URZ ;  /* 0x000000ff00347c82 */ /* 0x000fe20008000000 */
[----:B------:R-:W-:-:S02]  /*1a00*/  UISETP.NE.AND UP4, UPT, UR40, 0x1, UPT ;  /* 0x000000012800788c */ /* 0x000fc4000bf85270 */
[----:B------:R-:W-:Y:S01]  /*1a10*/  IABS R3, R3 ;  /* 0x0000000300037213 */ /* 0x000fe20000000000 */
[----:B------:R-:W-:Y:S01]  /*1a20*/  UMOV UR49, UR63 ;  /* 0x0000003f00317c82 */ /* 0x000fe20008000000 */
[----:B------:R-:W-:Y:S01]  /*1a30*/  UIMAD.WIDE.U32 UR52, UR53, UR19, UR52 ;  /* 0x00000013353472a5 */ /* 0x000fe2000f8e0034 */
[----:B------:R-:W-:Y:S01]  /*1a40*/  R2UR UR40, R9 ;  /* 0x00000000092872ca */ /* 0x000fe200000e0000 */
[----:B------:R-:W-:Y:S01]  /*1a50*/  UIMAD.WIDE.U32 UR62, UR49, UR25, URZ ;  /* 0x00000019313e72a5 */ /* 0x000fe2000f8e00ff */
[----:B------:R-:W-:Y:S01]  /*1a60*/  R2UR UR55, R3 ;  /* 0x00000000033772ca */ /* 0x000fe200000e0000 */
[----:B------:R-:W-:Y:S01]  /*1a70*/  USEL UR32, UR42, UR58, !UP4 ;  /* 0x0000003a2a207287 */ /* 0x000fe2000e000000 */
[----:B------:R-:W4:Y:S01]  /*1a80*/  LDC.64 R2, c[0x0][0xbd0] ;  /* 0x0002f400ff027b82 */ /* 0x000f220000000a00 */
[----:B------:R-:W-:Y:S01]  /*1a90*/  ULOP3.LUT UR52, URZ, UR27, URZ, 0x33, !UPT ;  /* 0x0000001bff347292 */ /* 0x000fe2000f8e33ff */
[----:B------:R-:W-:Y:S01]  /*1aa0*/  PRMT R9, RZ, 0x7610, R9 ;  /* 0x00007610ff097816 */ /* 0x000fe20000000009 */
[----:B------:R-:W-:Y:S01]  /*1ab0*/  ULOP3.LUT UR49, URZ, UR26, URZ, 0x33, !UPT ;  /* 0x0000001aff317292 */ /* 0x000fe2000f8e33ff */
[----:B------:R-:W-:Y:S01]  /*1ac0*/  UMOV UR19, UR63 ;  /* 0x0000003f00137c82 */ /* 0x000fe20008000000 */
[----:B------:R-:W-:-:S02]  /*1ad0*/  UIMAD.WIDE.U32 UR62, UR30, UR17, URZ ;  /* 0x000000111e3e72a5 */ /* 0x000fc4000f8e00ff */
[----:B------:R-:W-:Y:S02]  /*1ae0*/  UIMAD UR60, UR19, UR60, UR25 ;  /* 0x0000003c133c72a4 */ /* 0x000fe4000f8e0219 */
[----:B------:R-:W-:Y:S02]  /*1af0*/  UIADD3 UR19, UPT, UPT, UR36, 0x270, URZ ;  /* 0x0000027024137890 */ /* 0x000fe4000fffe0ff */
[----:B------:R-:W-:Y:S02]  /*1b00*/  UIMAD.WIDE.U32 UR66, UR53, UR55, URZ ;  /* 0x00000037354272a5 */ /* 0x000fe4000f8e00ff */
[----:B------:R-:W-:Y:S02]  /*1b10*/  UISETP.GT.U32.AND UP6, UPT, UR48, UR60, UPT ;  /* 0x0000003c3000728c */ /* 0x000fe4000bfc4070 */
[----:B------:R-:W-:Y:S01]  /*1b20*/  UIADD3 UR36, UPT, UPT, UR36, 0x1d0, URZ ;  /* 0x000001d024247890 */ /* 0x000fe2000fffe0ff */
[----:B------:R-:W2:Y:S03]  /*1b30*/  LDCU UR25, c[0x0][0x378] ;  /* 0x00006f00ff1977ac */ /* 0x000ea60008000800 */
[----:B------:R-:W-:-:S02]  /*1b40*/  @UP5 USEL UR36, UR36, UR19, !UP1 ;  /* 0x0000001324245287 */ /* 0x000fc4000c800000 */
[----:B------:R-:W-:Y:S01]  /*1b50*/  UISETP.GE.AND UP1, UPT, UR59, URZ, UPT ;  /* 0x000000ff3b00728c */ /* 0x000fe2000bf26270 */
[----:B------:R-:W-:Y:S02]  /*1b60*/  UMOV UR19, UR67 ;  /* 0x0000004300137c82 */ /* 0x000fe40008000000 */
[----:B------:R-:W-:Y:S02]  /*1b70*/  @!UP6 UIADD3 UR60, UPT, UPT, UR60, -UR48, URZ ;  /* 0x800000303c3ce290 */ /* 0x000fe4000fffe0ff */
[----:B------:R-:W-:Y:S02]  /*1b80*/  UIMAD UR55, UR19, UR46, UR55 ;  /* 0x0000002e133772a4 */ /* 0x000fe4000f8e0237 */
[----:B------:R-:W-:Y:S02]  /*1b90*/  UISETP.GT.U32.AND UP6, UPT, UR48, UR60, UPT ;  /* 0x0000003c3000728c */ /* 0x000fe4000bfc4070 */
[----:B------:R-:W-:Y:S02]  /*1ba0*/  UISETP.GT.U32.AND UP5, UPT, UR47, UR55, UPT ;  /* 0x000000372f00728c */ /* 0x000fe4000bfa4070 */
[----:B------:R-:W-:-:S02]  /*1bb0*/  USEL UR19, UR58, UR42, !UP4 ;  /* 0x0000002a3a137287 */ /* 0x000fc4000e000000 */
[----:B------:R-:W-:Y:S02]  /*1bc0*/  USEL UR17, UR30, UR17, !UP4 ;  /* 0x000000111e117287 */ /* 0x000fe4000e000000 */
[----:B--2---:R-:W-:Y:S02]  /*1bd0*/  UIMAD.WIDE.U32 UR30, UR62, UR25, URZ ;  /* 0x000000193e1e72a5 */ /* 0x004fe4000f8e00ff */
[----:B------:R-:W-:Y:S02]  /*1be0*/  UIMAD UR25, UR63, UR25, URZ ;  /* 0x000000193f1972a4 */ /* 0x000fe4000f8e02ff */
[----:B------:R-:W-:Y:S02]  /*1bf0*/  @!UP6 UIADD3 UR60, UPT, UPT, UR60, -UR48, URZ ;  /* 0x800000303c3ce290 */ /* 0x000fe4000fffe0ff */
[----:B------:R-:W-:Y:S02]  /*1c00*/  @!UP5 UIADD3 UR55, UPT, UPT, UR55, -UR47, URZ ;  /* 0x8000002f3737d290 */ /* 0x000fe4000fffe0ff */
[----:B------:R-:W-:Y:S01]  /*1c10*/  UIMAD.WIDE.U32 UR62, UR19, UR17, UR32 ;  /* 0x00000011133e72a5 */ /* 0x000fe2000f8e0020 */
[----:B------:R-:W-:Y:S01]  /*1c20*/  R2UR UR19, R8 ;  /* 0x00000000081372ca */ /* 0x000fe200000e0000 */
[----:B------:R-:W-:Y:S01]  /*1c30*/  UISETP.GT.U32.AND UP5, UPT, UR47, UR55, UPT ;  /* 0x000000372f00728c */ /* 0x000fe2000bfa4070 */
[----:B------:R-:W-:Y:S01]  /*1c40*/  PRMT R8, RZ, 0x7610, R8 ;  /* 0x00007610ff087816 */ /* 0x000fe20000000008 */
[----:B------:R-:W-:-:S02]  /*1c50*/  @!UP1 UIADD3 UR60, UPT, UPT, -UR60, URZ, URZ ;  /* 0x000000ff3c3c9290 */ /* 0x000fc4000fffe1ff */
[----:B------:R-:W-:Y:S01]  /*1c60*/  UISETP.GE.AND UP1, UPT, UR57, URZ, UPT ;  /* 0x000000ff3900728c */ /* 0x000fe2000bf26270 */
[----:B------:R-:W-:Y:S01]  /*1c70*/  UMOV UR24, UR62 ;  /* 0x0000003e00187c82 */ /* 0x000fe20008000000 */
[----:B------:R-:W-:Y:S01]  /*1c80*/  UMOV UR17, UR63 ;  /* 0x0000003f00117c82 */ /* 0x000fe20008000000 */
[----:B----4-:R-:W-:Y:S01]  /*1c90*/  ISETP.LE.U32.AND P0, PT, R2, UR24, PT ;  /* 0x0000001802007c0c */ /* 0x010fe2000bf03070 */
[----:B------:R-:W-:Y:S01]  /*1ca0*/  IMAD.U32 R2, RZ, RZ, UR17 ;  /* 0x00000011ff027e24 */ /* 0x000fe2000f8e00ff */
[----:B------:R-:W-:Y:S02]  /*1cb0*/  UISETP.NE.AND UP6, UPT, UR27, URZ, UPT ;  /* 0x000000ff1b00728c */ /* 0x000fe4000bfc5270 */
[----:B------:R-:W-:Y:S02]  /*1cc0*/  @!UP5 UIADD3 UR55, UPT, UPT, UR55, -UR47, URZ ;  /* 0x8000002f3737d290 */ /* 0x000fe4000fffe0ff */
[----:B------:R-:W-:Y:S01]  /*1cd0*/  UISETP.NE.AND UP5, UPT, UR26, URZ, UPT ;  /* 0x000000ff1a00728c */ /* 0x000fe2000bfa5270 */
[----:B------:R-:W-:Y:S01]  /*1ce0*/  ISETP.GE.U32.AND.EX P1, PT, R2, R3, PT, P0 ;  /* 0x000000030200720c */ /* 0x000fe20003f26100 */
[----:B------:R-:W-:Y:S01]  /*1cf0*/  @!UP1 UIADD3 UR55, UPT, UPT, -UR55, URZ, URZ ;  /* 0x000000ff37379290 */ /* 0x000fe2000fffe1ff */
[----:B------:R-:W-:Y:S01]  /*1d00*/  PLOP3.LUT P0, PT, PT, PT, PT, 0x80, 0x8 ;  /* 0x000000000008781c */ /* 0x000fe20003f0f070 */
[----:B------:R-:W-:-:S02]  /*1d10*/  USEL UR60, UR52, UR60, !UP6 ;  /* 0x0000003c343c7287 */ /* 0x000fc4000f000000 */
[----:B------:R-:W-:Y:S02]  /*1d20*/  USEL UR55, UR49, UR55, !UP5 ;  /* 0x0000003731377287 */ /* 0x000fe4000e800000 */
[----:B------:R-:W-:Y:S02]  /*1d30*/  UIADD3 UR60, UPT, UPT, UR59, -UR60, URZ ;  /* 0x8000003c3b3c7290 */ /* 0x000fe4000fffe0ff */
[----:B------:R-:W-:Y:S02]  /*1d40*/  UIADD3 UR55, UPT, UPT, UR57, -UR55, URZ ;  /* 0x8000003739377290 */ /* 0x000fe4000fffe0ff */
[----:B------:R-:W-:Y:S02]  /*1d50*/  UIADD3 UR40, UPT, UPT, -UR40, URZ, URZ ;  /* 0x000000ff28287290 */ /* 0x000fe4000fffe1ff */
[----:B------:R-:W-:Y:S02]  /*1d60*/  UIMAD UR62, UR60, UR55, URZ ;  /* 0x000000373c3e72a4 */ /* 0x000fe4000f8e02ff */
[----:B------:R-:W-:Y:S01]  /*1d70*/  USEL UR60, UR55, UR60, !UP4 ;  /* 0x0000003c373c7287 */ /* 0x000fe2000e000000 */
[----:B------:R-:W-:Y:S01]  /*1d80*/  @P0 LOP3.LUT R10, R10, 0x2, RZ, 0xfc, !PT ;  /* 0x000000020a0a0812 */ /* 0x000fe200078efcff */
[----:B------:R-:W-:Y:S01]  /*1d90*/  UIADD3 UR19, UPT, UPT, -UR19, URZ, URZ ;  /* 0x000000ff13137290 */ /* 0x000fe2000fffe1ff */
[----:B------:R-:W-:Y:S01]  /*1da0*/  UMOV UR18, 0xffffffff ;  /* 0xffffffff00127882 */ /* 0x000fe20000000000 */
[----:B------:R-:W-:Y:S01]  /*1db0*/  UMOV UR41, URZ ;  /* 0x000000ff00297c82 */ /* 0x000fe20008000000 */
[----:B------:R-:W-:-:S02]  /*1dc0*/  UIADD3 UR25, UPT, UPT, UR31, UR25, URZ ;  /* 0x000000191f197290 */ /* 0x000fc4000fffe0ff */
[----:B------:R-:W-:Y:S02]  /*1dd0*/  USHF.R.S32.HI UR57, URZ, 0x1f, UR62 ;  /* 0x0000001fff397899 */ /* 0x000fe4000801143e */
[----:B------:R-:W-:Y:S02]  /*1de0*/  USHF.R.S32.HI UR55, URZ, 0x1f, UR60 ;  /* 0x0000001fff377899 */ /* 0x000fe4000801143c */
[----:B---3--:R-:W-:Y:S02]  /*1df0*/  UIMAD UR40, UR56, UR40, UR42 ;  /* 0x00000028382872a4 */ /* 0x008fe4000f8e022a */
[----:B-1----:R-:W-:Y:S01]  /*1e00*/  UIMAD UR19, UR54, UR19, UR58 ;  /* 0x00000013361372a4 */ /* 0x002fe2000f8e023a */
[----:B------:R-:W-:Y:S11]  /*1e10*/  BRA.U UP0, `(.L_x_12) ;  /* 0x0000000100347547 */ /* 0x000ff6000b800000 */
[----:B------:R-:W-:Y:S02]  /*1e20*/  UISETP.NE.AND UP0, UPT, UR21, 0x4, UPT ;  /* 0x000000041500788c */ /* 0x000fe4000bf05270 */
[----:B------:R-:W-:-:S04]  /*1e30*/  UISETP.NE.AND UP1, UPT, UR19, URZ, UPT ;  /* 0x000000ff1300728c */ /* 0x000fc8000bf25270 */
[----:B------:R-:W-:Y:S01]  /*1e40*/  PLOP3.LUT P0, PT, PT, PT, UP0, 0x80, 0x8 ;  /* 0x000000000008781c */ /* 0x000fe20003f0f008 */
[----:B------:R-:W-:-:S04]  /*1e50*/  UISETP.LT.U32.OR UP1, UPT, UR40, 0x2, !UP1 ;  /* 0x000000022800788c */ /* 0x000fc8000cf21470 */
[----:B------:R-:W-:Y:S01]  /*1e60*/  @UP0 ULOP3.LUT UR40, UR40, 0xfffffffe, URZ, 0xc0, !UPT ;  /* 0xfffffffe28280892 */ /* 0x000fe2000f8ec0ff */
[----:B------:R-:W-:Y:S01]  /*1e70*/  @UP0 UMOV UR19, 0x3 ;  /* 0x0000000300130882 */ /* 0x000fe20000000000 */
[----:B------:R-:W-:Y:S02]  /*1e80*/  USEL UR56, URZ, 0x1, !UP1 ;  /* 0x00000001ff387887 */ /* 0x000fe4000c800000 */
[----:B------:R-:W-:Y:S02]  /*1e90*/  @UP0 USHF.L.U32 UR19, UR19, UR40, URZ ;  /* 0x0000002813130299 */ /* 0x000fe400080006ff */
[----:B------:R-:W-:-:S04]  /*1ea0*/  USEL UR54, URZ, 0x2, !UP1 ;  /* 0x00000002ff367887 */ /* 0x000fc8000c800000 */
[----:B------:R-:W-:Y:S01]  /*1eb0*/  UIADD3 UR54, UPT, UPT, UR56, UR54, URZ ;  /* 0x0000003638367290 */ /* 0x000fe2000fffe0ff */
[----:B------:R-:W-:-:S05]  /*1ec0*/  @P0 IMAD.U32 R2, RZ, RZ, UR19 ;  /* 0x00000013ff020e24 */ /* 0x000fca000f8e00ff */
[----:B------:R-:W-:Y:S01]  /*1ed0*/  IMAD.U32 R9, RZ, RZ, UR54 ;  /* 0x00000036ff097e24 */ /* 0x000fe2000f8e00ff */
[----:B------:R-:W-:-:S07]  /*1ee0*/  @P0 PRMT R8, R2, 0x7610, R8 ;  /* 0x0000761002080816 */ /* 0x000fce0000000008 */
.L_x_12:
[----:B------:R-:W-:Y:S01]  /*1ef0*/  UMOV UR63, UR57 ;  /* 0x00000039003f7c82 */ /* 0x000fe20008000000 */
[----:B------:R-:W-:Y:S01]  /*1f00*/  UMOV UR61, UR55 ;  /* 0x00000037003d7c82 */ /* 0x000fe20008000000 */
[----:B------:R-:W-:Y:S01]  /*1f10*/  IMAD.U32 R18, RZ, RZ, UR62 ;  /* 0x0000003eff127e24 */ /* 0x000fe2000f8e00ff */
[----:B------:R-:W-:Y:S01]  /*1f20*/  MOV R12, UR60 ;  /* 0x0000003c000c7c02 */ /* 0x000fe20008000f00 */
[----:B------:R-:W-:Y:S01]  /*1f30*/  IMAD.U32 R19, RZ, RZ, UR63 ;  /* 0x0000003fff137e24 */ /* 0x000fe2000f8e00ff */
[----:B------:R-:W-:Y:S01]  /*1f40*/  MOV R13, UR61 ;  /* 0x0000003d000d7c02 */ /* 0x000fe20008000f00 */
[----:B------:R-:W-:Y:S01]  /*1f50*/  UMOV UR40, URZ ;  /* 0x000000ff00287c82 */ /* 0x000fe20008000000 */
[----:B------:R-:W-:Y:S01]  /*1f60*/  UMOV UR19, 0xffffffff ;  /* 0xffffffff00137882 */ /* 0x000fe20000000000 */
[----:B------:R-:W-:Y:S05]  /*1f70*/  @P1 BRA P3, `(.L_x_13) ;  /* 0x0000001400f41947 */ /* 0x000fea0001800000 */
[----:B------:R-:W-:Y:S01]  /*1f80*/  IMAD.U32 R3, RZ, RZ, UR17 ;  /* 0x00000011ff037e24 */ /* 0x000fe2000f8e00ff */
[----:B------:R-:W-:Y:S01]  /*1f90*/  ISETP.LE.U32.AND P0, PT, R18, UR24, PT ;  /* 0x0000001812007c0c */ /* 0x000fe2000bf03070 */
[----:B------:R-:W-:Y:S01]  /*1fa0*/  UMOV UR41, URZ ;  /* 0x000000ff00297c82 */ /* 0x000fe20008000000 */
[----:B------:R-:W-:Y:S01]  /*1fb0*/  UMOV UR40, URZ ;  /* 0x000000ff00287c82 */ /* 0x000fe20008000000 */
[----:B------:R-:W-:Y:S01]  /*1fc0*/  IMAD.MOV.U32 R14, RZ, RZ, RZ ;  /* 0x000000ffff0e7224 */ /* 0x000fe200078e00ff */
[----:B------:R-:W-:-:S13]  /*1fd0*/  ISETP.GE.U32.AND.EX P0, PT, R3, R19, PT, P0 ;  /* 0x000000130300720c */ /* 0x000fda0003f06100 */
[----:B------:R-:W-:Y:S05]  /*1fe0*/  @!P0 BRA `(.L_x_14) ;  /* 0x0000001000b88947 */ /* 0x000fea0003800000 */
[----:B------:R-:W-:Y:S02]  /*1ff0*/  VIADD R2, R7, 0x20 ;  /* 0x0000002007027836 */ /* 0x000fe40000000000 */
[----:B------:R-:W-:Y:S02]  /*2000*/  IMAD.MOV.U32 R14, RZ, RZ, R7 ;  /* 0x000000ffff0e7224 */ /* 0x000fe400078e0007 */
[----:B-----5:R-:W-:Y:S01]  /*2010*/  IMAD.MOV.U32 R11, RZ, RZ, R6 ;  /* 0x000000ffff0b7224 */ /* 0x020fe200078e0006 */
[----:B------:R-:W-:Y:S02]  /*2020*/  ISETP.GE.AND P0, PT, R2, UR45, PT ;  /* 0x0000002d02007c0c */ /* 0x000fe4000bf06270 */
[----:B------:R-:W-:-:S11]  /*2030*/  MOV R2, R5 ;  /* 0x0000000500027202 */ /* 0x000fd60000000f00 */
[----:B------:R-:W1:Y:S01]  /*2040*/  @!P0 LDC.64 R18, c[0x0][0xbf0] ;  /* 0x0002fc00ff128b82 */ /* 0x000e620000000a00 */
[----:B------:R-:W-:Y:S02]  /*2050*/  UIADD3 UR19, UP1, UPT, UR10, -0x1, URZ ;  /* 0xffffffff0a137890 */ /* 0x000fe4000ff3e0ff */
[----:B------:R-:W-:Y:S01]  /*2060*/  UIADD3 UR12, UP0, UPT, UR12, -0x1, URZ ;  /* 0xffffffff0c0c7890 */ /* 0x000fe2000ff1e0ff */
[----:B------:R-:W-:Y:S01]  /*2070*/  BSSY.RECONVERGENT B0, `(.L_x_15) ;  /* 0x0000051000007945 */ /* 0x000fe20003800200 */
[----:B------:R-:W-:Y:S01]  /*2080*/  UIADD3.X UR40, UPT, UPT, UR11, -0x1, URZ, UP1, !UPT ;  /* 0xffffffff0b287890 */ /* 0x000fe20008ffe4ff */
[----:B-1----:R-:W-:-:S05]  /*2090*/  @!P0 IMAD.WIDE.U32 R18, R14, 0xc, R18 ;  /* 0x0000000c0e128825 */ /* 0x002fca00078e0012 */
[----:B------:R1:W5:Y:S04]  /*20a0*/  @!P0 LDG.E R5, desc[UR50][R18.64+0x180] ;  /* 0x0001803212058981 */ /* 0x000368000c1e1900 */
[----:B------:R1:W5:Y:S01]  /*20b0*/  @!P0 LDG.E R6, desc[UR50][R18.64+0x184] ;  /* 0x0001843212068981 */ /* 0x000362000c1e1900 */
[----:B------:R-:W-:Y:S01]  /*20c0*/  ISETP.GE.AND P0, PT, R14, UR45, PT ;  /* 0x0000002d0e007c0c */ /* 0x000fe2000bf06270 */
[----:B------:R-:W-:Y:S01]  /*20d0*/  UIADD3.X UR13, UPT, UPT, UR13, -0x1, URZ, UP0, !UPT ;  /* 0xffffffff0d0d7890 */ /* 0x000fe200087fe4ff */
[----:B------:R-:W-:Y:S01]  /*20e0*/  HFMA2 R17, -RZ, RZ, 0, 0 ;  /* 0x00000000ff117431 */ /* 0x000fe200000001ff */
[----:B------:R-:W-:-:S10]  /*20f0*/  MOV R16, 0x7fffffff ;  /* 0x7fffffff00107802 */ /* 0x000fd40000000f00 */
[----:B------:R-:W-:Y:S05]  /*2100*/  @P0 BRA `(.L_x_16) ;  /* 0x00000004001c0947 */ /* 0x000fea0003800000 */
[C---:B------:R-:W-:Y:S01]  /*2110*/  IADD3 R3, P1, PT, R2.reuse, UR12, RZ ;  /* 0x0000000c02037c10 */ /* 0x040fe2000ff3e0ff */
[----:B------:R-:W-:Y:S01]  /*2120*/  UIADD3 UR10, UPT, UPT, URZ, -UR65, URZ ;  /* 0x80000041ff0a7290 */ /* 0x000fe2000fffe0ff */
[----:B------:R-:W-:Y:S01]  /*2130*/  IADD3 R13, P0, PT, R11, UR19, RZ ;  /* 0x000000130b0d7c10 */ /* 0x000fe2000ff1e0ff */
[----:B------:R-:W-:Y:S01]  /*2140*/  UMOV UR54, URZ ;  /* 0x000000ff00367c82 */ /* 0x000fe20008000000 */
[----:B------:R-:W-:Y:S01]  /*2150*/  LEA.HI.X.SX32 R2, R2, UR13, 0x1, P1 ;  /* 0x0000000d02027c11 */ /* 0x000fe200088f0eff */
[----:B------:R-:W-:Y:S01]  /*2160*/  UIMAD UR10, UR10, UR48, URZ ;  /* 0x000000300a0a72a4 */ /* 0x000fe2000f8e02ff */
[----:B------:R-:W-:Y:S01]  /*2170*/  IADD3 R22, P1, PT, R3, UR9, RZ ;  /* 0x0000000903167c10 */ /* 0x000fe2000ff3e0ff */
[----:B------:R-:W-:Y:S01]  /*2180*/  UMOV UR55, UR65 ;  /* 0x0000004100377c82 */ /* 0x000fe20008000000 */
[----:B------:R-:W-:Y:S01]  /*2190*/  LEA.HI.X.SX32 R12, R11, UR40, 0x1, P0 ;  /* 0x000000280b0c7c11 */ /* 0x000fe200080f0eff */
[----:B------:R-:W-:Y:S01]  /*21a0*/  UIMAD.WIDE.U32 UR10, UR65, UR10, UR54 ;  /* 0x0000000a410a72a5 */ /* 0x000fe2000f8e0036 */
[----:B------:R-:W-:Y:S01]  /*21b0*/  IADD3 R16, P0, PT, R13, UR7, RZ ;  /* 0x000000070d107c10 */ /* 0x000fe2000ff1e0ff */
[----:B------:R-:W-:-:S04]  /*21c0*/  IMAD.X R11, RZ, RZ, R2, P1 ;  /* 0x000000ffff0b7224 */ /* 0x000fc800008e0602 */
[----:B------:R-:W-:Y:S02]  /*21d0*/  IMAD.X R15, RZ, RZ, R12, P0 ;  /* 0x000000ffff0f7224 */ /* 0x000fe400000e060c */
[----:B------:R-:W-:-:S04]  /*21e0*/  IMAD.WIDE.U32 R20, R11, UR14, RZ ;  /* 0x0000000e0b147c25 */ /* 0x000fc8000f8e00ff */
[----:B-1----:R-:W-:-:S04]  /*21f0*/  IMAD.WIDE.U32 R18, R15, UR4, RZ ;  /* 0x000000040f127c25 */ /* 0x002fc8000f8e00ff */
[----:B------:R-:W-:-:S04]  /*2200*/  IMAD.WIDE.U32 R20, P1, R22, UR15, R20 ;  /* 0x0000000f16147c25 */ /* 0x000fc8000f820014 */
[----:B------:R-:W-:-:S04]  /*2210*/  IMAD.WIDE.U32 R22, R22, UR14, RZ ;  /* 0x0000000e16167c25 */ /* 0x000fc8000f8e00ff */
[----:B------:R-:W-:-:S04]  /*2220*/  IMAD.WIDE.U32 R18, P0, R16, UR5, R18 ;  /* 0x0000000510127c25 */ /* 0x000fc8000f800012 */
[----:B------:R-:W-:-:S04]  /*2230*/  IMAD.WIDE.U32 R16, R16, UR4, RZ ;  /* 0x0000000410107c25 */ /* 0x000fc8000f8e00ff */
[----:B------:R-:W-:Y:S01]  /*2240*/  IMAD.X R25, RZ, RZ, RZ, P1 ;  /* 0x000000ffff197224 */ /* 0x000fe200008e06ff */
[----:B------:R-:W-:Y:S01]  /*2250*/  IADD3 RZ, P1, PT, R23, R20, RZ ;  /* 0x0000001417ff7210 */ /* 0x000fe20007f3e0ff */
[----:B------:R-:W-:Y:S02]  /*2260*/  IMAD.MOV.U32 R24, RZ, RZ, R21 ;  /* 0x000000ffff187224 */ /* 0x000fe400078e0015 */
[----:B------:R-:W-:Y:S01]  /*2270*/  IMAD.X R23, RZ, RZ, RZ, P0 ;  /* 0x000000ffff177224 */ /* 0x000fe200000e06ff */
[----:B------:R-:W-:Y:S01]  /*2280*/  IADD3 RZ, P0, PT, R17, R18, RZ ;  /* 0x0000001211ff7210 */ /* 0x000fe20007f1e0ff */
[----:B------:R-:W-:Y:S02]  /*2290*/  IMAD.MOV.U32 R22, RZ, RZ, R19 ;  /* 0x000000ffff167224 */ /* 0x000fe400078e0013 */
[----:B------:R-:W-:Y:S01]  /*22a0*/  IMAD.WIDE.U32.X R24, R11, UR15, R24, P1 ;  /* 0x0000000f0b187c25 */ /* 0x000fe200088e0418 */
[----:B------:R-:W-:-:S03]  /*22b0*/  PLOP3.LUT P1, PT, PT, PT, UP3, 0x80, 0x8 ;  /* 0x000000000008781c */ /* 0x000fc60003f2f038 */
[----:B------:R-:W-:Y:S01]  /*22c0*/  IMAD.WIDE.U32.X R22, R15, UR5, R22, P0 ;  /* 0x000000050f167c25 */ /* 0x000fe200080e0416 */
[----:B------:R-:W-:Y:S02]  /*22d0*/  PLOP3.LUT P0, PT, PT, PT, UP2, 0x80, 0x8 ;  /* 0x000000000008781c */ /* 0x000fe40003f0f028 */
[----:B------:R-:W-:Y:S02]  /*22e0*/  SEL R3, R3, R24, !P1 ;  /* 0x0000001803037207 */ /* 0x000fe40004800000 */
[----:B------:R-:W-:Y:S02]  /*22f0*/  SEL R2, R2, R25, !P1 ;  /* 0x0000001902027207 */ /* 0x000fe40004800000 */
[----:B------:R-:W-:Y:S02]  /*2300*/  SEL R13, R13, R22, !P0 ;  /* 0x000000160d0d7207 */ /* 0x000fe40004000000 */
[----:B------:R-:W-:Y:S02]  /*2310*/  SEL R12, R12, R23, !P0 ;  /* 0x000000170c0c7207 */ /* 0x000fe40004000000 */
[----:B------:R-:W-:-:S02]  /*2320*/  SHF.R.U64 R3, R3, UR8, R2 ;  /* 0x0000000803037c19 */ /* 0x000fc40008001202 */
[----:B------:R-:W-:Y:S02]  /*2330*/  SHF.R.U64 R13, R13, UR6, R12 ;  /* 0x000000060d0d7c19 */ /* 0x000fe4000800120c */
[----:B------:R-:W-:Y:S02]  /*2340*/  IADD3 R11, PT, PT, R4, -0x1, R3 ;  /* 0xffffffff040b7810 */ /* 0x000fe40007ffe003 */
[----:B------:R-:W-:Y:S02]  /*2350*/  IADD3 R3, PT, PT, R0, -0x1, R13 ;  /* 0xffffffff00037810 */ /* 0x000fe40007ffe00d */
[----:B------:R-:W-:Y:S02]  /*2360*/  IABS R2, R4 ;  /* 0x0000000400027213 */ /* 0x000fe40000000000 */
[----:B------:R-:W-:Y:S02]  /*2370*/  IABS R13, R11 ;  /* 0x0000000b000d7213 */ /* 0x000fe40000000000 */
[----:B------:R-:W-:Y:S01]  /*2380*/  IABS R12, R3 ;  /* 0x00000003000c7213 */ /* 0x000fe20000000000 */
[----:B------:R-:W-:Y:S01]  /*2390*/  IMAD.MOV R2, RZ, RZ, -R2 ;  /* 0x000000ffff027224 */ /* 0x000fe200078e0a02 */
[----:B------:R-:W-:Y:S01]  /*23a0*/  ISETP.GE.AND P4, PT, R11, RZ, PT ;  /* 0x000000ff0b00720c */ /* 0x000fe20003f86270 */
[----:B------:R-:W-:Y:S01]  /*23b0*/  IMAD.HI.U32 R16, R13, UR11, RZ ;  /* 0x0000000b0d107c27 */ /* 0x000fe2000f8e00ff */
[----:B------:R-:W-:-:S03]  /*23c0*/  ISETP.GE.AND P3, PT, R3, RZ, PT ;  /* 0x000000ff0300720c */ /* 0x000fc60003f66270 */
[----:B------:R-:W-:-:S04]  /*23d0*/  IMAD.HI.U32 R15, R12, UR53, RZ ;  /* 0x000000350c0f7c27 */ /* 0x000fc8000f8e00ff */
[----:B------:R-:W-:Y:S02]  /*23e0*/  IMAD R2, R16, R2, R13 ;  /* 0x0000000210027224 */ /* 0x000fe400078e020d */
[----:B------:R-:W-:Y:S02]  /*23f0*/  IMAD R13, R15, UR46, R12 ;  /* 0x0000002e0f0d7c24 */ /* 0x000fe4000f8e020c */
[----:B------:R-:W-:Y:S01]  /*2400*/  IMAD.U32 R12, RZ, RZ, UR52 ;  /* 0x00000034ff0c7e24 */ /* 0x000fe2000f8e00ff */
[----:B------:R-:W-:Y:S02]  /*2410*/  ISETP.LT.U32.AND P1, PT, R2, UR48, PT ;  /* 0x0000003002007c0c */ /* 0x000fe4000bf21070 */
[----:B------:R-:W-:-:S11]  /*2420*/  ISETP.LT.U32.AND P0, PT, R13, UR47, PT ;  /* 0x0000002f0d007c0c */ /* 0x000fd6000bf01070 */
[----:B------:R-:W-:Y:S02]  /*2430*/  @!P1 VIADD R2, R2, -UR48 ;  /* 0x8000003002029c36 */ /* 0x000fe40008000000 */
[----:B------:R-:W-:-:S03]  /*2440*/  @!P0 VIADD R13, R13, -UR47 ;  /* 0x8000002f0d0d8c36 */ /* 0x000fc60008000000 */
[----:B------:R-:W-:Y:S02]  /*2450*/  ISETP.LT.U32.AND P1, PT, R2, UR48, PT ;  /* 0x0000003002007c0c */ /* 0x000fe4000bf21070 */
[----:B------:R-:W-:-:S11]  /*2460*/  ISETP.LT.U32.AND P0, PT, R13, UR47, PT ;  /* 0x0000002f0d007c0c */ /* 0x000fd6000bf01070 */
[----:B------:R-:W-:Y:S01]  /*2470*/  @!P1 VIADD R2, R2, -UR48 ;  /* 0x8000003002029c36 */ /* 0x000fe20008000000 */
[----:B------:R-:W-:Y:S01]  /*2480*/  PLOP3.LUT P1, PT, PT, PT, UP6, 0x80, 0x8 ;  /* 0x000000000008781c */ /* 0x000fe20003f2f068 */
[----:B------:R-:W-:Y:S01]  /*2490*/  @!P0 VIADD R13, R13, -UR47 ;  /* 0x8000002f0d0d8c36 */ /* 0x000fe20008000000 */
[----:B------:R-:W-:Y:S01]  /*24a0*/  PLOP3.LUT P0, PT, PT, PT, UP5, 0x80, 0x8 ;  /* 0x000000000008781c */ /* 0x000fe20003f0f058 */
[----:B------:R-:W-:Y:S02]  /*24b0*/  IMAD.MOV.U32 R15, RZ, RZ, R2 ;  /* 0x000000ffff0f7224 */ /* 0x000fe400078e0002 */
[----:B------:R-:W-:Y:S02]  /*24c0*/  IMAD.U32 R2, RZ, RZ, UR49 ;  /* 0x00000031ff027e24 */ /* 0x000fe4000f8e00ff */
[----:B------:R-:W-:Y:S02]  /*24d0*/  @!P4 IMAD.MOV R15, RZ, RZ, -R15 ;  /* 0x000000ffff0fc224 */ /* 0x000fe400078e0a0f */
[----:B------:R-:W-:-:S03]  /*24e0*/  @!P3 IMAD.MOV R13, RZ, RZ, -R13 ;  /* 0x000000ffff0db224 */ /* 0x000fc600078e0a0d */
[----:B------:R-:W-:Y:S02]  /*24f0*/  SEL R12, R12, R15, !P1 ;  /* 0x0000000f0c0c7207 */ /* 0x000fe40004800000 */
[----:B------:R-:W-:Y:S02]  /*2500*/  SEL R2, R2, R13, !P0 ;  /* 0x0000000d02027207 */ /* 0x000fe40004000000 */
[----:B------:R-:W-:Y:S01]  /*2510*/  PLOP3.LUT P0, PT, PT, PT, UP4, 0x80, 0x8 ;  /* 0x000000000008781c */ /* 0x000fe20003f0f048 */
[----:B------:R-:W-:Y:S02]  /*2520*/  IMAD.IADD R11, R11, 0x1, -R12 ;  /* 0x000000010b0b7824 */ /* 0x000fe400078e0a0c */
[----:B------:R-:W-:-:S04]  /*2530*/  IMAD.IADD R2, R3, 0x1, -R2 ;  /* 0x0000000103027824 */ /* 0x000fc800078e0a02 */
[----:B------:R-:W-:Y:S01]  /*2540*/  IMAD R16, R11, R2, RZ ;  /* 0x000000020b107224 */ /* 0x000fe200078e02ff */
[----:B------:R-:W-:-:S04]  /*2550*/  SEL R12, R2, R11, !P0 ;  /* 0x0000000b020c7207 */ /* 0x000fc80004000000 */
[----:B------:R-:W-:Y:S02]  /*2560*/  SHF.R.S32.HI R13, RZ, 0x1f, R12 ;  /* 0x0000001fff0d7819 */ /* 0x000fe4000001140c */
[----:B------:R-:W-:Y:S02]  /*2570*/  SHF.R.S32.HI R17, RZ, 0x1f, R16 ;  /* 0x0000001fff117819 */ /* 0x000fe40000011410 */
.L_x_16:
[----:B------:R-:W-:Y:S05]  /*2580*/  BSYNC.RECONVERGENT B0 ;  /* 0x0000000000007941 */ /* 0x000fea0003800200 */
.L_x_15:
[----:B------:R-:W2:Y:S01]  /*2590*/  SHFL.UP PT, R3, R16, 0x1, RZ ;  /* 0x0420000010037989 */ /* 0x000ea200000e00ff */
[C---:B------:R-:W-:Y:S02]  /*25a0*/  ISETP.NE.AND P6, PT, R7.reuse, RZ, PT ;  /* 0x000000ff0700720c */ /* 0x040fe40003fc5270 */
[C---:B------:R-:W-:Y:S01]  /*25b0*/  ISETP.GE.U32.AND P1, PT, R7.reuse, 0x2, PT ;  /* 0x000000020700780c */ /* 0x040fe20003f26070 */
[----:B------:R-:W3:Y:S01]  /*25c0*/  SHFL.UP PT, R2, R17, 0x1, RZ ;  /* 0x0420000011027989 */ /* 0x000ee200000e00ff */
[C---:B------:R-:W-:Y:S02]  /*25d0*/  ISETP.GE.U32.AND P3, PT, R7.reuse, 0x4, PT ;  /* 0x000000040700780c */ /* 0x040fe40003f66070 */
[C---:B------:R-:W-:Y:S02]  /*25e0*/  ISETP.GE.U32.AND P4, PT, R7.reuse, 0x8, PT ;  /* 0x000000080700780c */ /* 0x040fe40003f86070 */
[----:B------:R-:W-:Y:S02]  /*25f0*/  ISETP.GE.U32.AND P5, PT, R7, 0x10, PT ;  /* 0x000000100700780c */ /* 0x000fe40003fa6070 */
[----:B--2---:R-:W-:-:S02]  /*2600*/  SEL R3, R3, RZ, P6 ;  /* 0x000000ff03037207 */ /* 0x004fc40003000000 */
[----:B---3--:R-:W-:Y:S02]  /*2610*/  SEL R2, R2, RZ, P6 ;  /* 0x000000ff02027207 */ /* 0x008fe40003000000 */
[----:B------:R-:W-:-:S05]  /*2620*/  IADD3 R3, P0, PT, R3, R16, RZ ;  /* 0x0000001003037210 */ /* 0x000fca0007f1e0ff */
[----:B------:R-:W-:Y:S01]  /*2630*/  IMAD.X R2, R2, 0x1, R17, P0 ;  /* 0x0000000102027824 */ /* 0x000fe200000e0611 */
[----:B-1----:R-:W1:Y:S04]  /*2640*/  SHFL.UP PT, R18, R3, 0x2, RZ ;  /* 0x0440000003127989 */ /* 0x002e6800000e00ff */
[----:B------:R-:W2:Y:S01]  /*2650*/  SHFL.UP PT, R11, R2, 0x2, RZ ;  /* 0x04400000020b7989 */ /* 0x000ea200000e00ff */
[----:B-1----:R-:W-:-:S04]  /*2660*/  SEL R18, R18, RZ, P1 ;  /* 0x000000ff12127207 */ /* 0x002fc80000800000 */
[----:B------:R-:W-:Y:S02]  /*2670*/  IADD3 R18, P0, PT, R18, R3, RZ ;  /* 0x0000000312127210 */ /* 0x000fe40007f1e0ff */
[----:B--2---:R-:W-:-:S03]  /*2680*/  SEL R11, R11, RZ, P1 ;  /* 0x000000ff0b0b7207 */ /* 0x004fc60000800000 */
[----:B------:R-:W1:Y:S02]  /*2690*/  SHFL.UP PT, R15, R18, 0x4, RZ ;  /* 0x04800000120f7989 */ /* 0x000e6400000e00ff */
[----:B------:R-:W-:-:S05]  /*26a0*/  IMAD.X R11, R11, 0x1, R2, P0 ;  /* 0x000000010b0b7824 */ /* 0x000fca00000e0602 */
        /* <DEDUP_REMOVED lines=9> */
[----:B--2---:R-:W-:-:S05]  /*2740*/  SEL R3, R3, RZ, P4 ;  /* 0x000000ff03037207 */ /* 0x004fca0002000000 */
[----:B------:R-:W-:Y:S02]  /*2750*/  IMAD.X R11, R3, 0x1, R2, P0 ;  /* 0x00000001030b7824 */ /* 0x000fe400000e0602 */
[----:B------:R-:W1:Y:S01]  /*2760*/  SHFL.UP PT, R3, R18, 0x10, RZ ;  /* 0x0600000012037989 */ /* 0x000e6200000e00ff */
[----:B------:R-:W-:-:S03]  /*2770*/  IMAD.U32 R2, RZ, RZ, UR17 ;  /* 0x00000011ff027e24 */ /* 0x000fc6000f8e00ff */
[----:B------:R-:W2:Y:S01]  /*2780*/  SHFL.UP PT, R22, R11, 0x10, RZ ;  /* 0x060000000b167989 */ /* 0x000ea200000e00ff */
[----:B-1----:R-:W-:Y:S02]  /*2790*/  SEL R3, R3, RZ, P5 ;  /* 0x000000ff03037207 */ /* 0x002fe40002800000 */
[----:B--2---:R-:W-:Y:S02]  /*27a0*/  SEL R22, R22, RZ, P5 ;  /* 0x000000ff16167207 */ /* 0x004fe40002800000 */
[----:B------:R-:W-:-:S05]  /*27b0*/  IADD3 R20, P0, PT, R3, R18, RZ ;  /* 0x0000001203147210 */ /* 0x000fca0007f1e0ff */
[----:B------:R-:W-:Y:S01]  /*27c0*/  IMAD.X R19, R22, 0x1, R11, P0 ;  /* 0x0000000116137824 */ /* 0x000fe200000e060b */
[----:B------:R-:W-:Y:S01]  /*27d0*/  ISETP.LE.U32.AND P0, PT, R20, UR24, PT ;  /* 0x0000001814007c0c */ /* 0x000fe2000bf03070 */
[----:B------:R-:W-:Y:S02]  /*27e0*/  IMAD.MOV.U32 R18, RZ, RZ, R20 ;  /* 0x000000ffff127224 */ /* 0x000fe400078e0014 */
[----:B------:R-:W-:Y:S01]  /*27f0*/  IMAD.MOV.U32 R15, RZ, RZ, R19 ;  /* 0x000000ffff0f7224 */ /* 0x000fe200078e0013 */
[----:B------:R-:W-:Y:S02]  /*2800*/  ISETP.GE.U32.AND.EX P0, PT, R2, R19, PT, P0 ;  /* 0x000000130200720c */ /* 0x000fe40003f06100 */
[----:B------:R-:W-:-:S11]  /*2810*/  CS2R R2, SRZ ;  /* 0x0000000000027805 */ /* 0x000fd6000001ff00 */
[----:B------:R-:W-:-:S04]  /*2820*/  VOTE.ANY R21, PT, !P0 ;  /* 0x0000000000157806 */ /* 0x000fc800040e0100 */
[----:B------:R-:W-:-:S13]  /*2830*/  ISETP.NE.AND P0, PT, R21, RZ, PT ;  /* 0x000000ff1500720c */ /* 0x000fda0003f05270 */
[----:B------:R-:W-:Y:S05]  /*2840*/  @P0 BRA `(.L_x_17) ;  /* 0x0000000800500947 */ /* 0x000fea0003800000 */
[----:B------:R-:W1:Y:S01]  /*2850*/  LDC R11, c[0x0][0xbe0] ;  /* 0x0002f800ff0b7b82 */ /* 0x000e620000000800 */
[----:B------:R-:W-:Y:S01]  /*2860*/  LOP3.LUT R10, R10, 0xfffffffe, RZ, 0xc0, !PT ;  /* 0xfffffffe0a0a7812 */ /* 0x000fe200078ec0ff */
[----:B------:R-:W2:Y:S01]  /*2870*/  LDCU UR45, c[0x0][0xbe8] ;  /* 0x00017d00ff2d77ac */ /* 0x000ea20008000800 */
[----:B------:R-:W3:Y:S01]  /*2880*/  LDCU.64 UR10, c[0x0][0xba8] ;  /* 0x00017500ff0a77ac */ /* 0x000ee20008000a00 */
[----:B------:R-:W4:Y:S01]  /*2890*/  LDCU.64 UR8, c[0x0][0xbb0] ;  /* 0x00017600ff0877ac */ /* 0x000f220008000a00 */
[----:B------:R-:W1:Y:S02]  /*28a0*/  LDCU.128 UR4, c[0x0][0xbc0] ;  /* 0x00017800ff0477ac */ /* 0x000e640008000c00 */
[----:B-1----:R-:W-:-:S13]  /*28b0*/  ISETP.NE.AND P0, PT, R11, 0x1, PT ;  /* 0x000000010b00780c */ /* 0x002fda0003f05270 */
[----:B--234-:R-:W-:-:S07]  /*28c0*/  @P0 LOP3.LUT R10, R10, 0x1, RZ, 0xfc, !PT ;  /* 0x000000010a0a0812 */ /* 0x01cfce00078efcff */
.L_x_20:
[C---:B------:R-:W-:Y:S01]  /*28d0*/  VIADD R2, R14.reuse, 0x40 ;  /* 0x000000400e027836 */ /* 0x040fe20000000000 */
[----:B-----5:R-:W-:Y:S01]  /*28e0*/  MOV R18, R5 ;  /* 0x0000000500127202 */ /* 0x020fe20000000f00 */
[----:B------:R-:W-:Y:S02]  /*28f0*/  VIADD R14, R14, 0x20 ;  /* 0x000000200e0e7836 */ /* 0x000fe40000000000 */
[----:B------:R-:W-:Y:S01]  /*2900*/  IMAD.MOV.U32 R15, RZ, RZ, R6 ;  /* 0x000000ffff0f7224 */ /* 0x000fe200078e0006 */
[----:B------:R-:W-:-:S13]  /*2910*/  ISETP.GE.AND P0, PT, R2, UR45, PT ;  /* 0x0000002d02007c0c */ /* 0x000fda000bf06270 */
[----:B------:R-:W1:Y:S01]  /*2920*/  @!P0 LDC.64 R22, c[0x0][0xbf0] ;  /* 0x0002fc00ff168b82 */ /* 0x000e620000000a00 */
[----:B------:R2:W3:Y:S01]  /*2930*/  SHFL.IDX PT, R2, R19, 0x1f, 0x1f ;  /* 0x03e01f0013027f89 */ /* 0x0004e200000e0000 */
[----:B------:R-:W-:Y:S01]  /*2940*/  BSSY.RECONVERGENT B0, `(.L_x_18) ;  /* 0x000005e000007945 */ /* 0x000fe20003800200 */
[----:B------:R-:W-:Y:S02]  /*2950*/  HFMA2 R17, -RZ, RZ, 0, 0 ;  /* 0x00000000ff117431 */ /* 0x000fe400000001ff */
[----:B------:R2:W4:Y:S01]  /*2960*/  SHFL.IDX PT, R3, R20, 0x1f, 0x1f ;  /* 0x03e01f0014037f89 */ /* 0x00052200000e0000 */
[----:B-1----:R-:W-:-:S05]  /*2970*/  @!P0 IMAD.WIDE.U32 R22, R14, 0xc, R22 ;  /* 0x0000000c0e168825 */ /* 0x002fca00078e0016 */
[----:B------:R2:W5:Y:S04]  /*2980*/  @!P0 LDG.E R5, desc[UR50][R22.64+0x180] ;  /* 0x0001803216058981 */ /* 0x000568000c1e1900 */
[----:B------:R2:W5:Y:S01]  /*2990*/  @!P0 LDG.E R6, desc[UR50][R22.64+0x184] ;  /* 0x0001843216068981 */ /* 0x000562000c1e1900 */
[----:B------:R-:W-:Y:S02]  /*29a0*/  ISETP.GE.AND P0, PT, R14, UR45, PT ;  /* 0x0000002d0e007c0c */ /* 0x000fe4000bf06270 */
[----:B------:R-:W-:-:S11]  /*29b0*/  MOV R16, 0x7fffffff ;  /* 0x7fffffff00107802 */ /* 0x000fd60000000f00 */
[----:B---34-:R-:W-:Y:S05]  /*29c0*/  @P0 BRA `(.L_x_19) ;  /* 0x0000000400540947 */ /* 0x018fea0003800000 */
[----:B------:R-:W-:-:S04]  /*29d0*/  IADD3 R13, P0, PT, R18, UR12, RZ ;  /* 0x0000000c120d7c10 */ /* 0x000fc8000ff1e0ff */
[----:B------:R-:W-:Y:S02]  /*29e0*/  LEA.HI.X.SX32 R12, R18, UR13, 0x1, P0 ;  /* 0x0000000d120c7c11 */ /* 0x000fe400080f0eff */
[----:B------:R-:W-:-:S04]  /*29f0*/  IADD3 R18, P0, PT, R15, UR19, RZ ;  /* 0x000000130f127c10 */ /* 0x000fc8000ff1e0ff */
[----:B------:R-:W-:Y:S02]  /*2a00*/  LEA.HI.X.SX32 R17, R15, UR40, 0x1, P0 ;  /* 0x000000280f117c11 */ /* 0x000fe400080f0eff */
[----:B------:R-:W-:-:S05]  /*2a10*/  IADD3 R16, P0, PT, R13, UR9, RZ ;  /* 0x000000090d107c10 */ /* 0x000fca000ff1e0ff */
[----:B------:R-:W-:Y:S01]  /*2a20*/  IMAD.X R15, RZ, RZ, R12, P0 ;  /* 0x000000ffff0f7224 */ /* 0x000fe200000e060c */
[----:B--2---:R-:W-:Y:S01]  /*2a30*/  IADD3 R20, P0, PT, R18, UR7, RZ ;  /* 0x0000000712147c10 */ /* 0x004fe2000ff1e0ff */
[----:B------:R-:W-:-:S04]  /*2a40*/  IMAD.WIDE.U32 R28, R16, UR10, RZ ;  /* 0x0000000a101c7c25 */ /* 0x000fc8000f8e00ff */
[----:B------:R-:W-:-:S04]  /*2a50*/  IMAD.WIDE.U32 R26, R15, UR10, RZ ;  /* 0x0000000a0f1a7c25 */ /* 0x000fc8000f8e00ff */
[----:B------:R-:W-:Y:S02]  /*2a60*/  IMAD.X R19, RZ, RZ, R17, P0 ;  /* 0x000000ffff137224 */ /* 0x000fe400000e0611 */
[----:B------:R-:W-:-:S04]  /*2a70*/  IMAD.WIDE.U32 R26, P0, R16, UR11, R26 ;  /* 0x0000000b101a7c25 */ /* 0x000fc8000f80001a */
[----:B------:R-:W-:-:S04]  /*2a80*/  IMAD.WIDE.U32 R22, R19, UR4, RZ ;  /* 0x0000000413167c25 */ /* 0x000fc8000f8e00ff */
[----:B------:R-:W-:Y:S02]  /*2a90*/  IMAD.X R25, RZ, RZ, RZ, P0 ;  /* 0x000000ffff197224 */ /* 0x000fe400000e06ff */
[----:B------:R-:W-:-:S04]  /*2aa0*/  IMAD.WIDE.U32 R22, P0, R20, UR5, R22 ;  /* 0x0000000514167c25 */ /* 0x000fc8000f800016 */
[----:B------:R-:W-:Y:S01]  /*2ab0*/  IMAD.X R21, RZ, RZ, RZ, P0 ;  /* 0x000000ffff157224 */ /* 0x000fe200000e06ff */
[----:B------:R-:W-:Y:S01]  /*2ac0*/  IADD3 RZ, P0, PT, R29, R26, RZ ;  /* 0x0000001a1dff7210 */ /* 0x000fe20007f1e0ff */
[----:B------:R-:W-:Y:S02]  /*2ad0*/  IMAD.MOV.U32 R24, RZ, RZ, R27 ;  /* 0x000000ffff187224 */ /* 0x000fe400078e001b */
[----:B------:R-:W-:-:S04]  /*2ae0*/  IMAD.WIDE.U32 R26, R20, UR4, RZ ;  /* 0x00000004141a7c25 */ /* 0x000fc8000f8e00ff */
[----:B------:R-:W-:Y:S01]  /*2af0*/  IMAD.WIDE.U32.X R24, R15, UR11, R24, P0 ;  /* 0x0000000b0f187c25 */ /* 0x000fe200080e0418 */
[----:B------:R-:W-:-:S03]  /*2b00*/  IADD3 RZ, P0, PT, R27, R22, RZ ;  /* 0x000000161bff7210 */ /* 0x000fc60007f1e0ff */
[----:B------:R-:W-:-:S04]  /*2b10*/  IMAD.MOV.U32 R20, RZ, RZ, R23 ;  /* 0x000000ffff147224 */ /* 0x000fc800078e0017 */
[----:B------:R-:W-:Y:S01]  /*2b20*/  IMAD.WIDE.U32.X R20, R19, UR5, R20, P0 ;  /* 0x0000000513147c25 */ /* 0x000fe200080e0414 */
[----:B------:R-:W-:-:S04]  /*2b30*/  ISETP.NE.U32.AND P0, PT, RZ, UR10, PT ;  /* 0x0000000aff007c0c */ /* 0x000fc8000bf05070 */
[----:B------:R-:W-:-:S04]  /*2b40*/  ISETP.NE.AND.EX P0, PT, RZ, UR11, PT, P0 ;  /* 0x0000000bff007c0c */ /* 0x000fc8000bf05300 */
[----:B------:R-:W-:Y:S02]  /*2b50*/  SEL R15, R13, R24, !P0 ;  /* 0x000000180d0f7207 */ /* 0x000fe40004000000 */
[----:B------:R-:W-:Y:S02]  /*2b60*/  SEL R12, R12, R25, !P0 ;  /* 0x000000190c0c7207 */ /* 0x000fe40004000000 */
[----:B------:R-:W-:Y:S02]  /*2b70*/  ISETP.NE.U32.AND P0, PT, RZ, UR4, PT ;  /* 0x00000004ff007c0c */ /* 0x000fe4000bf05070 */
[----:B------:R-:W-:Y:S02]  /*2b80*/  SHF.R.U64 R15, R15, UR8, R12 ;  /* 0x000000080f0f7c19 */ /* 0x000fe4000800120c */
[----:B------:R-:W-:Y:S02]  /*2b90*/  ISETP.NE.AND.EX P0, PT, RZ, UR5, PT, P0 ;  /* 0x00000005ff007c0c */ /* 0x000fe4000bf05300 */
[----:B------:R-:W-:-:S02]  /*2ba0*/  IADD3 R19, PT, PT, R4, -0x1, R15 ;  /* 0xffffffff04137810 */ /* 0x000fc40007ffe00f */
[----:B------:R-:W-:Y:S02]  /*2bb0*/  SEL R13, R17, R21, !P0 ;  /* 0x00000015110d7207 */ /* 0x000fe40004000000 */
[----:B------:R-:W-:Y:S02]  /*2bc0*/  IABS R17, R4 ;  /* 0x0000000400117213 */ /* 0x000fe40000000000 */
[----:B------:R-:W-:Y:S02]  /*2bd0*/  SEL R18, R18, R20, !P0 ;  /* 0x0000001412127207 */ /* 0x000fe40004000000 */
[----:B------:R-:W1:Y:S01]  /*2be0*/  I2F.RP R22, R17 ;  /* 0x0000001100167306 */ /* 0x000e620000209400 */
[----:B------:R-:W-:Y:S02]  /*2bf0*/  IABS R15, R19 ;  /* 0x00000013000f7213 */ /* 0x000fe40000000000 */
[----:B------:R-:W-:Y:S02]  /*2c00*/  IABS R12, R4 ;  /* 0x00000004000c7213 */ /* 0x000fe40000000000 */
[----:B------:R-:W-:-:S03]  /*2c10*/  SHF.R.U64 R13, R18, UR6, R13 ;  /* 0x00000006120d7c19 */ /* 0x000fc6000800120d */
[----:B------:R-:W-:Y:S01]  /*2c20*/  IMAD.MOV R12, RZ, RZ, -R12 ;  /* 0x000000ffff0c7224 */ /* 0x000fe200078e0a0c */
[----:B------:R-:W-:-:S04]  /*2c30*/  IADD3 R18, PT, PT, R0, -0x1, R13 ;  /* 0xffffffff00127810 */ /* 0x000fc80007ffe00d */
[----:B------:R-:W-:Y:S01]  /*2c40*/  IABS R13, R18 ;  /* 0x00000012000d7213 */ /* 0x000fe20000000000 */
[----:B-1----:R-:W1:Y:S02]  /*2c50*/  MUFU.RCP R20, R22 ;  /* 0x0000001600147308 */ /* 0x002e640000001000 */
[----:B-1----:R-:W-:-:S06]  /*2c60*/  VIADD R20, R20, 0xffffffe ;  /* 0x0ffffffe14147836 */ /* 0x002fcc0000000000 */
[----:B------:R-:W1:Y:S02]  /*2c70*/  F2I.FTZ.U32.TRUNC.NTZ R21, R20 ;  /* 0x0000001400157305 */ /* 0x000e64000021f000 */
[----:B-1----:R-:W-:Y:S02]  /*2c80*/  IMAD.MOV R16, RZ, RZ, -R21 ;  /* 0x000000ffff107224 */ /* 0x002fe400078e0a15 */
[----:B------:R-:W-:Y:S02]  /*2c90*/  IMAD.MOV.U32 R20, RZ, RZ, RZ ;  /* 0x000000ffff147224 */ /* 0x000fe400078e00ff */
[----:B------:R-:W-:Y:S01]  /*2ca0*/  IMAD R23, R16, R17, RZ ;  /* 0x0000001110177224 */ /* 0x000fe200078e02ff */
[----:B------:R-:W-:-:S03]  /*2cb0*/  IABS R16, R0 ;  /* 0x0000000000107213 */ /* 0x000fc60000000000 */
[----:B------:R-:W-:Y:S02]  /*2cc0*/  IMAD.HI.U32 R23, R21, R23, R20 ;  /* 0x0000001715177227 */ /* 0x000fe400078e0014 */
[----:B------:R-:W1:Y:S04]  /*2cd0*/  I2F.RP R21, R16 ;  /* 0x0000001000157306 */ /* 0x000e680000209400 */
[----:B------:R-:W-:-:S04]  /*2ce0*/  IMAD.HI.U32 R23, R23, R15, RZ ;  /* 0x0000000f17177227 */ /* 0x000fc800078e00ff */
[----:B------:R-:W-:-:S05]  /*2cf0*/  IMAD R20, R23, R12, R15 ;  /* 0x0000000c17147224 */ /* 0x000fca00078e020f */
[----:B------:R-:W-:Y:S01]  /*2d00*/  ISETP.GT.U32.AND P0, PT, R17, R20, PT ;  /* 0x000000141100720c */ /* 0x000fe20003f04070 */
[----:B-1----:R-:W1:-:S12]  /*2d10*/  MUFU.RCP R22, R21 ;  /* 0x0000001500167308 */ /* 0x002e580000001000 */
[----:B------:R-:W-:Y:S02]  /*2d20*/  @!P0 IMAD.IADD R20, R20, 0x1, -R17 ;  /* 0x0000000114148824 */ /* 0x000fe400078e0a11 */
[----:B-1----:R-:W-:-:S04]  /*2d30*/  VIADD R22, R22, 0xffffffe ;  /* 0x0ffffffe16167836 */ /* 0x002fc80000000000 */
[----:B------:R-:W1:Y:S02]  /*2d40*/  F2I.FTZ.U32.TRUNC.NTZ R23, R22 ;  /* 0x0000001600177305 */ /* 0x000e64000021f000 */
[----:B-1----:R-:W-:Y:S02]  /*2d50*/  IMAD.MOV R12, RZ, RZ, -R23 ;  /* 0x000000ffff0c7224 */ /* 0x002fe400078e0a17 */
[----:B------:R-:W-:Y:S02]  /*2d60*/  IMAD.MOV.U32 R22, RZ, RZ, RZ ;  /* 0x000000ffff167224 */ /* 0x000fe400078e00ff */
[----:B------:R-:W-:Y:S01]  /*2d70*/  IMAD R15, R12, R16, RZ ;  /* 0x000000100c0f7224 */ /* 0x000fe200078e02ff */
[----:B------:R-:W-:-:S03]  /*2d80*/  IABS R12, R0 ;  /* 0x00000000000c7213 */ /* 0x000fc60000000000 */
[----:B------:R-:W-:-:S04]  /*2d90*/  IMAD.HI.U32 R15, R23, R15, R22 ;  /* 0x0000000f170f7227 */ /* 0x000fc800078e0016 */
[----:B------:R-:W-:Y:S02]  /*2da0*/  IMAD.MOV R12, RZ, RZ, -R12 ;  /* 0x000000ffff0c7224 */ /* 0x000fe400078e0a0c */
[----:B------:R-:W-:-:S04]  /*2db0*/  IMAD.HI.U32 R15, R15, R13, RZ ;  /* 0x0000000d0f0f7227 */ /* 0x000fc800078e00ff */
[----:B------:R-:W-:-:S05]  /*2dc0*/  IMAD R13, R15, R12, R13 ;  /* 0x0000000c0f0d7224 */ /* 0x000fca00078e020d */
[----:B------:R-:W-:-:S13]  /*2dd0*/  ISETP.GT.U32.AND P0, PT, R16, R13, PT ;  /* 0x0000000d1000720c */ /* 0x000fda0003f04070 */
[----:B------:R-:W-:Y:S01]  /*2de0*/  @!P0 IMAD.IADD R13, R13, 0x1, -R16 ;  /* 0x000000010d0d8824 */ /* 0x000fe200078e0a10 */
[----:B------:R-:W-:-:S13]  /*2df0*/  ISETP.GT.U32.AND P0, PT, R17, R20, PT ;  /* 0x000000141100720c */ /* 0x000fda0003f04070 */
[----:B------:R-:W-:Y:S01]  /*2e00*/  @!P0 IMAD.IADD R20, R20, 0x1, -R17 ;  /* 0x0000000114148824 */ /* 0x000fe200078e0a11 */
[----:B------:R-:W-:-:S13]  /*2e10*/  ISETP.GT.U32.AND P0, PT, R16, R13, PT ;  /* 0x0000000d1000720c */ /* 0x000fda0003f04070 */
[----:B------:R-:W-:Y:S01]  /*2e20*/  @!P0 IMAD.IADD R13, R13, 0x1, -R16 ;  /* 0x000000010d0d8824 */ /* 0x000fe200078e0a10 */
[----:B------:R-:W-:-:S13]  /*2e30*/  ISETP.GE.AND P0, PT, R19, RZ, PT ;  /* 0x000000ff1300720c */ /* 0x000fda0003f06270 */
[----:B------:R-:W-:Y:S01]  /*2e40*/  @!P0 IMAD.MOV R20, RZ, RZ, -R20 ;  /* 0x000000ffff148224 */ /* 0x000fe200078e0a14 */
[----:B------:R-:W-:-:S13]  /*2e50*/  ISETP.GE.AND P0, PT, R18, RZ, PT ;  /* 0x000000ff1200720c */ /* 0x000fda0003f06270 */
[----:B------:R-:W-:Y:S01]  /*2e60*/  @!P0 IMAD.MOV R13, RZ, RZ, -R13 ;  /* 0x000000ffff0d8224 */ /* 0x000fe200078e0a0d */
[----:B------:R-:W-:-:S13]  /*2e70*/  ISETP.NE.AND P0, PT, RZ, UR27, PT ;  /* 0x0000001bff007c0c */ /* 0x000fda000bf05270 */
[----:B------:R-:W-:Y:S02]  /*2e80*/  @!P0 LOP3.LUT R20, RZ, UR27, RZ, 0x33, !PT ;  /* 0x0000001bff148c12 */ /* 0x000fe4000f8e33ff */
[----:B------:R-:W-:-:S03]  /*2e90*/  ISETP.NE.AND P0, PT, RZ, UR26, PT ;  /* 0x0000001aff007c0c */ /* 0x000fc6000bf05270 */
[----:B------:R-:W-:-:S10]  /*2ea0*/  IMAD.IADD R16, R19, 0x1, -R20 ;  /* 0x0000000113107824 */ /* 0x000fd400078e0a14 */
[----:B------:R-:W-:Y:S02]  /*2eb0*/  @!P0 LOP3.LUT R13, RZ, UR26, RZ, 0x33, !PT ;  /* 0x0000001aff0d8c12 */ /* 0x000fe4000f8e33ff */
[----:B------:R-:W-:-:S03]  /*2ec0*/  ISETP.NE.AND P0, PT, R11, 0x1, PT ;  /* 0x000000010b00780c */ /* 0x000fc60003f05270 */
[----:B------:R-:W-:-:S05]  /*2ed0*/  IMAD.IADD R13, R18, 0x1, -R13 ;  /* 0x00000001120d7824 */ /* 0x000fca00078e0a0d */
[CC--:B------:R-:W-:Y:S01]  /*2ee0*/  SEL R12, R13.reuse, R16.reuse, !P0 ;  /* 0x000000100d0c7207 */ /* 0x0c0fe20004000000 */
[----:B------:R-:W-:-:S03]  /*2ef0*/  IMAD R16, R13, R16, RZ ;  /* 0x000000100d107224 */ /* 0x000fc600078e02ff */
[----:B------:R-:W-:Y:S02]  /*2f00*/  SHF.R.S32.HI R13, RZ, 0x1f, R12 ;  /* 0x0000001fff0d7819 */ /* 0x000fe4000001140c */
[----:B------:R-:W-:Y:S02]  /*2f10*/  SHF.R.S32.HI R17, RZ, 0x1f, R16 ;  /* 0x0000001fff117819 */ /* 0x000fe40000011410 */
.L_x_19:
[----:B------:R-:W-:Y:S05]  /*2f20*/  BSYNC.RECONVERGENT B0 ;  /* 0x0000000000007941 */ /* 0x000fea0003800200 */
.L_x_18:
[----:B------:R-:W1:Y:S04]  /*2f30*/  SHFL.UP PT, R15, R16, 0x1, RZ ;  /* 0x04200000100f7989 */ /* 0x000e6800000e00ff */
[----:B--2---:R-:W2:Y:S01]  /*2f40*/  SHFL.UP PT, R20, R17, 0x1, RZ ;  /* 0x0420000011147989 */ /* 0x004ea200000e00ff */
[----:B-1----:R-:W-:Y:S02]  /*2f50*/  SEL R15, R15, RZ, P6 ;  /* 0x000000ff0f0f7207 */ /* 0x002fe40003000000 */
[----:B--2---:R-:W-:Y:S02]  /*2f60*/  SEL R20, R20, RZ, P6 ;  /* 0x000000ff14147207 */ /* 0x004fe40003000000 */
[----:B------:R-:W-:-:S05]  /*2f70*/  IADD3 R18, P0, PT, R15, R16, RZ ;  /* 0x000000100f127210 */ /* 0x000fca0007f1e0ff */
[----:B------:R-:W-:Y:S01]  /*2f80*/  IMAD.X R15, R20, 0x1, R17, P0 ;  /* 0x00000001140f7824 */ /* 0x000fe200000e0611 */
[----:B------:R-:W1:Y:S04]  /*2f90*/  SHFL.UP PT, R19, R18, 0x2, RZ ;  /* 0x0440000012137989 */ /* 0x000e6800000e00ff */
[----:B------:R-:W2:Y:S01]  /*2fa0*/  SHFL.UP PT, R20, R15, 0x2, RZ ;  /* 0x044000000f147989 */ /* 0x000ea200000e00ff */
        /* <DEDUP_REMOVED lines=14> */
[----:B------:R-:W-:Y:S01]  /*3090*/  IADD3 R23, P0, PT, R15, R22, RZ ;  /* 0x000000160f177210 */ /* 0x000fe20007f1e0ff */
[----:B------:R-:W-:-:S04]  /*30a0*/  IMAD.U32 R22, RZ, RZ, UR17 ;  /* 0x00000011ff167e24 */ /* 0x000fc8000f8e00ff */
[----:B------:R-:W-:Y:S02]  /*30b0*/  IMAD.X R24, R18, 0x1, R21, P0 ;  /* 0x0000000112187824 */ /* 0x000fe400000e0615 */
[----:B------:R-:W1:Y:S04]  /*30c0*/  SHFL.UP PT, R18, R23, 0x10, RZ ;  /* 0x0600000017127989 */ /* 0x000e6800000e00ff */
[----:B------:R-:W2:Y:S01]  /*30d0*/  SHFL.UP PT, R15, R24, 0x10, RZ ;  /* 0x06000000180f7989 */ /* 0x000ea200000e00ff */
[----:B-1----:R-:W-:Y:S02]  /*30e0*/  SEL R18, R18, RZ, P5 ;  /* 0x000000ff12127207 */ /* 0x002fe40002800000 */
[----:B--2---:R-:W-:Y:S02]  /*30f0*/  SEL R15, R15, RZ, P5 ;  /* 0x000000ff0f0f7207 */ /* 0x004fe40002800000 */
[----:B------:R-:W-:-:S05]  /*3100*/  IADD3 R18, P0, PT, R18, R23, RZ ;  /* 0x0000001712127210 */ /* 0x000fca0007f1e0ff */
[----:B------:R-:W-:Y:S01]  /*3110*/  IMAD.X R15, R15, 0x1, R24, P0 ;  /* 0x000000010f0f7824 */ /* 0x000fe200000e0618 */
[----:B------:R-:W-:-:S05]  /*3120*/  IADD3 R20, P0, PT, R18, R3, RZ ;  /* 0x0000000312147210 */ /* 0x000fca0007f1e0ff */
[----:B------:R-:W-:Y:S01]  /*3130*/  IMAD.X R19, R15, 0x1, R2, P0 ;  /* 0x000000010f137824 */ /* 0x000fe200000e0602 */
[----:B------:R-:W-:-:S04]  /*3140*/  ISETP.LE.U32.AND P0, PT, R20, UR24, PT ;  /* 0x0000001814007c0c */ /* 0x000fc8000bf03070 */
[----:B------:R-:W-:-:S13]  /*3150*/  ISETP.GE.U32.AND.EX P0, PT, R22, R19, PT, P0 ;  /* 0x000000131600720c */ /* 0x000fda0003f06100 */
[----:B------:R-:W-:-:S04]  /*3160*/  VOTE.ANY R21, PT, !P0 ;  /* 0x0000000000157806 */ /* 0x000fc800040e0100 */
[----:B------:R-:W-:-:S13]  /*3170*/  ISETP.NE.AND P0, PT, R21, RZ, PT ;  /* 0x000000ff1500720c */ /* 0x000fda0003f05270 */
[----:B------:R-:W-:Y:S05]  /*3180*/  @!P0 BRA `(.L_x_20) ;  /* 0xfffffff400d08947 */ /* 0x000fea000383ffff */
.L_x_17:
[----:B------:R-:W1:Y:S08]  /*3190*/  BREV R11, R21 ;  /* 0x00000015000b7301 */ /* 0x000e700000000000 */
[----:B-1----:R-:W1:Y:S02]  /*31a0*/  FLO.U32.SH R11, R11 ;  /* 0x0000000b000b7300 */ /* 0x002e6400000e0400 */
[----:B-1----:R-:W1:Y:S02]  /*31b0*/  SHFL.IDX PT, R14, R14, R11, 0x1f ;  /* 0x00001f0b0e0e7589 */ /* 0x002e6400000e0000 */
[----:B-1----:R-:W-:-:S05]  /*31c0*/  IMAD.IADD R19, R7, 0x1, R14 ;  /* 0x0000000107137824 */ /* 0x002fca00078e020e */
[----:B------:R-:W-:-:S13]  /*31d0*/  ISETP.GE.AND P0, PT, R19, UR45, PT ;  /* 0x0000002d13007c0c */ /* 0x000fda000bf06270 */
[----:B------:R-:W1:Y:S02]  /*31e0*/  @!P0 LDC.64 R22, c[0x0][0xbf0] ;  /* 0x0002fc00ff168b82 */ /* 0x000e640000000a00 */
[----:B-1----:R-:W-:-:S05]  /*31f0*/  @!P0 IMAD.WIDE R22, R19, 0xc, R22 ;  /* 0x0000000c13168825 */ /* 0x002fca00078e0216 */
[----:B-----5:R1:W5:Y:S04]  /*3200*/  @!P0 LDG.E R5, desc[UR50][R22.64] ;  /* 0x0000003216058981 */ /* 0x020368000c1e1900 */
[----:B------:R1:W5:Y:S01]  /*3210*/  @!P0 LDG.E R6, desc[UR50][R22.64+0x4] ;  /* 0x0000043216068981 */ /* 0x000362000c1e1900 */
[----:B------:R-:W-:-:S03]  /*3220*/  IADD3 R18, P1, P0, R3, R18, -R16 ;  /* 0x0000001203127210 */ /* 0x000fc6000783e810 */
[----:B------:R-:W-:Y:S01]  /*3230*/  SHFL.IDX PT, R16, R16, R11, 0x1f ;  /* 0x00001f0b10107589 */ /* 0x000fe200000e0000 */
[----:B------:R-:W-:-:S03]  /*3240*/  IADD3.X R2, PT, PT, R2, R15, ~R17, P1, P0 ;  /* 0x0000000f02027210 */ /* 0x000fc60000fe0c11 */
[----:B------:R-:W2:Y:S04]  /*3250*/  SHFL.IDX PT, R18, R18, R11, 0x1f ;  /* 0x00001f0b12127589 */ /* 0x000ea800000e0000 */
[----:B------:R-:W3:Y:S04]  /*3260*/  SHFL.IDX PT, R2, R2, R11, 0x1f ;  /* 0x00001f0b02027589 */ /* 0x000ee800000e0000 */
[----:B------:R1:W4:Y:S04]  /*3270*/  SHFL.IDX PT, R19, R17, R11, 0x1f ;  /* 0x00001f0b11137589 */ /* 0x00032800000e0000 */
[----:B------:R1:W1:Y:S04]  /*3280*/  SHFL.IDX PT, R13, R13, R11, 0x1f ;  /* 0x00001f0b0d0d7589 */ /* 0x00026800000e0000 */
[----:B------:R1:W1:Y:S01]  /*3290*/  SHFL.IDX PT, R12, R12, R11, 0x1f ;  /* 0x00001f0b0c0c7589 */ /* 0x00026200000e0000 */
[----:B--2---:R-:W-:Y:S01]  /*32a0*/  R2UR UR41, R18 ;  /* 0x00000000122972ca */ /* 0x004fe200000e0000 */
[----:B------:R-:W-:Y:S01]  /*32b0*/  IMAD.MOV.U32 R18, RZ, RZ, R16 ;  /* 0x000000ffff127224 */ /* 0x000fe200078e0010 */
[----:B---3--:R-:W-:-:S15]  /*32c0*/  R2UR UR40, R2 ;  /* 0x00000000022872ca */ /* 0x008fde00000e0000 */
.L_x_14:
[----:B------:R-:W-:Y:S01]  /*32d0*/  ISETP.GE.AND P0, PT, R14, UR45, PT ;  /* 0x0000002d0e007c0c */ /* 0x000fe2000bf06270 */
[----:B------:R-:W-:Y:S01]  /*32e0*/  UMOV UR19, 0xffffffff ;  /* 0xffffffff00137882 */ /* 0x000fe20000000000 */
[----:B------:R-:W-:-:S11]  /*32f0*/  MOV R16, 0xffffffff ;  /* 0xffffffff00107802 */ /* 0x000fd60000000f00 */
[----:B------:R-:W-:Y:S05]  /*3300*/  @P0 BRA `(.L_x_13) ;  /* 0x0000000400100947 */ /* 0x000fea0003800000 */
[----:B------:R-:W2:Y:S01]  /*3310*/  LDCU UR8, c[0x0][0xb98] ;  /* 0x00017300ff0877ac */ /* 0x000ea20008000800 */
[----:B-1----:R-:W-:Y:S02]  /*3320*/  R2UR UR4, R12 ;  /* 0x000000000c0472ca */ /* 0x002fe400000e0000 */
[----:B------:R-:W-:Y:S01]  /*3330*/  R2UR UR5, R13 ;  /* 0x000000000d0572ca */ /* 0x000fe200000e0000 */
[----:B------:R-:W1:Y:S01]  /*3340*/  LDCU UR7, c[0x0][0xb88] ;  /* 0x00017100ff0777ac */ /* 0x000e620008000800 */
[----:B------:R-:W3:Y:S01]  /*3350*/  LDCU UR6, c[0x0][0xbdc] ;  /* 0x00017b80ff0677ac */ /* 0x000ee20008000800 */
[----:B------:R-:W-:-:S04]  /*3360*/  UIADD3 UR10, UP0, UPT, -UR41, UR24, URZ ;  /* 0x00000018290a7290 */ /* 0x000fc8000ff1e1ff */
[----:B------:R-:W-:-:S04]  /*3370*/  UIADD3.X UR9, UPT, UPT, ~UR40, UR17, URZ, UP0, !UPT ;  /* 0x0000001128097290 */ /* 0x000fc800087fe5ff */
[----:B--2---:R-:W-:Y:S02]  /*3380*/  USHF.R.U32.HI UR4, URZ, UR8, UR9 ;  /* 0x00000008ff047299 */ /* 0x004fe40008011609 */
[----:B------:R-:W-:Y:S01]  /*3390*/  USHF.R.U64 UR8, UR10, UR8, UR9 ;  /* 0x000000080a087299 */ /* 0x000fe20008001209 */
[----:B-1----:R-:W-:Y:S01]  /*33a0*/  SHF.R.U64 R2, R12, UR7, R13 ;  /* 0x000000070c027c19 */ /* 0x002fe2000800120d */
[----:B------:R-:W-:Y:S02]  /*33b0*/  USHF.R.U32.HI UR11, URZ, UR7, UR4 ;  /* 0x00000007ff0b7299 */ /* 0x000fe40008011604 */
[----:B------:R-:W-:Y:S02]  /*33c0*/  USHF.R.U32.HI UR5, URZ, UR7, UR5 ;  /* 0x00000007ff057299 */ /* 0x000fe40008011605 */
[----:B---3--:R-:W-:Y:S02]  /*33d0*/  USHF.R.U32.HI UR9, URZ, UR6, UR11 ;  /* 0x00000006ff097299 */ /* 0x008fe4000801160b */
[----:B------:R-:W-:Y:S01]  /*33e0*/  USHF.R.U64 UR7, UR8, UR7, UR4 ;  /* 0x0000000708077299 */ /* 0x000fe20008001204 */
[----:B------:R-:W-:Y:S01]  /*33f0*/  R2UR UR4, R2 ;  /* 0x00000000020472ca */ /* 0x000fe200000e0000 */
[----:B------:R-:W-:-:S02]  /*3400*/  ULOP3.LUT UR10, UR9, UR5, URZ, 0xfc, !UPT ;  /* 0x00000005090a7292 */ /* 0x000fc4000f8efcff */
[----:B------:R-:W-:Y:S02]  /*3410*/  USHF.R.U64 UR6, UR7, UR6, UR11 ;  /* 0x0000000607067299 */ /* 0x000fe4000800120b */
[----:B------:R-:W-:-:S09]  /*3420*/  UISETP.NE.U32.AND UP0, UPT, UR10, URZ, UPT ;  /* 0x000000ff0a00728c */ /* 0x000fd2000bf05070 */
[----:B------:R-:W-:Y:S05]  /*3430*/  BRA.U UP0, `(.L_x_21) ;  /* 0x0000000100607547 */ /* 0x000fea000b800000 */
[----:B------:R-:W1:Y:S01]  /*3440*/  I2F.U32.RP R3, UR4 ;  /* 0x0000000400037d06 */ /* 0x000e620008209000 */
[----:B------:R-:W-:Y:S01]  /*3450*/  UMOV UR10, URZ ;  /* 0x000000ff000a7c82 */ /* 0x000fe20008000000 */
[----:B------:R-:W-:-:S06]  /*3460*/  UISETP.NE.U32.AND UP0, UPT, UR4, URZ, UPT ;  /* 0x000000ff0400728c */ /* 0x000fcc000bf05070 */
[----:B-1----:R-:W1:Y:S02]  /*3470*/  MUFU.RCP R2, R3 ;  /* 0x0000000300027308 */ /* 0x002e640000001000 */
[----:B-1----:R-:W-:-:S06]  /*3480*/  IADD3 R2, PT, PT, R2, 0xffffffe, RZ ;  /* 0x0ffffffe02027810 */ /* 0x002fcc0007ffe0ff */
[----:B------:R-:W1:Y:S02]  /*3490*/  F2I.FTZ.U32.TRUNC.NTZ R2, R2 ;  /* 0x0000000200027305 */ /* 0x000e64000021f000 */
[----:B-1----:R-:W-:-:S13]  /*34a0*/  R2UR UR11, R2 ;  /* 0x00000000020b72ca */ /* 0x002fda00000e0000 */
[----:B------:R-:W-:-:S04]  /*34b0*/  UIADD3 UR5, UPT, UPT, URZ, -UR11, URZ ;  /* 0x8000000bff057290 */ /* 0x000fc8000fffe0ff */
[----:B------:R-:W-:-:S04]  /*34c0*/  UIMAD UR5, UR5, UR4, URZ ;  /* 0x00000004050572a4 */ /* 0x000fc8000f8e02ff */
[----:B------:R-:W-:-:S07]  /*34d0*/  UIMAD.WIDE.U32 UR10, UR11, UR5, UR10 ;  /* 0x000000050b0a72a5 */ /* 0x000fce000f8e000a */
[----:B------:R-:W-:Y:S02]  /*34e0*/  UMOV UR5, UR11 ;  /* 0x0000000b00057c82 */ /* 0x000fe40008000000 */
[----:B------:R-:W-:-:S07]  /*34f0*/  UIMAD.WIDE.U32 UR12, UR5, UR6, URZ ;  /* 0x00000006050c72a5 */ /* 0x000fce000f8e00ff */
[----:B------:R-:W-:Y:S02]  /*3500*/  UMOV UR12, UR13 ;  /* 0x0000000d000c7c82 */ /* 0x000fe40008000000 */
[----:B------:R-:W-:-:S04]  /*3510*/  UIADD3 UR5, UPT, UPT, -UR12, URZ, URZ ;  /* 0x000000ff0c057290 */ /* 0x000fc8000fffe1ff */
[----:B------:R-:W-:-:S04]  /*3520*/  UIMAD UR5, UR4, UR5, UR6 ;  /* 0x00000005040572a4 */ /* 0x000fc8000f8e0206 */
[----:B------:R-:W-:-:S11]  /*3530*/  UISETP.GE.U32.AND UP2, UPT, UR5, UR4, UPT ;  /* 0x000000040500728c */ /* 0x000fd6000bf46070 */
[----:B------:R-:W-:Y:S02]  /*3540*/  @UP2 UIADD3 UR5, UPT, UPT, UR5, -UR4, URZ ;  /* 0x8000000405052290 */ /* 0x000fe4000fffe0ff */
[----:B------:R-:W-:Y:S02]  /*3550*/  @UP2 UIADD3 UR12, UPT, UPT, UR12, 0x1, URZ ;  /* 0x000000010c0c2890 */ /* 0x000fe4000fffe0ff */
[----:B------:R-:W-:-:S11]  /*3560*/  UISETP.GE.U32.AND UP1, UPT, UR5, UR4, UPT ;  /* 0x000000040500728c */ /* 0x000fd6000bf26070 */
[----:B------:R-:W-:Y:S02]  /*3570*/  @UP1 UIADD3 UR12, UPT, UPT, UR12, 0x1, URZ ;  /* 0x000000010c0c1890 */ /* 0x000fe4000fffe0ff */
[----:B------:R-:W-:-:S04]  /*3580*/  @!UP0 ULOP3.LUT UR12, URZ, UR4, URZ, 0x33, !UPT ;  /* 0x00000004ff0c8292 */ /* 0x000fc8000f8e33ff */
[----:B------:R-:W-:-:S04]  /*3590*/  UIADD3 UR11, UPT, UPT, -UR12, URZ, URZ ;  /* 0x000000ff0c0b7290 */ /* 0x000fc8000fffe1ff */
[----:B------:R-:W-:Y:S01]  /*35a0*/  UIMAD UR11, UR4, UR11, UR6 ;  /* 0x0000000b040b72a4 */ /* 0x000fe2000f8e0206 */
[----:B------:R-:W-:Y:S11]  /*35b0*/  BRA `(.L_x_22) ;  /* 0x0000000000107947 */ /* 0x000ff60003800000 */
.L_x_21:
[----:B------:R-:W-:Y:S02]  /*35c0*/  MOV R2, 0x35e0 ;  /* 0x000035e000027802 */ /* 0x000fe40000000f00 */
[----:B----45:R-:W-:Y:S05]  /*35d0*/  CALL.REL.NOINC `($__internal_3_$__cuda_sm20_div_u64) ;  /* 0x0000010c00fc7944 */ /* 0x030fea0003c00000 */
[----:B------:R-:W-:-:S04]  /*35e0*/  UIADD3 UR11, UPT, UPT, -UR12, URZ, URZ ;  /* 0x000000ff0c0b7290 */ /* 0x000fc8000fffe1ff */
[----:B------:R-:W-:-:S12]  /*35f0*/  UIMAD UR11, UR4, UR11, UR6 ;  /* 0x0000000b040b72a4 */ /* 0x000fd8000f8e0206 */
.L_x_22:
[----:B------:R-:W1:Y:S01]  /*3600*/  LDCU UR4, c[0x0][0xbdc] ;  /* 0x00017b80ff0477ac */ /* 0x000e620008000800 */
[----:B------:R-:W-:Y:S01]  /*3610*/  PLOP3.LUT P0, PT, PT, PT, PT, 0x8, 0x80 ;  /* 0x000000000080781c */ /* 0x000fe20003f0e170 */
[----:B------:R-:W-:Y:S01]  /*3620*/  IMAD.MOV.U32 R16, RZ, RZ, R14 ;  /* 0x000000ffff107224 */ /* 0x000fe200078e000e */
[----:B------:R-:W-:Y:S01]  /*3630*/  LOP3.LUT R10, R10, 0xfffffffd, RZ, 0xc0, !PT ;  /* 0xfffffffd0a0a7812 */ /* 0x000fe200078ec0ff */
[----:B------:R-:W2:Y:S01]  /*3640*/  LDCU UR6, c[0x0][0xb80] ;  /* 0x00017000ff0677ac */ /* 0x000ea20008000800 */
[----:B------:R-:W3:Y:S01]  /*3650*/  LDCU UR5, c[0x0][0xbe0] ;  /* 0x00017c00ff0577ac */ /* 0x000ee20008000800 */
[----:B------:R-:W-:Y:S01]  /*3660*/  UMOV UR10, 0xffffffff ;  /* 0xffffffff000a7882 */ /* 0x000fe20000000000 */
[----:B------:R-:W4:Y:S07]  /*3670*/  LDCU UR9, c[0x0][0xb90] ;  /* 0x00017200ff0977ac */ /* 0x000f2e0008000800 */
[----:B------:R-:W-:Y:S01]  /*3680*/  @P0 LOP3.LUT R10, R10, 0x2, RZ, 0xfc, !PT ;  /* 0x000000020a0a0812 */ /* 0x000fe200078efcff */
[----:B-1----:R-:W-:-:S02]  /*3690*/  USHF.L.U32 UR10, UR10, UR4, URZ ;  /* 0x000000040a0a7299 */ /* 0x002fc400080006ff */
[----:B------:R-:W-:Y:S02]  /*36a0*/  USHF.L.U32 UR12, UR12, UR4, URZ ;  /* 0x000000040c0c7299 */ /* 0x000fe400080006ff */
[----:B------:R-:W-:Y:S02]  /*36b0*/  ULOP3.LUT UR10, URZ, UR10, URZ, 0x33, !UPT ;  /* 0x0000000aff0a7292 */ /* 0x000fe4000f8e33ff */
[----:B--2---:R-:W-:Y:S02]  /*36c0*/  UIADD3 UR4, UPT, UPT, UR6, -0x1, URZ ;  /* 0xffffffff06047890 */ /* 0x004fe4000fffe0ff */
[----:B------:R-:W-:Y:S02]  /*36d0*/  ULOP3.LUT UR10, UR7, UR10, URZ, 0xc0, !UPT ;  /* 0x0000000a070a7292 */ /* 0x000fe4000f8ec0ff */
[----:B------:R-:W-:Y:S02]  /*36e0*/  ULOP3.LUT UR4, UR4, UR8, URZ, 0xc0, !UPT ;  /* 0x0000000804047292 */ /* 0x000fe4000f8ec0ff */
[----:B------:R-:W-:-:S02]  /*36f0*/  UIADD3 UR10, UPT, UPT, UR10, UR12, URZ ;  /* 0x0000000c0a0a7290 */ /* 0x000fc4000fffe0ff */
[----:B---3--:R-:W-:Y:S02]  /*3700*/  UISETP.NE.AND UP0, UPT, UR5, 0x1, UPT ;  /* 0x000000010500788c */ /* 0x008fe4000bf05270 */
[----:B------:R-:W-:Y:S02]  /*3710*/  UIMAD UR4, UR11, UR6, UR4 ;  /* 0x000000060b0472a4 */ /* 0x000fe4000f8e0204 */
[----:B----4-:R-:W-:-:S04]  /*3720*/  UIMAD UR9, UR10, UR9, UR32 ;  /* 0x000000090a0972a4 */ /* 0x010fc8000f8e0220 */
[----:B------:R-:W-:Y:S02]  /*3730*/  USEL UR18, UR9, UR4, !UP0 ;  /* 0x0000000409127287 */ /* 0x000fe4000c000000 */
[----:B------:R-:W-:-:S12]  /*3740*/  USEL UR19, UR4, UR9, !UP0 ;  /* 0x0000000904137287 */ /* 0x000fd8000c000000 */
.L_x_13:
[----:B------:R-:W2:Y:S02]  /*3750*/  LDCU UR4, c[0x0][0x36c] ;  /* 0x00006d80ff0477ac */ /* 0x000ea40008000800 */
[----:B--2---:R-:W-:-:S09]  /*3760*/  UISETP.EQ.U32.AND UP0, UPT, UR4, 0x1, UPT ;  /* 0x000000010400788c */ /* 0x004fd2000bf02070 */
[----:B------:R-:W-:Y:S05]  /*3770*/  BRA.U !UP0, `(.L_x_23) ;  /* 0x00000001080c7547 */ /* 0x000fea000b800000 */
[----:B------:R-:W-:Y:S01]  /*3780*/  UCGABAR_WAIT ;  /* 0x0000000000007dc7 */ /* 0x000fe20008000000 */
[----:B------:R-:W-:Y:S01]  /*3790*/  CCTL.IVALL ;  /* 0x00000000ff00798f */ /* 0x000fe20002000000 */
[----:B------:R-:W-:Y:S05]  /*37a0*/  BRA `(.L_x_24) ;  /* 0x0000000000047947 */ /* 0x000fea0003800000 */
.L_x_23:
[----:B------:R-:W-:Y:S06]  /*37b0*/  BAR.SYNC.DEFER_BLOCKING 0x0 ;  /* 0x0000000000007b1d */ /* 0x000fec0000010000 */
.L_x_24:
[----:B------:R-:W-:-:S13]  /*37c0*/  LOP3.LUT P0, RZ, R10, 0x2, RZ, 0xc0, !PT ;  /* 0x000000020aff7812 */ /* 0x000fda000780c0ff */
[----:B------:R-:W-:Y:S05]  /*37d0*/  @P0 EXIT ;  /* 0x000000000000094d */ /* 0x000fea0003800000 */
[----:B------:R-:W2:Y:S01]  /*37e0*/  S2UR UR5, SR_CgaCtaId ;  /* 0x00000000000579c3 */ /* 0x000ea20000008800 */
[----:B------:R-:W-:-:S09]  /*37f0*/  UISETP.NE.AND UP0, UPT, UR37, 0x2, UPT ;  /* 0x000000022500788c */ /* 0x000fd2000bf05270 */
[----:B------:R-:W-:Y:S05]  /*3800*/  BRA.U UP0, `(.L_x_25) ;  /* 0x00000015001c7547 */ /* 0x000fea000b800000 */
[----:B------:R-:W-:-:S04]  /*3810*/  USHF.L.U32 UR16, UR42, 0x7, URZ ;  /* 0x000000072a107899 */ /* 0x000fc800080006ff */
[----:B------:R-:W-:-:S04]  /*3820*/  ULOP3.LUT UR16, UR16, 0x80, URZ, 0xc0, !UPT ;  /* 0x0000008010107892 */ /* 0x000fc8000f8ec0ff */
[----:B-1--45:R-:W1:-:S00]  /*3830*/  USETMAXREG.DEALLOC.CTAPOOL 0x88 ;  /* 0x00000088000079c8 */ /* 0x032e4000080e0500 */
[----:B-1----:R-:W-:Y:S01]  /*3840*/  ISETP.NE.AND P1, PT, R7, RZ, P2 ;  /* 0x000000ff0700720c */ /* 0x002fe20001725270 */
[----:B------:R-:W-:Y:S01]  /*3850*/  IMAD.MOV.U32 R19, RZ, RZ, 0x1 ;  /* 0x00000001ff137424 */ /* 0x000fe200078e00ff */
[----:B------:R-:W-:Y:S01]  /*3860*/  PLOP3.LUT P4, PT, PT, PT, PT, 0x8, 0x80 ;  /* 0x000000000080781c */ /* 0x000fe20003f8e170 */
[----:B------:R-:W-:Y:S01]  /*3870*/  IMAD.MOV.U32 R17, RZ, RZ, RZ ;  /* 0x000000ffff117224 */ /* 0x000fe200078e00ff */
[----:B------:R-:W-:Y:S01]  /*3880*/  PRMT R18, RZ, 0x7610, R18 ;  /* 0x00007610ff127816 */ /* 0x000fe20000000012 */
[----:B------:R-:W-:Y:S01]  /*3890*/  UMOV UR15, URZ ;  /* 0x000000ff000f7c82 */ /* 0x000fe20008000000 */
[----:B------:R-:W-:-:S09]  /*38a0*/  UMOV UR14, URZ ;  /* 0x000000ff000e7c82 */ /* 0x000fd20008000000 */
.L_x_49:
[----:B------:R-:W1:Y:S02]  /*38b0*/  LDC.64 R10, c[0x0][0x390] ;  /* 0x0000e400ff0a7b82 */ /* 0x000e640000000a00 */
[----:B-1--4-:R-:W-:-:S05]  /*38c0*/  IMAD.WIDE R10, R16, 0xc, R10 ;  /* 0x0000000c100a7825 */ /* 0x012fca00078e020a */
[----:B------:R-:W3:Y:S02]  /*38d0*/  LDG.E R0, desc[UR50][R10.64+0x8] ;  /* 0x000008320a007981 */ /* 0x000ee4000c1e1900 */
[----:B---3--:R-:W-:Y:S01]  /*38e0*/  R2UR UR4, R0 ;  /* 0x00000000000472ca */ /* 0x008fe200000e0000 */
[----:B------:R-:W-:-:S14]  /*38f0*/  @P4 BRA `(.L_x_26) ;  /* 0x0000000400bc4947 */ /* 0x000fdc0003800000 */
[----:B------:R-:W1:Y:S01]  /*3900*/  S2R R14, SR_LANEID ;  /* 0x00000000000e7919 */ /* 0x000e620000000000 */
[----:B------:R-:W-:Y:S02]  /*3910*/  ELECT P0, URZ, PT ;  /* 0x0000000000ff782f */ /* 0x000fe40003800000 */
[----:B------:R-:W-:Y:S01]  /*3920*/  LOP3.LUT R0, R18, 0xffff, RZ, 0xc0, !PT ;  /* 0x0000ffff12007812 */ /* 0x000fe200078ec0ff */
[----:B------:R-:W-:Y:S01]  /*3930*/  BSSY.RECONVERGENT B0, `(.L_x_27) ;  /* 0x0000051000007945 */ /* 0x000fe20003800200 */
[----:B------:R-:W3:Y:S01]  /*3940*/  S2R R3, SR_CgaCtaId ;  /* 0x0000000000037919 */ /* 0x000ee20000008800 */
[----:B------:R-:W-:Y:S02]  /*3950*/  MOV R2, 0x400 ;  /* 0x0000040000027802 */ /* 0x000fe40000000f00 */
[----:B------:R-:W-:-:S04]  /*3960*/  SHF.R.U32.HI R0, RZ, 0x1, R0 ;  /* 0x00000001ff007819 */ /* 0x000fc80000011600 */
[----:B------:R-:W-:Y:S01]  /*3970*/  LOP3.LUT R15, R0, 0xffff, RZ, 0xc0, !PT ;  /* 0x0000ffff000f7812 */ /* 0x000fe200078ec0ff */
[----:B-1----:R-:W-:Y:S01]  /*3980*/  IMAD.SHL.U32 R14, R14, 0x4, RZ ;  /* 0x000000040e0e7824 */ /* 0x002fe200078e00ff */
[----:B---3--:R-:W-:-:S04]  /*3990*/  LEA R3, R3, R2, 0x18 ;  /* 0x0000000203037211 */ /* 0x008fc800078ec0ff */
[----:B------:R-:W-:Y:S01]  /*39a0*/  IADD3 R0, PT, PT, R14, 0x480, R3 ;  /* 0x000004800e007810 */ /* 0x000fe20007ffe003 */
[----:B------:R-:W-:Y:S06]  /*39b0*/  @!P0 BRA `(.L_x_28) ;  /* 0x0000000400208947 */ /* 0x000fec0003800000 */
[----:B------:R-:W1:Y:S01]  /*39c0*/  LDC.64 R24, c[0x0][0x830] ;  /* 0x00020c00ff187b82 */ /* 0x000e620000000a00 */
[----:B------:R-:W3:Y:S04]  /*39d0*/  LDG.E R9, desc[UR50][R10.64] ;  /* 0x000000320a097981 */ /* 0x000ee8000c1e1900 */
[----:B------:R4:W5:Y:S03]  /*39e0*/  LDG.E R5, desc[UR50][R10.64+0x4] ;  /* 0x000004320a057981 */ /* 0x000966000c1e1900 */
[----:B------:R-:W2:Y:S08]  /*39f0*/  LDC.64 R22, c[0x0][0x840] ;  /* 0x00021000ff167b82 */ /* 0x000eb00000000a00 */
[----:B------:R-:W4:Y:S01]  /*3a00*/  LDC.64 R6, c[0x0][0x828] ;  /* 0x00020a00ff067b82 */ /* 0x000f220000000a00 */
[----:B-1----:R-:W-:-:S07]  /*3a10*/  IMAD.WIDE R24, R16, 0x8, R24 ;  /* 0x0000000810187825 */ /* 0x002fce00078e0218 */
[----:B------:R-:W1:Y:S01]  /*3a20*/  LDC.64 R2, c[0x0][0x838] ;  /* 0x00020e00ff027b82 */ /* 0x000e620000000a00 */
[----:B------:R-:W3:Y:S01]  /*3a30*/  LDG.E.64 R24, desc[UR50][R24.64] ;  /* 0x0000003218187981 */ /* 0x000ee2000c1e1b00 */
[----:B--2---:R-:W-:-:S06]  /*3a40*/  IMAD.WIDE R22, R16, 0x8, R22 ;  /* 0x0000000810167825 */ /* 0x004fcc00078e0216 */
[----:B------:R-:W2:Y:S01]  /*3a50*/  LDG.E.64 R22, desc[UR50][R22.64] ;  /* 0x0000003216167981 */ /* 0x000ea2000c1e1b00 */
[----:B----4-:R-:W-:-:S06]  /*3a60*/  IMAD.WIDE R28, R16, 0x8, R6 ;  /* 0x00000008101c7825 */ /* 0x010fcc00078e0206 */
[----:B------:R-:W4:Y:S01]  /*3a70*/  LDG.E.64 R28, desc[UR50][R28.64] ;  /* 0x000000321c1c7981 */ /* 0x000f22000c1e1b00 */
[----:B-1----:R-:W-:-:S06]  /*3a80*/  IMAD.WIDE R26, R16, 0x8, R2 ;  /* 0x00000008101a7825 */ /* 0x002fcc00078e0202 */
[----:B------:R-:W4:Y:S01]  /*3a90*/  LDG.E.64 R26, desc[UR50][R26.64] ;  /* 0x000000321a1a7981 */ /* 0x000f22000c1e1b00 */
[----:B------:R-:W1:Y:S01]  /*3aa0*/  S2UR UR5, SR_CgaCtaId ;  /* 0x00000000000579c3 */ /* 0x000e620000008800 */
[----:B------:R-:W-:Y:S02]  /*3ab0*/  UMOV UR6, 0x400 ;  /* 0x0000040000067882 */ /* 0x000fe40000000000 */
[----:B-1----:R-:W-:-:S09]  /*3ac0*/  ULEA UR5, UR5, UR6, 0x18 ;  /* 0x0000000605057291 */ /* 0x002fd2000f8ec0ff */
[----:B------:R-:W1:Y:S04]  /*3ad0*/  LDS R7, [UR5+0x49c] ;  /* 0x00049c05ff077984 */ /* 0x000e680008000800 */
[----:B------:R-:W1:Y:S01]  /*3ae0*/  LDS R4, [UR5+0x51c] ;  /* 0x00051c05ff047984 */ /* 0x000e620008000800 */
[----:B------:R-:W-:Y:S02]  /*3af0*/  UIADD3 UR7, UPT, UPT, UR5, 0x480, URZ ;  /* 0x0000048005077890 */ /* 0x000fe4000fffe0ff */
[----:B------:R-:W-:-:S04]  /*3b00*/  UIADD3 UR6, UPT, UPT, UR5, 0x500, URZ ;  /* 0x0000050005067890 */ /* 0x000fc8000fffe0ff */
[----:B------:R-:W-:-:S05]  /*3b10*/  IMAD.U32 R12, RZ, RZ, UR7 ;  /* 0x00000007ff0c7e24 */ /* 0x000fca000f8e00ff */
[----:B------:R-:W-:Y:S02]  /*3b20*/  SHF.R.U64 R12, R12, 0x4, RZ ;  /* 0x000000040c0c7819 */ /* 0x000fe400000012ff */
[----:B------:R-:W-:Y:S01]  /*3b30*/  CS2R R10, SRZ ;  /* 0x00000000000a7805 */ /* 0x000fe2000001ff00 */
[----:B------:R-:W-:Y:S04]  /*3b40*/  STS [UR5+0x4b0], RZ ;  /* 0x0004b0ffff007988 */ /* 0x000fe80008000805 */
[----:B------:R-:W-:Y:S04]  /*3b50*/  STS [UR5+0x490], R12 ;  /* 0x0004900cff007988 */ /* 0x000fe80008000805 */
[----:B------:R-:W-:Y:S04]  /*3b60*/  STS [UR5+0x494], R12 ;  /* 0x0004940cff007988 */ /* 0x000fe80008000805 */
[----:B------:R-:W-:Y:S01]  /*3b70*/  STS [UR5+0x530], RZ ;  /* 0x000530ffff007988 */ /* 0x000fe20008000805 */
[----:B---3--:R-:W-:-:S04]  /*3b80*/  LOP3.LUT R16, R25, 0x1fffffff, RZ, 0xc0, !PT ;  /* 0x1fffffff19107812 */ /* 0x008fc800078ec0ff */
[----:B------:R-:W-:Y:S02]  /*3b90*/  SHF.R.U32.HI R2, RZ, 0x4, R16 ;  /* 0x00000004ff027819 */ /* 0x000fe40000011610 */
[----:B--2---:R-:W-:-:S04]  /*3ba0*/  LOP3.LUT R20, R23, 0x1fffffff, RZ, 0xc0, !PT ;  /* 0x1fffffff17147812 */ /* 0x004fc800078ec0ff */
[----:B------:R-:W-:Y:S02]  /*3bb0*/  SHF.R.U32.HI R3, RZ, 0x4, R20 ;  /* 0x00000004ff037819 */ /* 0x000fe40000011614 */
[----:B-1----:R-:W-:Y:S02]  /*3bc0*/  LOP3.LUT R2, R7, 0xf, R2, 0xb8, !PT ;  /* 0x0000000f07027812 */ /* 0x002fe400078eb802 */
[----:B------:R-:W-:-:S03]  /*3bd0*/  LOP3.LUT R7, R4, 0xf, R3, 0xb8, !PT ;  /* 0x0000000f04077812 */ /* 0x000fc600078eb803 */
[----:B------:R-:W-:Y:S04]  /*3be0*/  STS [UR5+0x49c], R2 ;  /* 0x00049c02ff007988 */ /* 0x000fe80008000805 */
[----:B------:R-:W-:Y:S04]  /*3bf0*/  STS [UR5+0x51c], R7 ;  /* 0x00051c07ff007988 */ /* 0x000fe80008000805 */
[----:B------:R-:W1:Y:S04]  /*3c00*/  LDS R4, [UR5+0x49c] ;  /* 0x00049c05ff047984 */ /* 0x000e680008000800 */
[----:B------:R-:W2:Y:S01]  /*3c10*/  LDS R3, [UR5+0x51c] ;  /* 0x00051c05ff037984 */ /* 0x000ea20008000800 */
[----:B-1----:R-:W-:-:S02]  /*3c20*/  LOP3.LUT R4, R4, 0xf0, RZ, 0xb8, !PT ;  /* 0x000000f004047812 */ /* 0x002fc400078eb8ff */
[----:B--2---:R-:W-:-:S03]  /*3c30*/  LOP3.LUT R6, R3, 0xf0, RZ, 0xb8, !PT ;  /* 0x000000f003067812 */ /* 0x004fc600078eb8ff */
[----:B------:R-:W-:Y:S04]  /*3c40*/  STS [UR5+0x49c], R4 ;  /* 0x00049c04ff007988 */ /* 0x000fe80008000805 */
[----:B------:R-:W-:Y:S04]  /*3c50*/  STS [UR5+0x51c], R6 ;  /* 0x00051c06ff007988 */ /* 0x000fe80008000805 */
[----:B------:R-:W1:Y:S04]  /*3c60*/  LDS R13, [UR5+0x49c] ;  /* 0x00049c05ff0d7984 */ /* 0x000e680008000800 */
[----:B------:R-:W2:Y:S01]  /*3c70*/  LDS R3, [UR5+0x51c] ;  /* 0x00051c05ff037984 */ /* 0x000ea20008000800 */
[----:B------:R-:W-:-:S05]  /*3c80*/  IMAD.U32 R2, RZ, RZ, UR6 ;  /* 0x00000006ff027e24 */ /* 0x000fca000f8e00ff */
[----:B------:R-:W-:Y:S02]  /*3c90*/  SHF.R.U64 R2, R2, 0x4, RZ ;  /* 0x0000000402027819 */ /* 0x000fe400000012ff */
[----:B-1----:R-:W-:Y:S02]  /*3ca0*/  LOP3.LUT R13, R13, 0xf00, RZ, 0xb8, !PT ;  /* 0x00000f000d0d7812 */ /* 0x002fe400078eb8ff */
[----:B--2---:R-:W-:-:S03]  /*3cb0*/  LOP3.LUT R3, R3, 0xf00, RZ, 0xb8, !PT ;  /* 0x00000f0003037812 */ /* 0x004fc600078eb8ff */
[----:B------:R-:W-:Y:S04]  /*3cc0*/  STS.64 [UR5+0x498], R12 ;  /* 0x0004980cff007988 */ /* 0x000fe80008000a05 */
[----:B------:R-:W-:Y:S04]  /*3cd0*/  STS.64 [UR5+0x518], R2 ;  /* 0x00051802ff007988 */ /* 0x000fe80008000a05 */
[----:B------:R-:W1:Y:S04]  /*3ce0*/  LDS R23, [UR5+0x49c] ;  /* 0x00049c05ff177984 */ /* 0x000e680008000800 */
[----:B------:R-:W2:Y:S01]  /*3cf0*/  LDS R21, [UR5+0x51c] ;  /* 0x00051c05ff157984 */ /* 0x000ea20008000800 */
[----:B------:R-:W-:Y:S01]  /*3d00*/  UIADD3 UR6, UPT, UPT, UR4, -0x1, URZ ;  /* 0xffffffff04067890 */ /* 0x000fe2000fffe0ff */
[----:B------:R-:W-:Y:S01]  /*3d10*/  CS2R R6, SRZ ;  /* 0x0000000000067805 */ /* 0x000fe2000001ff00 */
[----:B------:R-:W-:-:S04]  /*3d20*/  VIADD R9, R9, 0xffffffff ;  /* 0xffffffff09097836 */ /* 0x000fc80000000000 */
[----:B------:R-:W-:Y:S01]  /*3d30*/  IMAD.U32 R8, RZ, RZ, UR6 ;  /* 0x00000006ff087e24 */ /* 0x000fe2000f8e00ff */
[----:B------:R-:W-:Y:S01]  /*3d40*/  SHF.R.U64 R16, R24, 0x4, R16 ;  /* 0x0000000418107819 */ /* 0x000fe20000001210 */
[----:B-----5:R-:W-:Y:S01]  /*3d50*/  VIADD R5, R5, 0xffffffff ;  /* 0xffffffff05057836 */ /* 0x020fe20000000000 */
[----:B------:R-:W-:Y:S01]  /*3d60*/  SHF.R.U64 R20, R22, 0x4, R20 ;  /* 0x0000000416147819 */ /* 0x000fe20000001214 */
[----:B------:R-:W-:Y:S01]  /*3d70*/  IMAD.MOV.U32 R4, RZ, RZ, R8 ;  /* 0x000000ffff047224 */ /* 0x000fe200078e0008 */
[----:B------:R3:W-:Y:S04]  /*3d80*/  STS [UR5+0x510], R2 ;  /* 0x00051002ff007988 */ /* 0x0007e80008000805 */
[----:B------:R3:W-:Y:S04]  /*3d90*/  STS [UR5+0x514], R2 ;  /* 0x00051402ff007988 */ /* 0x0007e80008000805 */
[----:B------:R3:W-:Y:S04]  /*3da0*/  STS.128 [UR5+0x4a0], R8 ;  /* 0x0004a008ff007988 */ /* 0x0007e80008000c05 */
[----:B------:R3:W-:Y:S04]  /*3db0*/  STS.128 [UR5+0x520], R4 ;  /* 0x00052004ff007988 */ /* 0x0007e80008000c05 */
[----:B------:R3:W-:Y:S01]  /*3dc0*/  STS [UR5+0x48c], R16 ;  /* 0x00048c10ff007988 */ /* 0x0007e20008000805 */
[----:B-1----:R-:W-:-:S02]  /*3dd0*/  LOP3.LUT R23, R23, 0xf000, RZ, 0xb8, !PT ;  /* 0x0000f00017177812 */ /* 0x002fc400078eb8ff */
[----:B--2---:R-:W-:Y:S01]  /*3de0*/  LOP3.LUT R21, R21, 0xf000, RZ, 0xb8, !PT ;  /* 0x0000f00015157812 */ /* 0x004fe200078eb8ff */
[----:B----4-:R3:W-:Y:S04]  /*3df0*/  STS.64 [UR5+0x480], R28 ;  /* 0x0004801cff007988 */ /* 0x0107e80008000a05 */
[----:B------:R3:W-:Y:S04]  /*3e00*/  STS.64 [UR5+0x500], R26 ;  /* 0x0005001aff007988 */ /* 0x0007e80008000a05 */
[----:B------:R3:W-:Y:S04]  /*3e10*/  STS [UR5+0x50c], R20 ;  /* 0x00050c14ff007988 */ /* 0x0007e80008000805 */
[----:B------:R3:W-:Y:S04]  /*3e20*/  STS [UR5+0x49c], R23 ;  /* 0x00049c17ff007988 */ /* 0x0007e80008000805 */
[----:B------:R3:W-:Y:S02]  /*3e30*/  STS [UR5+0x51c], R21 ;  /* 0x00051c15ff007988 */ /* 0x0007e40008000805 */
.L_x_28:
[----:B--2---:R-:W-:Y:S05]  /*3e40*/  BSYNC.RECONVERGENT B0 ;  /* 0x0000000000007941 */ /* 0x004fea0003800200 */
.L_x_27:
[----:B------:R-:W-:Y:S01]  /*3e50*/  NOP ;  /* 0x0000000000007918 */ /* 0x000fe20000000000 */
[----:B---3--:R1:W2:Y:S01]  /*3e60*/  LDS R2, [R0] ;  /* 0x0000000000027984 */ /* 0x0082a20000000800 */
[----:B------:R-:W-:Y:S01]  /*3e70*/  IMAD R15, R15, 0x4925, RZ ;  /* 0x000049250f0f7824 */ /* 0x000fe200078e02ff */
[----:B------:R-:W-:Y:S01]  /*3e80*/  ELECT P0, URZ, PT ;  /* 0x0000000000ff782f */ /* 0x000fe20003800000 */
[----:B------:R-:W-:Y:S01]  /*3e90*/  BSSY.RECONVERGENT B0, `(.L_x_29) ;  /* 0x000000b000007945 */ /* 0x000fe20003800200 */
[----:B------:R1:W3:Y:S02]  /*3ea0*/  LDS R3, [R0+0x80] ;  /* 0x0000800000037984 */ /* 0x0002e40000000800 */
[----:B------:R-:W-:-:S04]  /*3eb0*/  SHF.R.U32.HI R4, RZ, 0x11, R15 ;  /* 0x00000011ff047819 */ /* 0x000fc8000001160f */
[----:B------:R-:W-:-:S05]  /*3ec0*/  PRMT R4, R4, 0x9910, RZ ;  /* 0x0000991004047816 */ /* 0x000fca00000000ff */
[----:B------:R-:W-:-:S04]  /*3ed0*/  IMAD R4, R4, 0xe, RZ ;  /* 0x0000000e04047824 */ /* 0x000fc800078e02ff */
[----:B------:R-:W-:-:S05]  /*3ee0*/  IMAD.MOV R4, RZ, RZ, -R4 ;  /* 0x000000ffff047224 */ /* 0x000fca00078e0a04 */
[----:B------:R-:W-:-:S05]  /*3ef0*/  PRMT R5, R4, 0x7710, RZ ;  /* 0x0000771004057816 */ /* 0x000fca00000000ff */
[----:B------:R-:W-:Y:S01]  /*3f00*/  IMAD.IADD R4, R5, 0x1, R18 ;  /* 0x0000000105047824 */ /* 0x000fe200078e0212 */
[----:B-1----:R-:W-:Y:S05]  /*3f10*/  @!P0 BRA `(.L_x_30) ;  /* 0x0000000000088947 */ /* 0x002fea0003800000 */
[----:B------:R0:W-:Y:S01]  /*3f20*/  UTMACMDFLUSH ;  /* 0x00000000000079b7 */ /* 0x0001e20000000000 */
[----:B------:R-:W-:-:S04]  /*3f30*/  DEPBAR.LE SB0, 0x0 ;  /* 0x000080000000791a */ /* 0x000fc80000000000 */
.L_x_30:
[----:B------:R-:W-:Y:S05]  /*3f40*/  BSYNC.RECONVERGENT B0 ;  /* 0x0000000000007941 */ /* 0x000fea0003800200 */
.L_x_29:
[----:B------:R-:W-:-:S13]  /*3f50*/  R2UR UR5, R4 ;  /* 0x00000000040572ca */ /* 0x000fda00000e0000 */
[----:B------:R-:W-:-:S04]  /*3f60*/  ULOP3.LUT UR5, UR5, 0xffff, URZ, 0xc0, !UPT ;  /* 0x0000ffff05057892 */ /* 0x000fc8000f8ec0ff */
[----:B------:R-:W-:Y:S02]  /*3f70*/  UIMAD.WIDE.U32 UR6, UR5, 0x80, UR38 ;  /* 0x00000080050678a5 */ /* 0x000fe4000f8e0026 */
[----:B------:R-:W-:-:S04]  /*3f80*/  UIMAD.WIDE.U32 UR8, UR5, 0x80, UR34 ;  /* 0x00000080050878a5 */ /* 0x000fc8000f8e0022 */
[C---:B------:R-:W-:Y:S02]  /*3f90*/  IADD3 R4, P3, PT, R14.reuse, UR6, RZ ;  /* 0x000000060e047c10 */ /* 0x040fe4000ff7e0ff */
[----:B------:R-:W-:-:S03]  /*3fa0*/  IADD3 R14, P0, PT, R14, UR8, RZ ;  /* 0x000000080e0e7c10 */ /* 0x000fc6000ff1e0ff */
[----:B------:R-:W-:Y:S02]  /*3fb0*/  IMAD.X R5, RZ, RZ, UR7, P3 ;  /* 0x00000007ff057e24 */ /* 0x000fe400098e06ff */
[----:B------:R-:W-:-:S03]  /*3fc0*/  IMAD.X R15, RZ, RZ, UR9, P0 ;  /* 0x00000009ff0f7e24 */ /* 0x000fc600080e06ff */
[----:B--2---:R1:W5:Y:S04]  /*3fd0*/  ATOMG.E.EXCH.STRONG.GPU PT, RZ, [R4], R2 ;  /* 0x0000000204ff73a8 */ /* 0x00436800041ee100 */
[----:B---3--:R1:W5:Y:S02]  /*3fe0*/  ATOMG.E.EXCH.STRONG.GPU PT, RZ, [R14], R3 ;  /* 0x000000030eff73a8 */ /* 0x00836400041ee100 */
.L_x_26:
[----:B------:R-:W-:Y:S01]  /*3ff0*/  LOP3.LUT R0, R18, 0xffff, RZ, 0xc0, !PT ;  /* 0x0000ffff12007812 */ /* 0x000fe200078ec0ff */
[----:B------:R-:W3:Y:S01]  /*4000*/  S2UR UR13, SR_CgaCtaId ;  /* 0x00000000000d79c3 */ /* 0x000ee20000008800 */
[----:B------:R-:W-:Y:S02]  /*4010*/  UMOV UR12, 0x400 ;  /* 0x00000400000c7882 */ /* 0x000fe40000000000 */
[----:B------:R-:W-:-:S04]  /*4020*/  SHF.R.U32.HI R0, RZ, 0x1, R0 ;  /* 0x00000001ff007819 */ /* 0x000fc80000011600 */
[----:B------:R-:W-:-:S05]  /*4030*/  LOP3.LUT R0, R0, 0xffff, RZ, 0xc0, !PT ;  /* 0x0000ffff00007812 */ /* 0x000fca00078ec0ff */
[----:B------:R-:W-:-:S05]  /*4040*/  IMAD R0, R0, 0x4925, RZ ;  /* 0x0000492500007824 */ /* 0x000fca00078e02ff */
[----:B------:R-:W-:-:S04]  /*4050*/  SHF.R.U32.HI R0, RZ, 0x11, R0 ;  /* 0x00000011ff007819 */ /* 0x000fc80000011600 */
[----:B------:R-:W-:Y:S01]  /*4060*/  PRMT R0, R0, 0x9910, RZ ;  /* 0x0000991000007816 */ /* 0x000fe200000000ff */
[----:B---3--:R-:W-:-:S04]  /*4070*/  ULEA UR12, UR13, UR12, 0x18 ;  /* 0x0000000c0d0c7291 */ /* 0x008fc8000f8ec0ff */
[----:B------:R-:W-:Y:S01]  /*4080*/  IMAD R0, R0, 0xe, RZ ;  /* 0x0000000e00007824 */ /* 0x000fe200078e02ff */
[----:B--2---:R-:W-:-:S03]  /*4090*/  ULEA UR5, UR14, UR12, 0x3 ;  /* 0x0000000c0e057291 */ /* 0x004fc6000f8e18ff */
[----:B------:R-:W-:-:S05]  /*40a0*/  IMAD.MOV R0, RZ, RZ, -R0 ;  /* 0x000000ffff007224 */ /* 0x000fca00078e0a00 */
[----:B-1----:R-:W-:Y:S02]  /*40b0*/  PRMT R3, R0, 0x7710, RZ ;  /* 0x0000771000037816 */ /* 0x002fe400000000ff */
[----:B------:R-:W-:-:S03]  /*40c0*/  SHF.L.U32 R0, R19, 0x1f, RZ ;  /* 0x0000001f13007819 */ /* 0x000fc600000006ff */
[----:B------:R-:W-:-:S05]  /*40d0*/  IMAD.IADD R3, R3, 0x1, R18 ;  /* 0x0000000103037824 */ /* 0x000fca00078e0212 */
[----:B------:R-:W-:-:S13]  /*40e0*/  R2UR UR20, R3 ;  /* 0x00000000031472ca */ /* 0x000fda00000e0000 */
[----:B------:R-:W-:-:S04]  /*40f0*/  ULOP3.LUT UR20, UR20, 0xffff, URZ, 0xc0, !UPT ;  /* 0x0000ffff14147892 */ /* 0x000fc8000f8ec0ff */
[----:B------:R-:W-:Y:S02]  /*4100*/  UIMAD.WIDE.U32 UR22, UR20, 0x80, UR38 ;  /* 0x00000080141678a5 */ /* 0x000fe4000f8e0026 */
[----:B------:R-:W-:Y:S01]  /*4110*/  UIMAD.WIDE.U32 UR20, UR20, 0x80, UR34 ;  /* 0x00000080141478a5 */ /* 0x000fe2000f8e0022 */
[----:B------:R-:W-:Y:S11]  /*4120*/  @P4 BRA `(.L_x_31) ;  /* 0x00000000001c4947 */ /* 0x000ff60003800000 */
[----:B------:R-:W-:-:S04]  /*4130*/  DEPBAR {5,4,3,2,1,0} ;  /* 0x0000003f0000791a */ /* 0x000fc80000000000 */
[----:B------:R-:W1:Y:S02]  /*4140*/  CCTL.E.C.LDCU.IV.DEEP [UR22] ;  /* 0x0000000016007540 */ /* 0x000e640009c08000 */
[----:B-1----:R1:W-:Y:S01]  /*4150*/  UTMACCTL.IV [UR22] ;  /* 0x00000000160079b9 */ /* 0x0023e20008000000 */
[----:B------:R-:W-:-:S04]  /*4160*/  DEPBAR {5,4,3,2,1,0} ;  /* 0x0000003f0000791a */ /* 0x000fc80000000000 */
[----:B------:R-:W2:Y:S02]  /*4170*/  CCTL.E.C.LDCU.IV.DEEP [UR20] ;  /* 0x0000000014007540 */ /* 0x000ea40009c08000 */
[----:B--2---:R1:W-:Y:S01]  /*4180*/  UTMACCTL.IV [UR20] ;  /* 0x00000000140079b9 */ /* 0x0043e20008000000 */
[----:B------:R-:W-:Y:S01]  /*4190*/  NOP ;  /* 0x0000000000007918 */ /* 0x000fe20000000000 */
.L_x_31:
[----:B------:R-:W-:Y:S01]  /*41a0*/  UIADD3 UR6, UPT, UPT, UR4, 0x7f, URZ ;  /* 0x0000007f04067890 */ /* 0x000fe2000fffe0ff */
[----:B-----5:R2:W3:Y:S01]  /*41b0*/  SYNCS.PHASECHK.TRANS64.TRYWAIT P0, [UR5+0x20], R0 ;  /* 0x00002000ff0075a7 */ /* 0x0204e20008001105 */
[----:B------:R-:W-:Y:S02]  /*41c0*/  ULEA.HI UR11, UR18, UR18, URZ, 0x1 ;  /* 0x00000012120b7291 */ /* 0x000fe4000f8f08ff */
[----:B------:R-:W-:Y:S02]  /*41d0*/  USHF.R.S32.HI UR5, URZ, 0x1f, UR6 ;  /* 0x0000001fff057899 */ /* 0x000fe40008011406 */
[----:B------:R-:W-:Y:S02]  /*41e0*/  UIADD3 UR4, UPT, UPT, UR4, 0xfe, URZ ;  /* 0x000000fe04047890 */ /* 0x000fe4000fffe0ff */
[----:B------:R-:W-:Y:S02]  /*41f0*/  ULEA.HI UR5, UR5, UR6, URZ, 0x7 ;  /* 0x0000000605057291 */ /* 0x000fe4000f8f38ff */
[----:B------:R-:W-:-:S02]  /*4200*/  ULEA UR7, UR19, UR16, 0x8 ;  /* 0x0000001013077291 */ /* 0x000fc4000f8e40ff */
[----:B------:R-:W-:Y:S02]  /*4210*/  USHF.R.S32.HI UR18, URZ, 0x7, UR5 ;  /* 0x00000007ff127899 */ /* 0x000fe40008011405 */
[----:B------:R-:W-:Y:S02]  /*4220*/  USHF.L.U32 UR11, UR11, 0x7, URZ ;  /* 0x000000070b0b7899 */ /* 0x000fe400080006ff */
[----:B------:R-:W-:Y:S02]  /*4230*/  UISETP.LT.U32.AND UP0, UPT, UR18, 0x4, UPT ;  /* 0x000000041200788c */ /* 0x000fe4000bf01070 */
[----:B------:R-:W-:Y:S02]  /*4240*/  ULOP3.LUT UR11, UR16, 0xffffff00, UR11, 0xf8, !UPT ;  /* 0xffffff00100b7892 */ /* 0x000fe4000f8ef80b */
[----:B------:R-:W-:Y:S02]  /*4250*/  USEL UR19, UR18, 0x4, UP0 ;  /* 0x0000000412137887 */ /* 0x000fe40008000000 */
[----:B------:R-:W-:Y:S01]  /*4260*/  UISETP.GE.U32.AND UP0, UPT, UR4, 0xff, UPT ;  /* 0x000000ff0400788c */ /* 0x000fe2000bf06070 */
[----:B------:R-:W-:-:S08]  /*4270*/  UMOV UR17, URZ ;  /* 0x000000ff00117c82 */ /* 0x000fd00008000000 */
[----:B--2---:R-:W-:Y:S05]  /*4280*/  BRA.U !UP0, `(.L_x_32) ;  /* 0x0000000108a87547 */ /* 0x004fea000b800000 */
[----:B------:R-:W-:Y:S01]  /*4290*/  UIADD3 UR24, UPT, UPT, -UR19, URZ, URZ ;  /* 0x000000ff13187290 */ /* 0x000fe2000fffe1ff */
[----:B------:R-:W-:Y:S01]  /*42a0*/  UMOV UR25, UR14 ;  /* 0x0000000e00197c82 */ /* 0x000fe20008000000 */
[----:B------:R-:W-:-:S10]  /*42b0*/  UMOV UR10, URZ ;  /* 0x000000ff000a7c82 */ /* 0x000fd40008000000 */
.L_x_38:
[----:B------:R-:W-:Y:S01]  /*42c0*/  UIADD3 UR24, UPT, UPT, UR24, 0x1, URZ ;  /* 0x0000000118187890 */ /* 0x000fe2000fffe0ff */
[----:B---3--:R-:W-:Y:S01]  /*42d0*/  @P2 MOV R2, 0x10000 ;  /* 0x0001000000022802 */ /* 0x008fe20000000f00 */
[----:B------:R-:W-:Y:S02]  /*42e0*/  ULEA UR9, UR25, UR12, 0x3 ;  /* 0x0000000c19097291 */ /* 0x000fe4000f8e18ff */
[----:B------:R-:W-:Y:S01]  /*42f0*/  UISETP.NE.AND UP0, UPT, UR24, URZ, UPT ;  /* 0x000000ff1800728c */ /* 0x000fe2000bf05270 */
[----:B--234-:R-:W-:Y:S10]  /*4300*/  @P0 BRA `(.L_x_33) ;  /* 0x00000000000c0947 */ /* 0x01cff40003800000 */
[----:B------:R-:W-:-:S04]  /*4310*/  SHF.L.U32 R3, R19, 0x1f, RZ ;  /* 0x0000001f13037819 */ /* 0x000fc800000006ff */
[----:B------:R-:W2:Y:S02]  /*4320*/  SYNCS.PHASECHK.TRANS64.TRYWAIT P0, [UR9+0x20], R3 ;  /* 0x00002003ff0075a7 */ /* 0x000ea40008001109 */
[----:B--2---:R-:W-:Y:S05]  /*4330*/  @!P0 BRA `(.L_x_34) ;  /* 0x000000f400508947 */ /* 0x004fea0003800000 */
.L_x_33:
[----:B------:R3:W-:Y:S01]  /*4340*/  @P2 SYNCS.ARRIVE.TRANS64 RZ, [UR9], R2 ;  /* 0x00000002ffff29a7 */ /* 0x0007e20008000009 */
[----:B------:R-:W-:-:S04]  /*4350*/  ULOP3.LUT UR4, UR29, 0x2, URZ, 0xfc, !UPT ;  /* 0x000000021d047892 */ /* 0x000fc8000f8efcff */
[----:B------:R-:W-:-:S09]  /*4360*/  UISETP.NE.AND UP1, UPT, UR4, 0x2, UPT ;  /* 0x000000020400788c */ /* 0x000fd2000bf25270 */
[----:B------:R-:W-:Y:S05]  /*4370*/  BRA.U UP1, `(.L_x_35) ;  /* 0x0000000101047547 */ /* 0x000fea000b800000 */
[----:B-1----:R-:W-:Y:S05]  /*4380*/  BPT.TRAP 0x1 ;  /* 0x000000040000795c */ /* 0x002fea0000300000 */
.L_x_35:
[----:B------:R-:W-:Y:S04]  /*4390*/  BSSY.RECONVERGENT B0, `(.L_x_36) ;  /* 0x0000003000007945 */ /* 0x000fe80003800200 */
[----:B------:R-:W-:Y:S05]  /*43a0*/  @!P1 BRA `(.L_x_37) ;  /* 0x0000000000049947 */ /* 0x000fea0003800000 */
[----:B-1----:R-:W-:Y:S05]  /*43b0*/  BPT.TRAP 0x1 ;  /* 0x000000040000795c */ /* 0x002fea0000300000 */
.L_x_37:
[----:B-1----:R-:W-:Y:S05]  /*43c0*/  BSYNC.RECONVERGENT B0 ;  /* 0x0000000000007941 */ /* 0x002fea0003800200 */
.L_x_36:
[----:B------:R-:W-:Y:S02]  /*43d0*/  UIADD3 UR14, UPT, UPT, UR25, 0x1, URZ ;  /* 0x00000001190e7890 */ /* 0x000fe4000fffe0ff */
[----:B------:R-:W-:Y:S02]  /*43e0*/  ULOP3.LUT UR9, UR9, 0xfefffff8, URZ, 0xc0, !UPT ;  /* 0xfefffff809097892 */ /* 0x000fe4000f8ec0ff */
[----:B------:R-:W-:Y:S01]  /*43f0*/  UISETP.NE.AND UP1, UPT, UR14, 0x4, UPT ;  /* 0x000000040e00788c */ /* 0x000fe2000bf25270 */
[----:B------:R-:W-:Y:S01]  /*4400*/  UMOV UR26, 0x0 ;  /* 0x00000000001a7882 */ /* 0x000fe20000000000 */
[----:B------:R-:W-:Y:S02]  /*4410*/  UMOV UR27, 0x10000000 ;  /* 0x10000000001b7882 */ /* 0x000fe40000000000 */
[----:B------:R-:W-:Y:S02]  /*4420*/  USEL UR5, URZ, 0x1, UP1 ;  /* 0x00000001ff057887 */ /* 0x000fe40008800000 */
[----:B------:R-:W-:Y:S01]  /*4430*/  USEL UR14, UR14, URZ, UP1 ;  /* 0x000000ff0e0e7287 */ /* 0x000fe20008800000 */
[----:B------:R-:W-:Y:S01]  /*4440*/  UMOV UR6, UR10 ;  /* 0x0000000a00067c82 */ /* 0x000fe20008000000 */
[----:B------:R-:W-:-:S02]  /*4450*/  UMOV UR17, UR19 ;  /* 0x0000001300117c82 */ /* 0x000fc40008000000 */
[----:B------:R-:W-:Y:S01]  /*4460*/  ULEA UR4, UR14, UR12, 0x3 ;  /* 0x0000000c0e047291 */ /* 0x000fe2000f8e18ff */
[----:B------:R-:W-:Y:S01]  /*4470*/  LOP3.LUT R19, R19, UR5, RZ, 0x3c, !PT ;  /* 0x0000000513137c12 */ /* 0x000fe2000f8e3cff */
[----:B------:R-:W-:-:S03]  /*4480*/  UMOV UR5, UR9 ;  /* 0x0000000900057c82 */ /* 0x000fc60008000000 */
[----:B--2---:R-:W-:-:S04]  /*4490*/  SHF.L.U32 R0, R19, 0x1f, RZ ;  /* 0x0000001f13007819 */ /* 0x004fc800000006ff */
[----:B------:R2:W4:Y:S01]  /*44a0*/  SYNCS.PHASECHK.TRANS64.TRYWAIT P0, [UR4+0x20], R0 ;  /* 0x00002000ff0075a7 */ /* 0x0005220008001104 */
[----:B------:R-:W-:-:S03]  /*44b0*/  ULEA UR4, UR25, UR12, 0xe ;  /* 0x0000000c19047291 */ /* 0x000fc6000f8e70ff */
[----:B------:R-:W-:Y:S01]  /*44c0*/  UMOV UR25, UR14 ;  /* 0x0000000e00197c82 */ /* 0x000fe20008000000 */
[----:B------:R-:W-:Y:S02]  /*44d0*/  UIADD3 UR8, UPT, UPT, UR4, 0x11400, URZ ;  /* 0x0001140004087890 */ /* 0x000fe4000fffe0ff */
[----:B------:R-:W-:-:S07]  /*44e0*/  UIADD3 UR4, UPT, UPT, UR4, 0x21400, URZ ;  /* 0x0002140004047890 */ /* 0x000fce000fffe0ff */
[----:B------:R1:W-:Y:S02]  /*44f0*/  UTMALDG.2D.2CTA [UR8], [UR22], desc[UR26] ;  /* 0x00001a08160075b4 */ /* 0x0003e40008209000 */
[----:B------:R2:W-:Y:S01]  /*4500*/  UTMALDG.2D.2CTA [UR4], [UR20], desc[UR26] ;  /* 0x00001a04140075b4 */ /* 0x0005e20008209000 */
[----:B-1----:R-:W-:Y:S01]  /*4510*/  UIADD3 UR10, UPT, UPT, UR10, 0x80, URZ ;  /* 0x000000800a0a7890 */ /* 0x002fe2000fffe0ff */
[----:B------:R-:W-:Y:S11]  /*4520*/  BRA.U UP0, `(.L_x_38) ;  /* 0xfffffffd00647547 */ /* 0x000ff6000b83ffff */
.L_x_32:
[----:B--2---:R-:W-:Y:S01]  /*4530*/  ULEA UR4, UR14, UR12, 0x3 ;  /* 0x0000000c0e047291 */ /* 0x004fe2000f8e18ff */
[----:B------:R-:W-:Y:S01]  /*4540*/  SHF.L.U32 R0, R19, 0x1f, RZ ;  /* 0x0000001f13007819 */ /* 0x000fe200000006ff */
[----:B------:R-:W-:Y:S01]  /*4550*/  @!P4 SYNCS.ARRIVE.TRANS64.A1T0 RZ, [UR12+0x88], RZ ;  /* 0x000088ffffffc9a7 */ /* 0x000fe2000810000c */
[----:B------:R-:W-:-:S06]  /*4560*/  UISETP.GT.AND UP0, UPT, UR18, UR19, UPT ;  /* 0x000000131200728c */ /* 0x000fcc000bf04270 */
[----:B---34-:R2:W3:Y:S03]  /*4570*/  SYNCS.PHASECHK.TRANS64.TRYWAIT P0, [UR4+0x20], R0 ;  /* 0x00002000ff0075a7 */ /* 0x0184e60008001104 */
[----:B------:R-:W-:Y:S05]  /*4580*/  BRA.U !UP0, `(.L_x_39) ;  /* 0x0000000108a07547 */ /* 0x000fea000b800000 */
[----:B------:R-:W-:-:S03]  /*4590*/  UIADD3 UR18, UPT, UPT, -UR19, UR17, UR18 ;  /* 0x0000001113127290 */ /* 0x000fc6000fffe112 */
[----:B------:R-:W-:-:S09]  /*45a0*/  UMOV UR19, UR14 ;  /* 0x0000000e00137c82 */ /* 0x000fd20008000000 */
.L_x_45:
[----:B----4-:R-:W-:Y:S01]  /*45b0*/  ULEA UR9, UR19, UR12, 0x3 ;  /* 0x0000000c13097291 */ /* 0x010fe2000f8e18ff */
[----:B---3--:R-:W-:Y:S01]  /*45c0*/  @P2 MOV R2, 0x10000 ;  /* 0x0001000000022802 */ /* 0x008fe20000000f00 */
[----:B-1-3--:R-:W-:Y:S10]  /*45d0*/  @P0 BRA `(.L_x_40) ;  /* 0x00000000000c0947 */ /* 0x00aff40003800000 */
[----:B------:R-:W-:-:S04]  /*45e0*/  SHF.L.U32 R3, R19, 0x1f, RZ ;  /* 0x0000001f13037819 */ /* 0x000fc800000006ff */
[----:B------:R-:W3:Y:S02]  /*45f0*/  SYNCS.PHASECHK.TRANS64.TRYWAIT P0, [UR9+0x20], R3 ;  /* 0x00002003ff0075a7 */ /* 0x000ee40008001109 */
[----:B---3--:R-:W-:Y:S05]  /*4600*/  @!P0 BRA `(.L_x_41) ;  /* 0x000000f000b48947 */ /* 0x008fea0003800000 */
.L_x_40:
[----:B------:R3:W-:Y:S01]  /*4610*/  @P2 SYNCS.ARRIVE.TRANS64 RZ, [UR9], R2 ;  /* 0x00000002ffff29a7 */ /* 0x0007e20008000009 */
[----:B------:R-:W-:-:S04]  /*4620*/  ULOP3.LUT UR4, UR29, 0x2, URZ, 0xfc, !UPT ;  /* 0x000000021d047892 */ /* 0x000fc8000f8efcff */
[----:B------:R-:W-:-:S09]  /*4630*/  UISETP.NE.AND UP0, UPT, UR4, 0x2, UPT ;  /* 0x000000020400788c */ /* 0x000fd2000bf05270 */
[----:B------:R-:W-:Y:S05]  /*4640*/  BRA.U UP0, `(.L_x_42) ;  /* 0x0000000100047547 */ /* 0x000fea000b800000 */
[----:B-1----:R-:W-:Y:S05]  /*4650*/  BPT.TRAP 0x1 ;  /* 0x000000040000795c */ /* 0x002fea0000300000 */
.L_x_42:
[----:B------:R-:W-:Y:S04]  /*4660*/  BSSY.RECONVERGENT B0, `(.L_x_43) ;  /* 0x0000003000007945 */ /* 0x000fe80003800200 */
[----:B------:R-:W-:Y:S05]  /*4670*/  @!P1 BRA `(.L_x_44) ;  /* 0x0000000000049947 */ /* 0x000fea0003800000 */
[----:B-1----:R-:W-:Y:S05]  /*4680*/  BPT.TRAP 0x1 ;  /* 0x000000040000795c */ /* 0x002fea0000300000 */
.L_x_44:
[----:B-1----:R-:W-:Y:S05]  /*4690*/  BSYNC.RECONVERGENT B0 ;  /* 0x0000000000007941 */ /* 0x002fea0003800200 */
.L_x_43:
[----:B------:R-:W-:Y:S02]  /*46a0*/  UIADD3 UR14, UPT, UPT, UR19, 0x1, URZ ;  /* 0x00000001130e7890 */ /* 0x000fe4000fffe0ff */
[----:B------:R-:W-:Y:S02]  /*46b0*/  USHF.L.U32 UR10, UR17, 0x7, URZ ;  /* 0x00000007110a7899 */ /* 0x000fe400080006ff */
[----:B------:R-:W-:Y:S02]  /*46c0*/  UISETP.NE.AND UP0, UPT, UR14, 0x4, UPT ;  /* 0x000000040e00788c */ /* 0x000fe4000bf05270 */
[----:B------:R-:W-:Y:S02]  /*46d0*/  ULOP3.LUT UR9, UR9, 0xfefffff8, URZ, 0xc0, !UPT ;  /* 0xfefffff809097892 */ /* 0x000fe4000f8ec0ff */
[----:B------:R-:W-:Y:S02]  /*46e0*/  USEL UR5, URZ, 0x1, UP0 ;  /* 0x00000001ff057887 */ /* 0x000fe40008000000 */
[----:B------:R-:W-:Y:S01]  /*46f0*/  USEL UR14, UR14, URZ, UP0 ;  /* 0x000000ff0e0e7287 */ /* 0x000fe20008000000 */
[----:B------:R-:W-:Y:S01]  /*4700*/  UMOV UR24, 0x0 ;  /* 0x0000000000187882 */ /* 0x000fe20000000000 */
[----:B------:R-:W-:-:S02]  /*4710*/  UMOV UR25, 0x10000000 ;  /* 0x1000000000197882 */ /* 0x000fc40000000000 */
[----:B------:R-:W-:Y:S01]  /*4720*/  ULEA UR4, UR14, UR12, 0x3 ;  /* 0x0000000c0e047291 */ /* 0x000fe2000f8e18ff */
[----:B------:R-:W-:Y:S01]  /*4730*/  LOP3.LUT R19, R19, UR5, RZ, 0x3c, !PT ;  /* 0x0000000513137c12 */ /* 0x000fe2000f8e3cff */
[----:B------:R-:W-:Y:S01]  /*4740*/  UMOV UR5, UR9 ;  /* 0x0000000900057c82 */ /* 0x000fe20008000000 */
[----:B------:R-:W-:Y:S01]  /*4750*/  UMOV UR6, UR10 ;  /* 0x0000000a00067c82 */ /* 0x000fe20008000000 */
[----:B------:R-:W-:Y:S01]  /*4760*/  UIADD3 UR17, UPT, UPT, UR17, 0x1, URZ ;  /* 0x0000000111117890 */ /* 0x000fe2000fffe0ff */
[----:B--2---:R-:W-:-:S03]  /*4770*/  SHF.L.U32 R0, R19, 0x1f, RZ ;  /* 0x0000001f13007819 */ /* 0x004fc600000006ff */
[----:B------:R-:W-:Y:S01]  /*4780*/  UISETP.NE.AND UP0, UPT, UR17, UR18, UPT ;  /* 0x000000121100728c */ /* 0x000fe2000bf05270 */
[----:B------:R4:W1:Y:S01]  /*4790*/  SYNCS.PHASECHK.TRANS64.TRYWAIT P0, [UR4+0x20], R0 ;  /* 0x00002000ff0075a7 */ /* 0x0008620008001104 */
[----:B------:R-:W-:-:S03]  /*47a0*/  ULEA UR4, UR19, UR12, 0xe ;  /* 0x0000000c13047291 */ /* 0x000fc6000f8e70ff */
[----:B------:R-:W-:Y:S01]  /*47b0*/  UMOV UR19, UR14 ;  /* 0x0000000e00137c82 */ /* 0x000fe20008000000 */
[----:B------:R-:W-:Y:S02]  /*47c0*/  UIADD3 UR8, UPT, UPT, UR4, 0x11400, URZ ;  /* 0x0001140004087890 */ /* 0x000fe4000fffe0ff */
[----:B------:R-:W-:-:S07]  /*47d0*/  UIADD3 UR4, UPT, UPT, UR4, 0x21400, URZ ;  /* 0x0002140004047890 */ /* 0x000fce000fffe0ff */
[----:B------:R4:W-:Y:S02]  /*47e0*/  UTMALDG.2D.2CTA [UR8], [UR22], desc[UR24] ;  /* 0x00001808160075b4 */ /* 0x0009e40008209000 */
[----:B------:R4:W-:Y:S01]  /*47f0*/  UTMALDG.2D.2CTA [UR4], [UR20], desc[UR24] ;  /* 0x00001804140075b4 */ /* 0x0009e20008209000 */
[----:B------:R-:W-:Y:S05]  /*4800*/  BRA.U UP0, `(.L_x_45) ;  /* 0xfffffffd00687547 */ /* 0x000fea000b83ffff */
.L_x_39:
[----:B------:R-:W-:Y:S01]  /*4810*/  UISETP.NE.AND UP0, UPT, UR37, 0x8, UPT ;  /* 0x000000082500788c */ /* 0x000fe2000bf05270 */
[----:B------:R-:W-:-:S08]  /*4820*/  NOP ;  /* 0x0000000000007918 */ /* 0x000fd00000000000 */
[----:B------:R-:W-:Y:S05]  /*4830*/  BRA.U UP0, `(.L_x_46) ;  /* 0x0000000100047547 */ /* 0x000fea000b800000 */
[----:B-1--4-:R-:W-:Y:S05]  /*4840*/  BPT.TRAP 0x1 ;  /* 0x000000040000795c */ /* 0x012fea0000300000 */
.L_x_46:
[----:B----4-:R-:W-:Y:S01]  /*4850*/  ULEA UR4, UR15, UR12, 0x3 ;  /* 0x0000000c0f047291 */ /* 0x010fe2000f8e18ff */
[----:B------:R-:W-:-:S08]  /*4860*/  SHF.L.U32 R3, R17, 0x1f, RZ ;  /* 0x0000001f11037819 */ /* 0x000fd000000006ff */
[----:B-1-3--:R-:W1:Y:S02]  /*4870*/  SYNCS.PHASECHK.TRANS64.TRYWAIT P0, [UR4+0x150], R3 ;  /* 0x00015003ff0075a7 */ /* 0x00ae640008001104 */
[----:B-1----:R-:W-:Y:S05]  /*4880*/  @!P0 BRA `(.L_x_47) ;  /* 0x000000f0002c8947 */ /* 0x002fea0003800000 */
.L_x_238:
[----:B------:R-:W-:-:S09]  /*4890*/  UIMAD UR5, UR15, 0x14, UR36 ;  /* 0x000000140f0578a4 */ /* 0x000fd2000f8e0224 */
[----:B-1----:R-:W1:Y:S04]  /*48a0*/  LDS R3, [UR5] ;  /* 0x00000005ff037984 */ /* 0x002e680008000800 */
[----:B------:R-:W3:Y:S04]  /*48b0*/  LDS R2, [UR5+0x4] ;  /* 0x00000405ff027984 */ /* 0x000ee80008000800 */
[----:B------:R-:W4:Y:S04]  /*48c0*/  LDS.U16 R18, [UR5+0x12] ;  /* 0x00001205ff127984 */ /* 0x000f280008000400 */
[----:B------:R-:W4:Y:S04]  /*48d0*/  LDS R16, [UR5+0x8] ;  /* 0x00000805ff107984 */ /* 0x000f280008000800 */
[----:B--2---:R-:W2:Y:S01]  /*48e0*/  LDS R0, [UR5+0xc] ;  /* 0x00000c05ff007984 */ /* 0x004ea20008000800 */
[----:B------:R-:W-:Y:S01]  /*48f0*/  @!PT LDS RZ, [RZ] ;  /* 0x00000000fffff984 */ /* 0x000fe20000000800 */
[----:B------:R-:W-:Y:S01]  /*4900*/  @!PT LDS RZ, [RZ] ;  /* 0x00000000fffff984 */ /* 0x000fe20000000800 */
[----:B------:R-:W-:Y:S01]  /*4910*/  @!PT LDS RZ, [RZ] ;  /* 0x00000000fffff984 */ /* 0x000fe20000000800 */
[----:B------:R-:W-:Y:S01]  /*4920*/  @!PT LDS RZ, [RZ] ;  /* 0x00000000fffff984 */ /* 0x000fe20000000800 */
[----:B------:R5:W-:Y:S06]  /*4930*/  MEMBAR.ALL.CTA ;  /* 0x0000000000007992 */ /* 0x000bec0000008000 */
[----:B-----5:R-:W2:Y:S01]  /*4940*/  FENCE.VIEW.ASYNC.S ;  /* 0x00000000000073c6 */ /* 0x020ea20000000000 */
[----:B-1----:R-:W-:-:S02]  /*4950*/  R2UR UR18, R3 ;  /* 0x00000000031272ca */ /* 0x002fc400000e0000 */
[----:B---3--:R-:W-:Y:S01]  /*4960*/  R2UR UR19, R2 ;  /* 0x00000000021372ca */ /* 0x008fe200000e0000 */
[----:B------:R-:W-:-:S14]  /*4970*/  BRA.U UP0, `(.L_x_48) ;  /* 0x0000000100047547 */ /* 0x000fdc000b800000 */
[----:B------:R-:W-:Y:S05]  /*4980*/  BPT.TRAP 0x1 ;  /* 0x000000040000795c */ /* 0x000fea0000300000 */
.L_x_48:
[----:B------:R-:W-:Y:S01]  /*4990*/  UIADD3 UR4, UPT, UPT, UR4, 0x190, URZ ;  /* 0x0000019004047890 */ /* 0x000fe2000fffe0ff */
[----:B--2---:R-:W-:Y:S01]  /*49a0*/  ISETP.NE.AND P0, PT, R0, RZ, PT ;  /* 0x000000ff0000720c */ /* 0x004fe20003f05270 */
[----:B------:R-:W-:Y:S01]  /*49b0*/  UIADD3 UR15, UPT, UPT, UR15, 0x1, URZ ;  /* 0x000000010f0f7890 */ /* 0x000fe2000fffe0ff */
[----:B------:R-:W-:Y:S01]  /*49c0*/  PLOP3.LUT P4, PT, PT, PT, PT, 0x80, 0x8 ;  /* 0x000000000008781c */ /* 0x000fe20003f8f070 */
[----:B------:R-:W-:Y:S02]  /*49d0*/  UPRMT UR4, UR13, 0x654, UR4 ;  /* 0x000006540d047896 */ /* 0x000fe40008000004 */
[----:B------:R-:W-:-:S04]  /*49e0*/  UISETP.NE.AND UP0, UPT, UR15, 0x8, UPT ;  /* 0x000000080f00788c */ /* 0x000fc8000bf05270 */
[----:B------:R-:W-:-:S03]  /*49f0*/  USEL UR15, UR15, URZ, UP0 ;  /* 0x000000ff0f0f7287 */ /* 0x000fc60008000000 */
[----:B------:R-:W-:Y:S01]  /*4a00*/  SYNCS.ARRIVE.TRANS64.RED.A1T0 RZ, [UR4], RZ ;  /* 0x000000ffffff79a7 */ /* 0x000fe20008100404 */
[----:B------:R-:W-:-:S06]  /*4a10*/  USEL UR4, URZ, 0x1, UP0 ;  /* 0x00000001ff047887 */ /* 0x000fcc0008000000 */
[----:B------:R-:W-:Y:S01]  /*4a20*/  LOP3.LUT R17, R17, UR4, RZ, 0x3c, !PT ;  /* 0x0000000411117c12 */ /* 0x000fe2000f8e3cff */
[----:B------:R-:W-:Y:S06]  /*4a30*/  @P0 BRA `(.L_x_49) ;  /* 0xffffffec009c0947 */ /* 0x000fec000383ffff */
[----:B------:R-:W-:Y:S01]  /*4a40*/  UIADD3 UR12, UPT, UPT, UR12, 0x20, URZ ;  /* 0x000000200c0c7890 */ /* 0x000fe2000fffe0ff */
[----:B------:R-:W-:-:S03]  /*4a50*/  SHF.L.U32 R3, R19, 0x1f, RZ ;  /* 0x0000001f13037819 */ /* 0x000fc600000006ff */
[----:B------:R-:W-:-:S09]  /*4a60*/  ULEA UR4, UR14, UR12, 0x3 ;  /* 0x0000000c0e047291 */ /* 0x000fd2000f8e18ff */
[----:B------:R-:W1:Y:S02]  /*4a70*/  SYNCS.PHASECHK.TRANS64.TRYWAIT P0, [UR4], R3 ;  /* 0x00000003ff0075a7 */ /* 0x000e640008001104 */
[----:B-1----:R-:W-:Y:S05]  /*4a80*/  @!P0 BRA `(.L_x_50) ;  /* 0x000000ec00c48947 */ /* 0x002fea0003800000 */
.L_x_240:
[----:B------:R-:W-:-:S04]  /*4a90*/  UIADD3 UR5, UPT, UPT, UR14, 0x1, URZ ;  /* 0x000000010e057890 */ /* 0x000fc8000fffe0ff */
[----:B------:R-:W-:-:S04]  /*4aa0*/  UISETP.NE.AND UP0, UPT, UR5, 0x4, UPT ;  /* 0x000000040500788c */ /* 0x000fc8000bf05270 */
[----:B------:R-:W-:Y:S02]  /*4ab0*/  USEL UR6, URZ, 0x1, UP0 ;  /* 0x00000001ff067887 */ /* 0x000fe40008000000 */
[----:B------:R-:W-:-:S04]  /*4ac0*/  USEL UR5, UR5, URZ, UP0 ;  /* 0x000000ff05057287 */ /* 0x000fc80008000000 */
[----:B------:R-:W-:Y:S01]  /*4ad0*/  ULEA UR4, UR5, UR12, 0x3 ;  /* 0x0000000c05047291 */ /* 0x000fe2000f8e18ff */
[----:B------:R-:W-:-:S04]  /*4ae0*/  LOP3.LUT R2, R19, UR6, RZ, 0x3c, !PT ;  /* 0x0000000613027c12 */ /* 0x000fc8000f8e3cff */
[----:B-1----:R-:W-:-:S04]  /*4af0*/  SHF.L.U32 R3, R2, 0x1f, RZ ;  /* 0x0000001f02037819 */ /* 0x002fc800000006ff */
[----:B------:R-:W1:Y:S02]  /*4b00*/  SYNCS.PHASECHK.TRANS64.TRYWAIT P0, [UR4], R3 ;  /* 0x00000003ff0075a7 */ /* 0x000e640008001104 */
[----:B-1----:R-:W-:Y:S05]  /*4b10*/  @!P0 BRA `(.L_x_51) ;  /* 0x000000ec00b88947 */ /* 0x002fea0003800000 */
.L_x_242:
        /* <DEDUP_REMOVED lines=9> */
.L_x_244:
[----:B------:R-:W-:-:S04]  /*4bb0*/  UIADD3 UR5, UPT, UPT, UR5, 0x1, URZ ;  /* 0x0000000105057890 */ /* 0x000fc8000fffe0ff */
[----:B------:R-:W-:-:S04]  /*4bc0*/  UISETP.NE.AND UP0, UPT, UR5, 0x4, UPT ;  /* 0x000000040500788c */ /* 0x000fc8000bf05270 */
[----:B------:R-:W-:Y:S02]  /*4bd0*/  USEL UR4, URZ, 0x1, UP0 ;  /* 0x00000001ff047887 */ /* 0x000fe40008000000 */
[----:B------:R-:W-:-:S04]  /*4be0*/  USEL UR5, UR5, URZ, UP0 ;  /* 0x000000ff05057287 */ /* 0x000fc80008000000 */
[----:B------:R-:W-:Y:S01]  /*4bf0*/  LOP3.LUT R2, R2, UR4, RZ, 0x3c, !PT ;  /* 0x0000000402027c12 */ /* 0x000fe2000f8e3cff */
[----:B------:R-:W-:-:S12]  /*4c00*/  ULEA UR5, UR5, UR12, 0x3 ;  /* 0x0000000c05057291 */ /* 0x000fd8000f8e18ff */
.L_x_53:
[----:B-1----:R-:W-:Y:S02]  /*4c10*/  SHF.L.U32 R3, R2, 0x1f, RZ ;  /* 0x0000001f02037819 */ /* 0x002fe400000006ff */
[----:B------:R-:W-:-:S04]  /*4c20*/  MOV R0, UR5 ;  /* 0x0000000500007c02 */ /* 0x000fc80008000f00 */
[----:B------:R1:W2:Y:S03]  /*4c30*/  SYNCS.PHASECHK.TRANS64.TRYWAIT P0, [R0+URZ], R3 ;  /* 0x00000003000075a7 */ /* 0x0002a600080011ff */
[----:B--2---:R-:W-:Y:S05]  /*4c40*/  @!P0 NANOSLEEP.SYNCS 0x989680 ;  /* 0x009896800000895d */ /* 0x004fea0003900000 */
[----:B------:R-:W2:Y:S02]  /*4c50*/  @!P0 SYNCS.PHASECHK.TRANS64 P0, [R0+URZ], R3 ;  /* 0x00000003000085a7 */ /* 0x000ea400080010ff */
[----:B--2---:R-:W-:Y:S05]  /*4c60*/  @P0 EXIT ;  /* 0x000000000000094d */ /* 0x004fea0003800000 */
[----:B------:R-:W-:Y:S05]  /*4c70*/  BRA `(.L_x_53) ;  /* 0xfffffffc00e47947 */ /* 0x000fea000383ffff */
.L_x_25:
[----:B------:R-:W-:-:S04]  /*4c80*/  UISETP.LT.U32.AND UP0, UPT, UR37, 0x9, UPT ;  /* 0x000000092500788c */ /* 0x000fc8000bf01070 */
[----:B------:R-:W-:-:S04]  /*4c90*/  USEL UR4, UR37, 0x9, UP0 ;  /* 0x0000000925047887 */ /* 0x000fc80008000000 */
[----:B------:R-:W-:-:S12]  /*4ca0*/  USHF.L.U32 UR4, UR4, 0x2, URZ ;  /* 0x0000000204047899 */ /* 0x000fd800080006ff */
[----:B------:R-:W3:Y:S02]  /*4cb0*/  LDCU UR6, c[0x2][UR4] ;  /* 0x00800000040677ac */ /* 0x000ee40008000800 */
[----:B---3--:R-:W-:-:S10]  /*4cc0*/  USHF.R.S32.HI UR7, URZ, 0x1f, UR6 ;  /* 0x0000001fff077899 */ /* 0x008fd40008011406 */
.L_x_286:
[----:B--2---:R-:W-:Y:S05]  /*4cd0*/  BRXU UR6 -0x4ce0                                                                                                                                                                                                                                                                                                                                                                                                                                                                                                                                                                                                                                                                                                                                                                                                                                                                                                                                                                                                                                                                                                                                                                                                                                                                                                                                                                                                                           (*"BRANCH_TARGETS .L_x_287,.L_x_288,.L_x_295"*) ;  /* 0xffffffb006c87958 */ /* 0x004fea000b83ffff */
.L_x_288:
[----:B------:R-:W-:-:S09]  /*4ce0*/  UISETP.NE.AND UP0, UPT, UR37, 0x1, UPT ;  /* 0x000000012500788c */ /* 0x000fd2000bf05270 */
[----:B------:R-:W-:Y:S05]  /*4cf0*/  BRA.U UP0, `(.L_x_54) ;  /* 0x0000003900447547 */ /* 0x000fea000b800000 */
[----:B------:R-:W-:-:S08]  /*4d00*/  NOP ;  /* 0x0000000000007918 */ /* 0x000fd00000000000 */
[----:B-1--45:R-:W1:-:S00]  /*4d10*/  USETMAXREG.DEALLOC.CTAPOOL 0x88 ;  /* 0x00000088000079c8 */ /* 0x032e4000080e0500 */
[----:B------:R-:W2:Y:S01]  /*4d20*/  LDCU.64 UR14, c[0x0][0xba0] ;  /* 0x00017400ff0e77ac */ /* 0x000ea20008000a00 */
[----:B-1----:R-:W-:Y:S01]  /*4d30*/  HFMA2 R8, -RZ, RZ, 0, 5.9604644775390625e-08 ;  /* 0x00000001ff087431 */ /* 0x002fe200000001ff */
[----:B------:R-:W-:Y:S01]  /*4d40*/  PRMT R10, RZ, 0x7610, R10 ;  /* 0x00007610ff0a7816 */ /* 0x000fe2000000000a */
[----:B------:R-:W1:Y:S01]  /*4d50*/  LDCU.64 UR12, c[0x0][0xbb8] ;  /* 0x00017700ff0c77ac */ /* 0x000e620008000a00 */
[----:B------:R-:W3:Y:S01]  /*4d60*/  LDCU UR4, c[0x0][0xbdc] ;  /* 0x00017b80ff0477ac */ /* 0x000ee20008000800 */
[----:B------:R-:W4:Y:S01]  /*4d70*/  LDCU UR19, c[0x0][0xb80] ;  /* 0x00017000ff1377ac */ /* 0x000f220008000800 */
[----:B------:R-:W-:Y:S01]  /*4d80*/  UMOV UR5, 0xffffffff ;  /* 0xffffffff00057882 */ /* 0x000fe20000000000 */
[----:B------:R-:W-:Y:S01]  /*4d90*/  UMOV UR20, URZ ;  /* 0x000000ff00147c82 */ /* 0x000fe20008000000 */
[----:B--2---:R-:W-:-:S04]  /*4da0*/  UIADD3 UR18, UP0, UPT, UR14, -0x1, URZ ;  /* 0xffffffff0e127890 */ /* 0x004fc8000ff1e0ff */
[----:B------:R-:W-:Y:S02]  /*4db0*/  UIADD3.X UR15, UPT, UPT, UR15, -0x1, URZ, UP0, !UPT ;  /* 0xffffffff0f0f7890 */ /* 0x000fe400087fe4ff */
[----:B-1----:R-:W-:Y:S02]  /*4dc0*/  UIADD3 UR14, UP0, UPT, UR12, -0x1, URZ ;  /* 0xffffffff0c0e7890 */ /* 0x002fe4000ff1e0ff */
[----:B---3--:R-:W-:Y:S02]  /*4dd0*/  USHF.L.U32 UR4, UR5, UR4, URZ ;  /* 0x0000000405047299 */ /* 0x008fe400080006ff */
[----:B------:R-:W-:Y:S02]  /*4de0*/  UIADD3.X UR13, UPT, UPT, UR13, -0x1, URZ, UP0, !UPT ;  /* 0xffffffff0d0d7890 */ /* 0x000fe400087fe4ff */
[----:B----4-:R-:W-:Y:S02]  /*4df0*/  UIADD3 UR19, UPT, UPT, UR19, -0x1, URZ ;  /* 0xffffffff13137890 */ /* 0x010fe4000fffe0ff */
[----:B------:R-:W-:-:S12]  /*4e00*/  ULOP3.LUT UR12, URZ, UR4, URZ, 0x33, !UPT ;  /* 0x00000004ff0c7292 */ /* 0x000fd8000f8e33ff */
.L_x_71:
[----:B------:R-:W1:Y:S01]  /*4e10*/  LDC.64 R2, c[0x0][0xbd0] ;  /* 0x0002f400ff027b82 */ /* 0x000e620000000a00 */
[----:B------:R-:W-:Y:S01]  /*4e20*/  UIADD3 UR24, UP0, UPT, UR24, UR30, URZ ;  /* 0x0000001e18187290 */ /* 0x000fe2000ff1e0ff */
[----:B------:R-:W-:Y:S01]  /*4e30*/  ISETP.NE.AND P1, PT, RZ, UR16, PT ;  /* 0x00000010ff007c0c */ /* 0x000fe2000bf25270 */
[----:B------:R-:W-:Y:S01]  /*4e40*/  IMAD.MOV.U32 R17, RZ, RZ, -0x1 ;  /* 0xffffffffff117424 */ /* 0x000fe200078e00ff */
[----:B------:R-:W-:Y:S01]  /*4e50*/  PLOP3.LUT P2, PT, PT, PT, PT, 0x80, 0x8 ;  /* 0x000000000008781c */ /* 0x000fe20003f4f070 */
[----:B------:R-:W-:Y:S01]  /*4e60*/  UIADD3.X UR17, UPT, UPT, UR17, UR25, URZ, UP0, !UPT ;  /* 0x0000001911117290 */ /* 0x000fe200087fe4ff */
[----:B------:R-:W-:Y:S02]  /*4e70*/  IMAD.MOV.U32 R9, RZ, RZ, -0x1 ;  /* 0xffffffffff097424 */ /* 0x000fe400078e00ff */
[----:B------:R-:W-:Y:S02]  /*4e80*/  P2R R11, PR, RZ, 0x4 ;  /* 0x00000004ff0b7803 */ /* 0x000fe40000000000 */
[----:B-1----:R-:W-:Y:S01]  /*4e90*/  ISETP.LE.U32.AND P0, PT, R2, UR24, PT ;  /* 0x0000001802007c0c */ /* 0x002fe2000bf03070 */
[----:B------:R-:W-:-:S05]  /*4ea0*/  IMAD.U32 R2, RZ, RZ, UR17 ;  /* 0x00000011ff027e24 */ /* 0x000fca000f8e00ff */
[----:B------:R-:W-:Y:S01]  /*4eb0*/  ISETP.GE.U32.AND.EX P0, PT, R2, R3, PT, P0 ;  /* 0x000000030200720c */ /* 0x000fe20003f06100 */
[----:B------:R-:W-:Y:S02]  /*4ec0*/  IMAD.MOV.U32 R3, RZ, RZ, RZ ;  /* 0x000000ffff037224 */ /* 0x000fe400078e00ff */
[----:B------:R-:W-:-:S10]  /*4ed0*/  IMAD.MOV.U32 R2, RZ, RZ, -0x1 ;  /* 0xffffffffff027424 */ /* 0x000fd400078e00ff */
[----:B----45:R-:W-:Y:S05]  /*4ee0*/  @P0 BRA P1, `(.L_x_55) ;  /* 0x0000001800080947 */ /* 0x030fea0000800000 */
[----:B------:R-:W-:Y:S01]  /*4ef0*/  IADD3 R15, P1, PT, R18, UR41, RZ ;  /* 0x00000029120f7c10 */ /* 0x000fe2000ff3e0ff */
[----:B------:R-:W-:-:S03]  /*4f00*/  IMAD.U32 R9, RZ, RZ, UR17 ;  /* 0x00000011ff097e24 */ /* 0x000fc6000f8e00ff */
[----:B------:R-:W-:Y:S02]  /*4f10*/  ISETP.LE.U32.AND P0, PT, R15, UR24, PT ;  /* 0x000000180f007c0c */ /* 0x000fe4000bf03070 */
[----:B------:R-:W-:-:S04]  /*4f20*/  IADD3.X R20, PT, PT, R19, UR40, RZ, P1, !PT ;  /* 0x0000002813147c10 */ /* 0x000fc80008ffe4ff */
[----:B------:R-:W-:-:S13]  /*4f30*/  ISETP.GE.U32.AND.EX P0, PT, R9, R20, PT, P0 ;  /* 0x000000140900720c */ /* 0x000fda0003f06100 */
[----:B------:R-:W-:Y:S05]  /*4f40*/  @!P0 BRA `(.L_x_56) ;  /* 0x0000001000ec8947 */ /* 0x000fea0003800000 */
[----:B------:R-:W1:Y:S01]  /*4f50*/  LDCU UR21, c[0x0][0xbe8] ;  /* 0x00017d00ff1577ac */ /* 0x000e620008000800 */
[----:B------:R-:W-:Y:S01]  /*4f60*/  IMAD.IADD R23, R7, 0x1, R14 ;  /* 0x0000000107177824 */ /* 0x000fe200078e020e */
[----:B------:R-:W-:Y:S01]  /*4f70*/  MOV R14, R5 ;  /* 0x00000005000e7202 */ /* 0x000fe20000000f00 */
[----:B------:R-:W-:Y:S02]  /*4f80*/  IMAD.MOV.U32 R17, RZ, RZ, R6 ;  /* 0x000000ffff117224 */ /* 0x000fe400078e0006 */
[----:B------:R-:W-:-:S05]  /*4f90*/  VIADD R9, R23, 0x20 ;  /* 0x0000002017097836 */ /* 0x000fca0000000000 */
[----:B-1----:R-:W-:-:S13]  /*4fa0*/  ISETP.GE.AND P0, PT, R9, UR21, PT ;  /* 0x0000001509007c0c */ /* 0x002fda000bf06270 */
[----:B------:R-:W1:Y:S01]  /*4fb0*/  @!P0 LDC.64 R20, c[0x0][0xbf0] ;  /* 0x0002fc00ff148b82 */ /* 0x000e620000000a00 */
[----:B------:R-:W-:Y:S01]  /*4fc0*/  BSSY.RECONVERGENT B0, `(.L_x_57) ;  /* 0x0000062000007945 */ /* 0x000fe20003800200 */
[----:B------:R-:W-:Y:S01]  /*4fd0*/  HFMA2 R15, -RZ, RZ, 0, 0 ;  /* 0x00000000ff0f7431 */ /* 0x000fe200000001ff */
[----:B------:R-:W-:Y:S01]  /*4fe0*/  MOV R18, 0x7fffffff ;  /* 0x7fffffff00127802 */ /* 0x000fe20000000f00 */
[----:B-1----:R-:W-:-:S05]  /*4ff0*/  @!P0 IMAD.WIDE R20, R23, 0xc, R20 ;  /* 0x0000000c17148825 */ /* 0x002fca00078e0214 */
[----:B------:R1:W5:Y:S04]  /*5000*/  @!P0 LDG.E R5, desc[UR50][R20.64+0x180] ;  /* 0x0001803214058981 */ /* 0x000368000c1e1900 */
[----:B------:R1:W5:Y:S01]  /*5010*/  @!P0 LDG.E R6, desc[UR50][R20.64+0x184] ;  /* 0x0001843214068981 */ /* 0x000362000c1e1900 */
[----:B------:R-:W-:-:S13]  /*5020*/  ISETP.GE.AND P0, PT, R23, UR21, PT ;  /* 0x0000001517007c0c */ /* 0x000fda000bf06270 */
[----:B------:R-:W-:Y:S05]  /*5030*/  @P0 BRA `(.L_x_58) ;  /* 0x0000000400680947 */ /* 0x000fea0003800000 */
[----:B------:R-:W-:Y:S01]  /*5040*/  IABS R13, R4 ;  /* 0x00000004000d7213 */ /* 0x000fe20000000000 */
[----:B------:R-:W2:Y:S01]  /*5050*/  LDCU.128 UR4, c[0x0][0xbc0] ;  /* 0x00017800ff0477ac */ /* 0x000ea20008000c00 */
[----:B------:R-:W-:Y:S02]  /*5060*/  IABS R12, R0 ;  /* 0x00000000000c7213 */ /* 0x000fe40000000000 */
[----:B------:R-:W3:Y:S01]  /*5070*/  I2F.RP R24, R13 ;  /* 0x0000000d00187306 */ /* 0x000ee20000209400 */
[----:B------:R-:W4:Y:S01]  /*5080*/  LDCU.64 UR8, c[0x0][0xbb0] ;  /* 0x00017600ff0877ac */ /* 0x000f220008000a00 */
[C---:B-1----:R-:W-:Y:S02]  /*5090*/  IADD3 R20, P2, PT, R17.reuse, UR14, RZ ;  /* 0x0000000e11147c10 */ /* 0x042fe4000ff5e0ff */
[----:B------:R-:W-:Y:S01]  /*50a0*/  IADD3 R15, P0, PT, R14, UR18, RZ ;  /* 0x000000120e0f7c10 */ /* 0x000fe2000ff1e0ff */
[----:B------:R-:W1:Y:S01]  /*50b0*/  LDCU.64 UR10, c[0x0][0xba8] ;  /* 0x00017500ff0a77ac */ /* 0x000e620008000a00 */
[----:B------:R-:W-:-:S02]  /*50c0*/  LEA.HI.X.SX32 R19, R17, UR13, 0x1, P2 ;  /* 0x0000000d11137c11 */ /* 0x000fc400090f0eff */
[----:B------:R-:W1:Y:S01]  /*50d0*/  I2F.RP R9, R12 ;  /* 0x0000000c00097306 */ /* 0x000e620000209400 */
[----:B------:R-:W-:Y:S02]  /*50e0*/  LEA.HI.X.SX32 R14, R14, UR15, 0x1, P0 ;  /* 0x0000000f0e0e7c11 */ /* 0x000fe400080f0eff */
[----:B--2---:R-:W-:-:S05]  /*50f0*/  IADD3 R22, P1, PT, R20, UR7, RZ ;  /* 0x0000000714167c10 */ /* 0x004fca000ff3e0ff */
[----:B---3--:R-:W2:Y:S01]  /*5100*/  MUFU.RCP R24, R24 ;  /* 0x0000001800187308 */ /* 0x008ea20000001000 */
[----:B----4-:R-:W-:Y:S01]  /*5110*/  IADD3 R18, P0, PT, R15, UR9, RZ ;  /* 0x000000090f127c10 */ /* 0x010fe2000ff1e0ff */
[----:B------:R-:W-:Y:S02]  /*5120*/  IMAD.X R21, RZ, RZ, R19, P1 ;  /* 0x000000ffff157224 */ /* 0x000fe400008e0613 */
[----:B------:R-:W-:-:S04]  /*5130*/  IMAD.WIDE.U32 R36, R22, UR4, RZ ;  /* 0x0000000416247c25 */ /* 0x000fc8000f8e00ff */
[----:B-1----:R-:W1:Y:S01]  /*5140*/  MUFU.RCP R9, R9 ;  /* 0x0000000900097308 */ /* 0x002e620000001000 */
[----:B------:R-:W-:Y:S02]  /*5150*/  IMAD.X R17, RZ, RZ, R14, P0 ;  /* 0x000000ffff117224 */ /* 0x000fe400000e060e */
[----:B------:R-:W-:-:S04]  /*5160*/  IMAD.WIDE.U32 R26, R21, UR4, RZ ;  /* 0x00000004151a7c25 */ /* 0x000fc8000f8e00ff */
[----:B------:R-:W-:-:S04]  /*5170*/  IMAD.WIDE.U32 R28, R17, UR10, RZ ;  /* 0x0000000a111c7c25 */ /* 0x000fc8000f8e00ff */
[----:B--2---:R-:W-:Y:S02]  /*5180*/  VIADD R24, R24, 0xffffffe ;  /* 0x0ffffffe18187836 */ /* 0x004fe40000000000 */
[----:B------:R-:W-:Y:S02]  /*5190*/  IMAD.WIDE.U32 R26, P0, R22, UR5, R26 ;  /* 0x00000005161a7c25 */ /* 0x000fe4000f80001a */
[----:B------:R-:W2:Y:S02]  /*51a0*/  F2I.FTZ.U32.TRUNC.NTZ R25, R24 ;  /* 0x0000001800197305 */ /* 0x000ea4000021f000 */
[----:B------:R-:W-:Y:S01]  /*51b0*/  IMAD.WIDE.U32 R28, P1, R18, UR11, R28 ;  /* 0x0000000b121c7c25 */ /* 0x000fe2000f82001c */
[----:B------:R-:W-:-:S03]  /*51c0*/  IADD3 RZ, P2, PT, R37, R26, RZ ;  /* 0x0000001a25ff7210 */ /* 0x000fc60007f5e0ff */
[----:B------:R-:W-:-:S04]  /*51d0*/  IMAD.WIDE.U32 R34, R18, UR10, RZ ;  /* 0x0000000a12227c25 */ /* 0x000fc8000f8e00ff */
[----:B-1----:R-:W-:Y:S02]  /*51e0*/  VIADD R9, R9, 0xffffffe ;  /* 0x0ffffffe09097836 */ /* 0x002fe40000000000 */
[----:B------:R-:W-:Y:S01]  /*51f0*/  IMAD.X R33, RZ, RZ, RZ, P1 ;  /* 0x000000ffff217224 */ /* 0x000fe200008e06ff */
[----:B------:R-:W-:Y:S01]  /*5200*/  IADD3 RZ, P1, PT, R35, R28, RZ ;  /* 0x0000001c23ff7210 */ /* 0x000fe20007f3e0ff */
[----:B------:R-:W-:Y:S02]  /*5210*/  IMAD.MOV.U32 R30, RZ, RZ, R27 ;  /* 0x000000ffff1e7224 */ /* 0x000fe400078e001b */
[----:B------:R-:W1:Y:S01]  /*5220*/  F2I.FTZ.U32.TRUNC.NTZ R27, R9 ;  /* 0x00000009001b7305 */ /* 0x000e62000021f000 */
[----:B------:R-:W-:Y:S02]  /*5230*/  IMAD.MOV.U32 R32, RZ, RZ, R29 ;  /* 0x000000ffff207224 */ /* 0x000fe400078e001d */
[----:B------:R-:W-:Y:S01]  /*5240*/  IMAD.X R31, RZ, RZ, RZ, P0 ;  /* 0x000000ffff1f7224 */ /* 0x000fe200000e06ff */
[----:B------:R-:W-:Y:S01]  /*5250*/  ISETP.NE.U32.AND P0, PT, RZ, UR10, PT ;  /* 0x0000000aff007c0c */ /* 0x000fe2000bf05070 */
[----:B------:R-:W-:Y:S01]  /*5260*/  IMAD.WIDE.U32.X R32, R17, UR11, R32, P1 ;  /* 0x0000000b11207c25 */ /* 0x000fe200088e0420 */
[----:B------:R-:W-:-:S02]  /*5270*/  ISETP.NE.U32.AND P1, PT, RZ, UR4, PT ;  /* 0x00000004ff007c0c */ /* 0x000fc4000bf25070 */
[----:B------:R-:W-:Y:S01]  /*5280*/  ISETP.NE.AND.EX P0, PT, RZ, UR11, PT, P0 ;  /* 0x0000000bff007c0c */ /* 0x000fe2000bf05300 */
[----:B--2---:R-:W-:Y:S01]  /*5290*/  IMAD.MOV R18, RZ, RZ, -R25 ;  /* 0x000000ffff127224 */ /* 0x004fe200078e0a19 */
[----:B------:R-:W-:Y:S01]  /*52a0*/  ISETP.NE.AND.EX P1, PT, RZ, UR5, PT, P1 ;  /* 0x00000005ff007c0c */ /* 0x000fe2000bf25310 */
[----:B------:R-:W-:Y:S01]  /*52b0*/  IMAD.WIDE.U32.X R30, R21, UR5, R30, P2 ;  /* 0x00000005151e7c25 */ /* 0x000fe200090e041e */
[----:B------:R-:W-:Y:S02]  /*52c0*/  SEL R15, R15, R32, !P0 ;  /* 0x000000200f0f7207 */ /* 0x000fe40004000000 */
[----:B------:R-:W-:Y:S01]  /*52d0*/  SEL R14, R14, R33, !P0 ;  /* 0x000000210e0e7207 */ /* 0x000fe20004000000 */
[----:B------:R-:W-:Y:S01]  /*52e0*/  IMAD R17, R18, R13, RZ ;  /* 0x0000000d12117224 */ /* 0x000fe200078e02ff */
[----:B------:R-:W-:Y:S01]  /*52f0*/  SEL R20, R20, R30, !P1 ;  /* 0x0000001e14147207 */ /* 0x000fe20004800000 */
[----:B------:R-:W-:Y:S01]  /*5300*/  IMAD.MOV.U32 R24, RZ, RZ, RZ ;  /* 0x000000ffff187224 */ /* 0x000fe200078e00ff */
[----:B------:R-:W-:Y:S01]  /*5310*/  SEL R19, R19, R31, !P1 ;  /* 0x0000001f13137207 */ /* 0x000fe20004800000 */
[----:B-1----:R-:W-:Y:S01]  /*5320*/  IMAD.MOV R9, RZ, RZ, -R27 ;  /* 0x000000ffff097224 */ /* 0x002fe200078e0a1b */
[----:B------:R-:W-:Y:S01]  /*5330*/  SHF.R.U64 R21, R15, UR8, R14 ;  /* 0x000000080f157c19 */ /* 0x000fe2000800120e */
[----:B------:R-:W-:Y:S01]  /*5340*/  IMAD.HI.U32 R17, R25, R17, R24 ;  /* 0x0000001119117227 */ /* 0x000fe200078e0018 */
[----:B------:R-:W-:-:S02]  /*5350*/  SHF.R.U64 R25, R20, UR6, R19 ;  /* 0x0000000614197c19 */ /* 0x000fc40008001213 */
[----:B------:R-:W-:Y:S01]  /*5360*/  IADD3 R21, PT, PT, R4, -0x1, R21 ;  /* 0xffffffff04157810 */ /* 0x000fe20007ffe015 */
[----:B------:R-:W-:Y:S01]  /*5370*/  IMAD.MOV.U32 R19, RZ, RZ, R9 ;  /* 0x000000ffff137224 */ /* 0x000fe200078e0009 */
[----:B------:R-:W-:Y:S01]  /*5380*/  IABS R15, R4 ;  /* 0x00000004000f7213 */ /* 0x000fe20000000000 */
[----:B------:R-:W-:Y:S01]  /*5390*/  IMAD.MOV.U32 R26, RZ, RZ, RZ ;  /* 0x000000ffff1a7224 */ /* 0x000fe200078e00ff */
[----:B------:R-:W-:Y:S01]  /*53a0*/  IADD3 R20, PT, PT, R0, -0x1, R25 ;  /* 0xffffffff00147810 */ /* 0x000fe20007ffe019 */
[----:B------:R-:W-:Y:S01]  /*53b0*/  IMAD R19, R19, R12, RZ ;  /* 0x0000000c13137224 */ /* 0x000fe200078e02ff */
[----:B------:R-:W-:Y:S01]  /*53c0*/  IABS R18, R21 ;  /* 0x0000001500127213 */ /* 0x000fe20000000000 */
[----:B------:R-:W-:Y:S01]  /*53d0*/  IMAD.MOV R15, RZ, RZ, -R15 ;  /* 0x000000ffff0f7224 */ /* 0x000fe200078e0a0f */
[----:B------:R-:W-:Y:S01]  /*53e0*/  IABS R9, R0 ;  /* 0x0000000000097213 */ /* 0x000fe20000000000 */
[----:B------:R-:W-:Y:S01]  /*53f0*/  IMAD.HI.U32 R19, R27, R19, R26 ;  /* 0x000000131b137227 */ /* 0x000fe200078e001a */
[----:B------:R-:W-:-:S02]  /*5400*/  IABS R14, R20 ;  /* 0x00000014000e7213 */ /* 0x000fc40000000000 */
[----:B------:R-:W-:Y:S01]  /*5410*/  ISETP.GE.AND P4, PT, R21, RZ, PT ;  /* 0x000000ff1500720c */ /* 0x000fe20003f86270 */
[----:B------:R-:W-:Y:S01]  /*5420*/  IMAD.HI.U32 R17, R17, R18, RZ ;  /* 0x0000001211117227 */ /* 0x000fe200078e00ff */
[----:B------:R-:W-:-:S03]  /*5430*/  ISETP.GE.AND P2, PT, R20, RZ, PT ;  /* 0x000000ff1400720c */ /* 0x000fc60003f46270 */
[----:B------:R-:W-:Y:S02]  /*5440*/  IMAD.MOV R9, RZ, RZ, -R9 ;  /* 0x000000ffff097224 */ /* 0x000fe400078e0a09 */
[----:B------:R-:W-:-:S04]  /*5450*/  IMAD.HI.U32 R19, R19, R14, RZ ;  /* 0x0000000e13137227 */ /* 0x000fc800078e00ff */
[----:B------:R-:W-:Y:S02]  /*5460*/  IMAD R18, R17, R15, R18 ;  /* 0x0000000f11127224 */ /* 0x000fe400078e0212 */
[----:B------:R-:W-:Y:S02]  /*5470*/  IMAD R19, R19, R9, R14 ;  /* 0x0000000913137224 */ /* 0x000fe400078e020e */
[----:B------:R-:W1:Y:S01]  /*5480*/  LDC R9, c[0x0][0xbe0] ;  /* 0x0002f800ff097b82 */ /* 0x000e620000000800 */
[----:B------:R-:W-:Y:S02]  /*5490*/  ISETP.GT.U32.AND P1, PT, R13, R18, PT ;  /* 0x000000120d00720c */ /* 0x000fe40003f24070 */
[----:B------:R-:W-:-:S11]  /*54a0*/  ISETP.GT.U32.AND P0, PT, R12, R19, PT ;  /* 0x000000130c00720c */ /* 0x000fd60003f04070 */
[----:B------:R-:W-:Y:S01]  /*54b0*/  @!P1 IMAD.IADD R18, R18, 0x1, -R13 ;  /* 0x0000000112129824 */ /* 0x000fe200078e0a0d */
[----:B------:R-:W-:Y:S01]  /*54c0*/  ISETP.NE.AND P1, PT, RZ, UR27, PT ;  /* 0x0000001bff007c0c */ /* 0x000fe2000bf25270 */
[----:B------:R-:W-:-:S03]  /*54d0*/  @!P0 IMAD.IADD R19, R19, 0x1, -R12 ;  /* 0x0000000113138824 */ /* 0x000fc600078e0a0c */
[----:B------:R-:W-:Y:S02]  /*54e0*/  ISETP.GT.U32.AND P0, PT, R13, R18, PT ;  /* 0x000000120d00720c */ /* 0x000fe40003f04070 */
[----:B------:R-:W-:-:S11]  /*54f0*/  ISETP.GT.U32.AND P3, PT, R12, R19, PT ;  /* 0x000000130c00720c */ /* 0x000fd60003f64070 */
[----:B------:R-:W-:Y:S01]  /*5500*/  @!P0 IMAD.IADD R18, R18, 0x1, -R13 ;  /* 0x0000000112128824 */ /* 0x000fe200078e0a0d */
[----:B------:R-:W-:Y:S01]  /*5510*/  ISETP.NE.AND P0, PT, RZ, UR26, PT ;  /* 0x0000001aff007c0c */ /* 0x000fe2000bf05270 */
[----:B------:R-:W-:Y:S02]  /*5520*/  @!P3 IMAD.IADD R19, R19, 0x1, -R12 ;  /* 0x000000011313b824 */ /* 0x000fe400078e0a0c */
[----:B------:R-:W-:Y:S01]  /*5530*/  @!P4 IMAD.MOV R18, RZ, RZ, -R18 ;  /* 0x000000ffff12c224 */ /* 0x000fe200078e0a12 */
[----:B------:R-:W-:Y:S01]  /*5540*/  @!P1 LOP3.LUT R18, RZ, UR27, RZ, 0x33, !PT ;  /* 0x0000001bff129c12 */ /* 0x000fe2000f8e33ff */
[----:B------:R-:W-:-:S04]  /*5550*/  @!P2 IMAD.MOV R19, RZ, RZ, -R19 ;  /* 0x000000ffff13a224 */ /* 0x000fc800078e0a13 */
[----:B------:R-:W-:-:S04]  /*5560*/  IMAD.IADD R21, R21, 0x1, -R18 ;  /* 0x0000000115157824 */ /* 0x000fc800078e0a12 */
[----:B------:R-:W-:Y:S02]  /*5570*/  @!P0 LOP3.LUT R19, RZ, UR26, RZ, 0x33, !PT ;  /* 0x0000001aff138c12 */ /* 0x000fe4000f8e33ff */
[----:B-1----:R-:W-:-:S03]  /*5580*/  ISETP.NE.AND P0, PT, R9, 0x1, PT ;  /* 0x000000010900780c */ /* 0x002fc60003f05270 */
[----:B------:R-:W-:-:S04]  /*5590*/  IMAD.IADD R12, R20, 0x1, -R19 ;  /* 0x00000001140c7824 */ /* 0x000fc800078e0a13 */
[----:B------:R-:W-:Y:S01]  /*55a0*/  IMAD R18, R21, R12, RZ ;  /* 0x0000000c15127224 */ /* 0x000fe200078e02ff */
[----:B------:R-:W-:-:S04]  /*55b0*/  SEL R12, R12, R21, !P0 ;  /* 0x000000150c0c7207 */ /* 0x000fc80004000000 */
[----:B------:R-:W-:Y:S02]  /*55c0*/  SHF.R.S32.HI R15, RZ, 0x1f, R18 ;  /* 0x0000001fff0f7819 */ /* 0x000fe40000011412 */
[----:B------:R-:W-:Y:S02]  /*55d0*/  SHF.R.S32.HI R13, RZ, 0x1f, R12 ;  /* 0x0000001fff0d7819 */ /* 0x000fe4000001140c */
.L_x_58:
[----:B------:R-:W-:Y:S05]  /*55e0*/  BSYNC.RECONVERGENT B0 ;  /* 0x0000000000007941 */ /* 0x000fea0003800200 */
.L_x_57:
[----:B------:R-:W2:Y:S01]  /*55f0*/  SHFL.UP PT, R9, R18, 0x1, RZ ;  /* 0x0420000012097989 */ /* 0x000ea200000e00ff */
[C---:B------:R-:W-:Y:S02]  /*5600*/  ISETP.NE.AND P5, PT, R7.reuse, RZ, PT ;  /* 0x000000ff0700720c */ /* 0x040fe40003fa5270 */
[C---:B------:R-:W-:Y:S01]  /*5610*/  ISETP.GE.U32.AND P4, PT, R7.reuse, 0x2, PT ;  /* 0x000000020700780c */ /* 0x040fe20003f86070 */
[----:B-1----:R-:W1:Y:S01]  /*5620*/  SHFL.UP PT, R20, R15, 0x1, RZ ;  /* 0x042000000f147989 */ /* 0x002e6200000e00ff */
[C---:B------:R-:W-:Y:S02]  /*5630*/  ISETP.GE.U32.AND P1, PT, R7.reuse, 0x4, PT ;  /* 0x000000040700780c */ /* 0x040fe40003f26070 */
[C---:B------:R-:W-:Y:S02]  /*5640*/  ISETP.GE.U32.AND P2, PT, R7.reuse, 0x8, PT ;  /* 0x000000080700780c */ /* 0x040fe40003f46070 */
[----:B------:R-:W-:Y:S02]  /*5650*/  ISETP.GE.U32.AND P3, PT, R7, 0x10, PT ;  /* 0x000000100700780c */ /* 0x000fe40003f66070 */
[----:B--2---:R-:W-:-:S02]  /*5660*/  SEL R9, R9, RZ, P5 ;  /* 0x000000ff09097207 */ /* 0x004fc40002800000 */
[----:B-1----:R-:W-:Y:S02]  /*5670*/  SEL R20, R20, RZ, P5 ;  /* 0x000000ff14147207 */ /* 0x002fe40002800000 */
[----:B------:R-:W-:-:S05]  /*5680*/  IADD3 R14, P0, PT, R9, R18, RZ ;  /* 0x00000012090e7210 */ /* 0x000fca0007f1e0ff */
[----:B------:R-:W-:Y:S01]  /*5690*/  IMAD.X R9, R20, 0x1, R15, P0 ;  /* 0x0000000114097824 */ /* 0x000fe200000e060f */
[----:B------:R-:W1:Y:S04]  /*56a0*/  SHFL.UP PT, R17, R14, 0x2, RZ ;  /* 0x044000000e117989 */ /* 0x000e6800000e00ff */
[----:B------:R-:W2:Y:S01]  /*56b0*/  SHFL.UP PT, R19, R9, 0x2, RZ ;  /* 0x0440000009137989 */ /* 0x000ea200000e00ff */
[----:B-1----:R-:W-:-:S04]  /*56c0*/  SEL R17, R17, RZ, P4 ;  /* 0x000000ff11117207 */ /* 0x002fc80002000000 */
[----:B------:R-:W-:Y:S02]  /*56d0*/  IADD3 R17, P0, PT, R17, R14, RZ ;  /* 0x0000000e11117210 */ /* 0x000fe40007f1e0ff */
[----:B--2---:R-:W-:-:S05]  /*56e0*/  SEL R20, R19, RZ, P4 ;  /* 0x000000ff13147207 */ /* 0x004fca0002000000 */
[----:B------:R-:W-:Y:S02]  /*56f0*/  IMAD.X R19, R20, 0x1, R9, P0 ;  /* 0x0000000114137824 */ /* 0x000fe400000e0609 */
[----:B------:R-:W1:Y:S04]  /*5700*/  SHFL.UP PT, R20, R17, 0x4, RZ ;  /* 0x0480000011147989 */ /* 0x000e6800000e00ff */
[----:B------:R-:W2:Y:S01]  /*5710*/  SHFL.UP PT, R21, R19, 0x4, RZ ;  /* 0x0480000013157989 */ /* 0x000ea200000e00ff */
[----:B-1----:R-:W-:-:S04]  /*5720*/  SEL R20, R20, RZ, P1 ;  /* 0x000000ff14147207 */ /* 0x002fc80000800000 */
[----:B------:R-:W-:Y:S02]  /*5730*/  IADD3 R20, P0, PT, R20, R17, RZ ;  /* 0x0000001114147210 */ /* 0x000fe40007f1e0ff */
[----:B--2---:R-:W-:-:S03]  /*5740*/  SEL R14, R21, RZ, P1 ;  /* 0x000000ff150e7207 */ /* 0x004fc60000800000 */
[----:B------:R-:W1:Y:S02]  /*5750*/  SHFL.UP PT, R21, R20, 0x8, RZ ;  /* 0x0500000014157989 */ /* 0x000e6400000e00ff */
[----:B------:R-:W-:Y:S02]  /*5760*/  IMAD.X R9, R14, 0x1, R19, P0 ;  /* 0x000000010e097824 */ /* 0x000fe400000e0613 */
[----:B------:R-:W-:-:S03]  /*5770*/  IMAD.U32 R19, RZ, RZ, UR17 ;  /* 0x00000011ff137e24 */ /* 0x000fc6000f8e00ff */
        /* <DEDUP_REMOVED lines=10> */
[----:B------:R-:W-:Y:S01]  /*5820*/  IMAD.X R20, R9, 0x1, R22, P0 ;  /* 0x0000000109147824 */ /* 0x000fe200000e0616 */
[----:B------:R-:W-:-:S04]  /*5830*/  IADD3 R9, P0, PT, R17, UR41, RZ ;  /* 0x0000002911097c10 */ /* 0x000fc8000ff1e0ff */
[----:B------:R-:W-:Y:S02]  /*5840*/  IADD3.X R14, PT, PT, R20, UR40, RZ, P0, !PT ;  /* 0x00000028140e7c10 */ /* 0x000fe400087fe4ff */
[----:B------:R-:W-:-:S04]  /*5850*/  ISETP.LE.U32.AND P0, PT, R9, UR24, PT ;  /* 0x0000001809007c0c */ /* 0x000fc8000bf03070 */
[----:B------:R-:W-:-:S13]  /*5860*/  ISETP.GE.U32.AND.EX P0, PT, R19, R14, PT, P0 ;  /* 0x0000000e1300720c */ /* 0x000fda0003f06100 */
[----:B------:R-:W-:-:S04]  /*5870*/  VOTE.ANY R19, PT, !P0 ;  /* 0x0000000000137806 */ /* 0x000fc800040e0100 */
[----:B------:R-:W-:-:S13]  /*5880*/  ISETP.NE.AND P0, PT, R19, RZ, PT ;  /* 0x000000ff1300720c */ /* 0x000fda0003f05270 */
[----:B------:R-:W-:Y:S05]  /*5890*/  @P0 BRA `(.L_x_59) ;  /* 0x00000008004c0947 */ /* 0x000fea0003800000 */
[----:B------:R-:W1:Y:S01]  /*58a0*/  LDC R15, c[0x0][0xbe0] ;  /* 0x0002f800ff0f7b82 */ /* 0x000e620000000800 */
[----:B------:R-:W2:Y:S01]  /*58b0*/  LDCU UR21, c[0x0][0xbe8] ;  /* 0x00017d00ff1577ac */ /* 0x000ea20008000800 */
[----:B------:R-:W3:Y:S01]  /*58c0*/  LDCU.64 UR10, c[0x0][0xba8] ;  /* 0x00017500ff0a77ac */ /* 0x000ee20008000a00 */
[----:B------:R-:W4:Y:S01]  /*58d0*/  LDCU.64 UR8, c[0x0][0xbb0] ;  /* 0x00017600ff0877ac */ /* 0x000f220008000a00 */
[----:B------:R-:W1:Y:S02]  /*58e0*/  LDCU.128 UR4, c[0x0][0xbc0] ;  /* 0x00017800ff0477ac */ /* 0x000e640008000c00 */
[----:B-1234-:R-:W-:-:S13]  /*58f0*/  ISETP.NE.AND P6, PT, R15, 0x1, PT ;  /* 0x000000010f00780c */ /* 0x01efda0003fc5270 */
.L_x_62:
[C---:B------:R-:W-:Y:S01]  /*5900*/  VIADD R15, R23.reuse, 0x40 ;  /* 0x00000040170f7836 */ /* 0x040fe20000000000 */
[----:B-----5:R-:W-:Y:S01]  /*5910*/  MOV R19, R5 ;  /* 0x0000000500137202 */ /* 0x020fe20000000f00 */
[----:B------:R-:W-:Y:S02]  /*5920*/  VIADD R23, R23, 0x20 ;  /* 0x0000002017177836 */ /* 0x000fe40000000000 */
[----:B------:R-:W-:Y:S01]  /*5930*/  IMAD.MOV.U32 R17, RZ, RZ, R6 ;  /* 0x000000ffff117224 */ /* 0x000fe200078e0006 */
[----:B------:R-:W-:-:S13]  /*5940*/  ISETP.GE.AND P0, PT, R15, UR21, PT ;  /* 0x000000150f007c0c */ /* 0x000fda000bf06270 */
[----:B------:R-:W1:Y:S01]  /*5950*/  @!P0 LDC.64 R20, c[0x0][0xbf0] ;  /* 0x0002fc00ff148b82 */ /* 0x000e620000000a00 */
[----:B------:R-:W2:Y:S01]  /*5960*/  SHFL.IDX PT, R14, R14, 0x1f, 0x1f ;  /* 0x03e01f000e0e7f89 */ /* 0x000ea200000e0000 */
[----:B------:R-:W-:Y:S01]  /*5970*/  BSSY.RECONVERGENT B0, `(.L_x_60) ;  /* 0x000005d000007945 */ /* 0x000fe20003800200 */
[----:B------:R-:W-:Y:S02]  /*5980*/  HFMA2 R15, -RZ, RZ, 0, 0 ;  /* 0x00000000ff0f7431 */ /* 0x000fe400000001ff */
[----:B------:R-:W3:Y:S01]  /*5990*/  SHFL.IDX PT, R9, R9, 0x1f, 0x1f ;  /* 0x03e01f0009097f89 */ /* 0x000ee200000e0000 */
[----:B-1----:R-:W-:-:S05]  /*59a0*/  @!P0 IMAD.WIDE R20, R23, 0xc, R20 ;  /* 0x0000000c17148825 */ /* 0x002fca00078e0214 */
[----:B------:R1:W5:Y:S04]  /*59b0*/  @!P0 LDG.E R5, desc[UR50][R20.64+0x180] ;  /* 0x0001803214058981 */ /* 0x000368000c1e1900 */
[----:B------:R1:W5:Y:S01]  /*59c0*/  @!P0 LDG.E R6, desc[UR50][R20.64+0x184] ;  /* 0x0001843214068981 */ /* 0x000362000c1e1900 */
[----:B------:R-:W-:Y:S02]  /*59d0*/  ISETP.GE.AND P0, PT, R23, UR21, PT ;  /* 0x0000001517007c0c */ /* 0x000fe4000bf06270 */
[----:B------:R-:W-:-:S11]  /*59e0*/  MOV R18, 0x7fffffff ;  /* 0x7fffffff00127802 */ /* 0x000fd60000000f00 */
[----:B--23--:R-:W-:Y:S05]  /*59f0*/  @P0 BRA `(.L_x_61) ;  /* 0x0000000400500947 */ /* 0x00cfea0003800000 */
[----:B------:R-:W-:-:S04]  /*5a00*/  IADD3 R13, P0, PT, R19, UR18, RZ ;  /* 0x00000012130d7c10 */ /* 0x000fc8000ff1e0ff */
[----:B------:R-:W-:Y:S02]  /*5a10*/  LEA.HI.X.SX32 R12, R19, UR15, 0x1, P0 ;  /* 0x0000000f130c7c11 */ /* 0x000fe400080f0eff */
[----:B------:R-:W-:-:S04]  /*5a20*/  IADD3 R19, P0, PT, R17, UR14, RZ ;  /* 0x0000000e11137c10 */ /* 0x000fc8000ff1e0ff */
[----:B------:R-:W-:Y:S02]  /*5a30*/  LEA.HI.X.SX32 R18, R17, UR13, 0x1, P0 ;  /* 0x0000000d11127c11 */ /* 0x000fe400080f0eff */
[----:B------:R-:W-:-:S05]  /*5a40*/  IADD3 R17, P0, PT, R13, UR9, RZ ;  /* 0x000000090d117c10 */ /* 0x000fca000ff1e0ff */
[----:B------:R-:W-:Y:S01]  /*5a50*/  IMAD.X R15, RZ, RZ, R12, P0 ;  /* 0x000000ffff0f7224 */ /* 0x000fe200000e060c */
[----:B-1----:R-:W-:Y:S01]  /*5a60*/  IADD3 R21, P0, PT, R19, UR7, RZ ;  /* 0x0000000713157c10 */ /* 0x002fe2000ff1e0ff */
        /* <DEDUP_REMOVED lines=22> */
[----:B------:R-:W-:-:S02]  /*5bd0*/  IABS R12, R4 ;  /* 0x00000004000c7213 */ /* 0x000fc40000000000 */
[----:B------:R-:W-:Y:S02]  /*5be0*/  SEL R22, R18, R21, !P0 ;  /* 0x0000001512167207 */ /* 0x000fe40004000000 */
[----:B------:R-:W-:Y:S01]  /*5bf0*/  IABS R18, R4 ;  /* 0x0000000400127213 */ /* 0x000fe20000000000 */
[----:B------:R-:W-:Y:S01]  /*5c00*/  IMAD.MOV R12, RZ, RZ, -R12 ;  /* 0x000000ffff0c7224 */ /* 0x000fe200078e0a0c */
[----:B------:R-:W-:Y:S02]  /*5c10*/  SEL R19, R19, R20, !P0 ;  /* 0x0000001413137207 */ /* 0x000fe40004000000 */
[----:B------:R-:W1:Y:S01]  /*5c20*/  I2F.RP R17, R18 ;  /* 0x0000001200117306 */ /* 0x000e620000209400 */
[----:B------:R-:W-:Y:S02]  /*5c30*/  IADD3 R20, PT, PT, R4, -0x1, R13 ;  /* 0xffffffff04147810 */ /* 0x000fe40007ffe00d */
[----:B------:R-:W-:Y:S02]  /*5c40*/  SHF.R.U64 R19, R19, UR6, R22 ;  /* 0x0000000613137c19 */ /* 0x000fe40008001216 */
[----:B------:R-:W-:-:S02]  /*5c50*/  IABS R13, R20 ;  /* 0x00000014000d7213 */ /* 0x000fc40000000000 */
[----:B------:R-:W-:Y:S01]  /*5c60*/  IADD3 R19, PT, PT, R0, -0x1, R19 ;  /* 0xffffffff00137810 */ /* 0x000fe20007ffe013 */
[----:B-1----:R-:W1:Y:S02]  /*5c70*/  MUFU.RCP R24, R17 ;  /* 0x0000001100187308 */ /* 0x002e640000001000 */
[----:B-1----:R-:W-:Y:S01]  /*5c80*/  VIADD R24, R24, 0xffffffe ;  /* 0x0ffffffe18187836 */ /* 0x002fe20000000000 */
[----:B------:R-:W-:-:S05]  /*5c90*/  IABS R17, R0 ;  /* 0x0000000000117213 */ /* 0x000fca0000000000 */
[----:B------:R-:W1:Y:S08]  /*5ca0*/  F2I.FTZ.U32.TRUNC.NTZ R25, R24 ;  /* 0x0000001800197305 */ /* 0x000e70000021f000 */
[----:B------:R-:W2:Y:S01]  /*5cb0*/  I2F.RP R26, R17 ;  /* 0x00000011001a7306 */ /* 0x000ea20000209400 */
[----:B-1----:R-:W-:Y:S02]  /*5cc0*/  IMAD.MOV R15, RZ, RZ, -R25 ;  /* 0x000000ffff0f7224 */ /* 0x002fe400078e0a19 */
[----:B------:R-:W-:-:S02]  /*5cd0*/  IMAD.MOV.U32 R24, RZ, RZ, RZ ;  /* 0x000000ffff187224 */ /* 0x000fc400078e00ff */
[----:B------:R-:W-:-:S04]  /*5ce0*/  IMAD R15, R15, R18, RZ ;  /* 0x000000120f0f7224 */ /* 0x000fc800078e02ff */
[----:B------:R-:W-:Y:S02]  /*5cf0*/  IMAD.HI.U32 R15, R25, R15, R24 ;  /* 0x0000000f190f7227 */ /* 0x000fe400078e0018 */
[----:B--2---:R-:W1:Y:S04]  /*5d00*/  MUFU.RCP R24, R26 ;  /* 0x0000001a00187308 */ /* 0x004e680000001000 */
[----:B------:R-:W-:-:S04]  /*5d10*/  IMAD.HI.U32 R15, R15, R13, RZ ;  /* 0x0000000d0f0f7227 */ /* 0x000fc800078e00ff */
[----:B------:R-:W-:Y:S01]  /*5d20*/  IMAD R21, R15, R12, R13 ;  /* 0x0000000c0f157224 */ /* 0x000fe200078e020d */
[----:B------:R-:W-:-:S04]  /*5d30*/  IABS R13, R19 ;  /* 0x00000013000d7213 */ /* 0x000fc80000000000 */
[----:B------:R-:W-:Y:S01]  /*5d40*/  ISETP.GT.U32.AND P0, PT, R18, R21, PT ;  /* 0x000000151200720c */ /* 0x000fe20003f04070 */
[----:B-1----:R-:W-:-:S04]  /*5d50*/  VIADD R24, R24, 0xffffffe ;  /* 0x0ffffffe18187836 */ /* 0x002fc80000000000 */
[----:B------:R-:W1:Y:S08]  /*5d60*/  F2I.FTZ.U32.TRUNC.NTZ R25, R24 ;  /* 0x0000001800197305 */ /* 0x000e70000021f000 */
[----:B------:R-:W-:Y:S02]  /*5d70*/  @!P0 IMAD.IADD R21, R21, 0x1, -R18 ;  /* 0x0000000115158824 */ /* 0x000fe400078e0a12 */
[----:B-1----:R-:W-:-:S02]  /*5d80*/  IMAD.MOV R12, RZ, RZ, -R25 ;  /* 0x000000ffff0c7224 */ /* 0x002fc400078e0a19 */
        /* <DEDUP_REMOVED lines=21> */
[----:B------:R-:W-:-:S05]  /*5ee0*/  @!P0 LOP3.LUT R12, RZ, UR26, RZ, 0x33, !PT ;  /* 0x0000001aff0c8c12 */ /* 0x000fca000f8e33ff */
[----:B------:R-:W-:-:S05]  /*5ef0*/  IMAD.IADD R19, R19, 0x1, -R12 ;  /* 0x0000000113137824 */ /* 0x000fca00078e0a0c */
[CC--:B------:R-:W-:Y:S01]  /*5f00*/  SEL R12, R19.reuse, R18.reuse, !P6 ;  /* 0x00000012130c7207 */ /* 0x0c0fe20007000000 */
[----:B------:R-:W-:-:S03]  /*5f10*/  IMAD R18, R19, R18, RZ ;  /* 0x0000001213127224 */ /* 0x000fc600078e02ff */
[----:B------:R-:W-:Y:S02]  /*5f20*/  SHF.R.S32.HI R13, RZ, 0x1f, R12 ;  /* 0x0000001fff0d7819 */ /* 0x000fe4000001140c */
[----:B------:R-:W-:Y:S02]  /*5f30*/  SHF.R.S32.HI R15, RZ, 0x1f, R18 ;  /* 0x0000001fff0f7819 */ /* 0x000fe40000011412 */
.L_x_61:
[----:B------:R-:W-:Y:S05]  /*5f40*/  BSYNC.RECONVERGENT B0 ;  /* 0x0000000000007941 */ /* 0x000fea0003800200 */
.L_x_60:
[----:B------:R-:W2:Y:S01]  /*5f50*/  SHFL.UP PT, R19, R18, 0x1, RZ ;  /* 0x0420000012137989 */ /* 0x000ea200000e00ff */
[----:B------:R-:W-:Y:S02]  /*5f60*/  R2UR UR41, R9 ;  /* 0x00000000092972ca */ /* 0x000fe400000e0000 */
[----:B------:R-:W-:Y:S01]  /*5f70*/  R2UR UR40, R14 ;  /* 0x000000000e2872ca */ /* 0x000fe200000e0000 */
[----:B-1----:R-:W1:Y:S01]  /*5f80*/  SHFL.UP PT, R20, R15, 0x1, RZ ;  /* 0x042000000f147989 */ /* 0x002e6200000e00ff */
[----:B--2---:R-:W-:Y:S02]  /*5f90*/  SEL R19, R19, RZ, P5 ;  /* 0x000000ff13137207 */ /* 0x004fe40002800000 */
[----:B-1----:R-:W-:Y:S02]  /*5fa0*/  SEL R20, R20, RZ, P5 ;  /* 0x000000ff14147207 */ /* 0x002fe40002800000 */
        /* <DEDUP_REMOVED lines=26> */
[----:B------:R-:W-:Y:S01]  /*6150*/  IADD3 R9, P0, PT, R17, UR41, RZ ;  /* 0x0000002911097c10 */ /* 0x000fe2000ff1e0ff */
[----:B------:R-:W-:-:S03]  /*6160*/  IMAD.U32 R19, RZ, RZ, UR17 ;  /* 0x00000011ff137e24 */ /* 0x000fc6000f8e00ff */
[----:B------:R-:W-:Y:S02]  /*6170*/  IADD3.X R14, PT, PT, R20, UR40, RZ, P0, !PT ;  /* 0x00000028140e7c10 */ /* 0x000fe400087fe4ff */
[----:B------:R-:W-:-:S04]  /*6180*/  ISETP.LE.U32.AND P0, PT, R9, UR24, PT ;  /* 0x0000001809007c0c */ /* 0x000fc8000bf03070 */
[----:B------:R-:W-:-:S13]  /*6190*/  ISETP.GE.U32.AND.EX P0, PT, R19, R14, PT, P0 ;  /* 0x0000000e1300720c */ /* 0x000fda0003f06100 */
[----:B------:R-:W-:-:S04]  /*61a0*/  VOTE.ANY R19, PT, !P0 ;  /* 0x0000000000137806 */ /* 0x000fc800040e0100 */
[----:B------:R-:W-:-:S13]  /*61b0*/  ISETP.NE.AND P0, PT, R19, RZ, PT ;  /* 0x000000ff1300720c */ /* 0x000fda0003f05270 */
[----:B------:R-:W-:Y:S05]  /*61c0*/  @!P0 BRA `(.L_x_62) ;  /* 0xfffffff400cc8947 */ /* 0x000fea000383ffff */
.L_x_59:
        /* <DEDUP_REMOVED lines=9> */
[----:B------:R-:W-:-:S03]  /*6260*/  IADD3 R22, P1, P0, R17, UR41, -R18 ;  /* 0x0000002911167c10 */ /* 0x000fc6000f83e812 */
[----:B------:R-:W-:Y:S01]  /*6270*/  SHFL.IDX PT, R19, R15, R9, 0x1f ;  /* 0x00001f090f137589 */ /* 0x000fe200000e0000 */
[----:B------:R-:W-:-:S03]  /*6280*/  IADD3.X R20, PT, PT, R20, UR40, ~R15, P1, P0 ;  /* 0x0000002814147c10 */ /* 0x000fc60008fe0c0f */
[----:B------:R-:W2:Y:S04]  /*6290*/  SHFL.IDX PT, R22, R22, R9, 0x1f ;  /* 0x00001f0916167589 */ /* 0x000ea800000e0000 */
[----:B------:R-:W3:Y:S04]  /*62a0*/  SHFL.IDX PT, R17, R20, R9, 0x1f ;  /* 0x00001f0914117589 */ /* 0x000ee800000e0000 */
[----:B------:R1:W4:Y:S04]  /*62b0*/  SHFL.IDX PT, R18, R18, R9, 0x1f ;  /* 0x00001f0912127589 */ /* 0x00032800000e0000 */
[----:B------:R1:W1:Y:S04]  /*62c0*/  SHFL.IDX PT, R13, R13, R9, 0x1f ;  /* 0x00001f090d0d7589 */ /* 0x00026800000e0000 */
[----:B------:R1:W1:Y:S01]  /*62d0*/  SHFL.IDX PT, R12, R12, R9, 0x1f ;  /* 0x00001f090c0c7589 */ /* 0x00026200000e0000 */
[----:B--2---:R-:W-:-:S02]  /*62e0*/  R2UR UR41, R22 ;  /* 0x00000000162972ca */ /* 0x004fc400000e0000 */
[----:B---3--:R-:W-:-:S15]  /*62f0*/  R2UR UR40, R17 ;  /* 0x00000000112872ca */ /* 0x008fde00000e0000 */
.L_x_56:
[----:B------:R-:W2:Y:S01]  /*6300*/  LDCU UR4, c[0x0][0xbe8] ;  /* 0x00017d00ff0477ac */ /* 0x000ea20008000800 */
[----:B------:R-:W-:Y:S01]  /*6310*/  IMAD.MOV.U32 R17, RZ, RZ, -0x1 ;  /* 0xffffffffff117424 */ /* 0x000fe200078e00ff */
[----:B-1----:R-:W-:Y:S02]  /*6320*/  MOV R9, 0xffffffff ;  /* 0xffffffff00097802 */ /* 0x002fe40000000f00 */
[----:B--2---:R-:W-:-:S13]  /*6330*/  ISETP.GE.AND P0, PT, R14, UR4, PT ;  /* 0x000000040e007c0c */ /* 0x004fda000bf06270 */
[----:B------:R-:W-:Y:S05]  /*6340*/  @P0 BRA `(.L_x_55) ;  /* 0x0000000000f00947 */ /* 0x000fea0003800000 */
[----:B------:R-:W1:Y:S01]  /*6350*/  LDCU UR9, c[0x0][0xb98] ;  /* 0x00017300ff0977ac */ /* 0x000e620008000800 */
[----:B------:R-:W2:Y:S01]  /*6360*/  LDCU UR7, c[0x0][0xb88] ;  /* 0x00017100ff0777ac */ /* 0x000ea20008000800 */
[----:B------:R-:W3:Y:S01]  /*6370*/  LDCU UR5, c[0x0][0xbdc] ;  /* 0x00017b80ff0577ac */ /* 0x000ee20008000800 */
[----:B------:R-:W-:-:S04]  /*6380*/  UIADD3 UR11, UP0, UPT, -UR41, UR24, URZ ;  /* 0x00000018290b7290 */ /* 0x000fc8000ff1e1ff */
[----:B------:R-:W-:-:S04]  /*6390*/  UIADD3.X UR10, UPT, UPT, ~UR40, UR17, URZ, UP0, !UPT ;  /* 0x00000011280a7290 */ /* 0x000fc800087fe5ff */
[----:B-1----:R-:W-:Y:S01]  /*63a0*/  USHF.R.U32.HI UR8, URZ, UR9, UR10 ;  /* 0x00000009ff087299 */ /* 0x002fe2000801160a */
[--C-:B--2---:R-:W-:Y:S01]  /*63b0*/  SHF.R.U32.HI R3, RZ, UR7, R13.reuse ;  /* 0x00000007ff037c19 */ /* 0x104fe2000801160d */
[----:B------:R-:W-:Y:S01]  /*63c0*/  USHF.R.U64 UR11, UR11, UR9, UR10 ;  /* 0x000000090b0b7299 */ /* 0x000fe2000800120a */
[----:B------:R-:W-:Y:S01]  /*63d0*/  SHF.R.U64 R20, R12, UR7, R13 ;  /* 0x000000070c147c19 */ /* 0x000fe2000800120d */
[----:B------:R-:W-:Y:S02]  /*63e0*/  USHF.R.U32.HI UR6, URZ, UR7, UR8 ;  /* 0x00000007ff067299 */ /* 0x000fe40008011608 */
[----:B------:R-:W-:Y:S02]  /*63f0*/  USHF.R.U64 UR8, UR11, UR7, UR8 ;  /* 0x000000070b087299 */ /* 0x000fe40008001208 */
[----:B---3--:R-:W-:Y:S02]  /*6400*/  USHF.R.U32.HI UR4, URZ, UR5, UR6 ;  /* 0x00000005ff047299 */ /* 0x008fe40008011606 */
[----:B------:R-:W-:-:S04]  /*6410*/  USHF.R.U64 UR5, UR8, UR5, UR6 ;  /* 0x0000000508057299 */ /* 0x000fc80008001206 */
[----:B------:R-:W-:-:S04]  /*6420*/  LOP3.LUT R2, R3, UR4, RZ, 0xfc, !PT ;  /* 0x0000000403027c12 */ /* 0x000fc8000f8efcff */
[----:B------:R-:W-:-:S13]  /*6430*/  ISETP.NE.U32.AND P0, PT, R2, RZ, PT ;  /* 0x000000ff0200720c */ /* 0x000fda0003f05070 */
[----:B------:R-:W-:Y:S05]  /*6440*/  @P0 BRA `(.L_x_63) ;  /* 0x0000000000540947 */ /* 0x000fea0003800000 */
[----:B------:R-:W1:Y:S01]  /*6450*/  I2F.U32.RP R9, R20 ;  /* 0x0000001400097306 */ /* 0x000e620000209000 */
[----:B------:R-:W-:-:S07]  /*6460*/  ISETP.NE.U32.AND P1, PT, R20, RZ, PT ;  /* 0x000000ff1400720c */ /* 0x000fce0003f25070 */
[----:B-1----:R-:W1:Y:S02]  /*6470*/  MUFU.RCP R22, R9 ;  /* 0x0000000900167308 */ /* 0x002e640000001000 */
[----:B-1----:R-:W-:-:S06]  /*6480*/  IADD3 R22, PT, PT, R22, 0xffffffe, RZ ;  /* 0x0ffffffe16167810 */ /* 0x002fcc0007ffe0ff */
[----:B------:R1:W2:Y:S02]  /*6490*/  F2I.FTZ.U32.TRUNC.NTZ R23, R22 ;  /* 0x0000001600177305 */ /* 0x0002a4000021f000 */
[----:B-1----:R-:W-:Y:S02]  /*64a0*/  HFMA2 R22, -RZ, RZ, 0, 0 ;  /* 0x00000000ff167431 */ /* 0x002fe400000001ff */
[----:B--2---:R-:W-:-:S04]  /*64b0*/  IMAD.MOV R2, RZ, RZ, -R23 ;  /* 0x000000ffff027224 */ /* 0x004fc800078e0a17 */
[----:B------:R-:W-:-:S04]  /*64c0*/  IMAD R2, R2, R20, RZ ;  /* 0x0000001402027224 */ /* 0x000fc800078e02ff */
[----:B------:R-:W-:-:S06]  /*64d0*/  IMAD.HI.U32 R2, R23, R2, R22 ;  /* 0x0000000217027227 */ /* 0x000fcc00078e0016 */
[----:B------:R-:W-:-:S04]  /*64e0*/  IMAD.HI.U32 R15, R2, UR5, RZ ;  /* 0x00000005020f7c27 */ /* 0x000fc8000f8e00ff */
[----:B------:R-:W-:-:S04]  /*64f0*/  IMAD.MOV R3, RZ, RZ, -R15 ;  /* 0x000000ffff037224 */ /* 0x000fc800078e0a0f */
[----:B------:R-:W-:-:S05]  /*6500*/  IMAD R3, R20, R3, UR5 ;  /* 0x0000000514037e24 */ /* 0x000fca000f8e0203 */
[----:B------:R-:W-:-:S13]  /*6510*/  ISETP.GE.U32.AND P0, PT, R3, R20, PT ;  /* 0x000000140300720c */ /* 0x000fda0003f06070 */
[----:B------:R-:W-:Y:S01]  /*6520*/  @P0 IADD3 R3, PT, PT, R3, -R20, RZ ;  /* 0x8000001403030210 */ /* 0x000fe20007ffe0ff */
[----:B------:R-:W-:-:S03]  /*6530*/  @P0 VIADD R15, R15, 0x1 ;  /* 0x000000010f0f0836 */ /* 0x000fc60000000000 */
[----:B------:R-:W-:-:S13]  /*6540*/  ISETP.GE.U32.AND P2, PT, R3, R20, PT ;  /* 0x000000140300720c */ /* 0x000fda0003f46070 */
[----:B------:R-:W-:Y:S02]  /*6550*/  @P2 IADD3 R15, PT, PT, R15, 0x1, RZ ;  /* 0x000000010f0f2810 */ /* 0x000fe40007ffe0ff */
[----:B------:R-:W-:-:S04]  /*6560*/  @!P1 LOP3.LUT R15, RZ, R20, RZ, 0x33, !PT ;  /* 0x00000014ff0f9212 */ /* 0x000fc800078e33ff */
[----:B------:R-:W-:-:S05]  /*6570*/  IADD3 R11, PT, PT, -R15, RZ, RZ ;  /* 0x000000ff0f0b7210 */ /* 0x000fca0007ffe1ff */
[----:B------:R-:W-:Y:S01]  /*6580*/  IMAD R11, R20, R11, UR5 ;  /* 0x00000005140b7e24 */ /* 0x000fe2000f8e020b */
[----:B------:R-:W-:Y:S06]  /*6590*/  BRA `(.L_x_64) ;  /* 0x0000000000187947 */ /* 0x000fec0003800000 */
.L_x_63:
[----:B------:R-:W-:Y:S01]  /*65a0*/  IMAD.U32 R17, RZ, RZ, UR5 ;  /* 0x00000005ff117e24 */ /* 0x000fe2000f8e00ff */
[----:B------:R-:W-:Y:S02]  /*65b0*/  MOV R15, UR4 ;  /* 0x00000004000f7c02 */ /* 0x000fe40008000f00 */
[----:B------:R-:W-:Y:S02]  /*65c0*/  MOV R2, 0x65e0 ;  /* 0x000065e000027802 */ /* 0x000fe40000000f00 */
[----:B----45:R-:W-:Y:S05]  /*65d0*/  CALL.REL.NOINC `(.L_x_65) ;  /* 0x000000e400187944 */ /* 0x030fea0003c00000 */
[----:B------:R-:W-:-:S05]  /*65e0*/  IADD3 R11, PT, PT, -R15, RZ, RZ ;  /* 0x000000ff0f0b7210 */ /* 0x000fca0007ffe1ff */
[----:B------:R-:W-:-:S07]  /*65f0*/  IMAD R11, R20, R11, UR5 ;  /* 0x00000005140b7e24 */ /* 0x000fce000f8e020b */
.L_x_64:
[----:B------:R-:W1:Y:S01]  /*6600*/  LDC R20, c[0x0][0xbdc] ;  /* 0x0002f700ff147b82 */ /* 0x000e620000000800 */
[----:B------:R-:W-:Y:S01]  /*6610*/  ULOP3.LUT UR8, UR8, UR12, URZ, 0xc0, !UPT ;  /* 0x0000000c08087292 */ /* 0x000fe2000f8ec0ff */
[----:B------:R-:W-:Y:S01]  /*6620*/  PLOP3.LUT P1, PT, PT, PT, PT, 0x8, 0x80 ;  /* 0x000000000080781c */ /* 0x000fe20003f2e170 */
[----:B------:R-:W-:-:S05]  /*6630*/  ULOP3.LUT UR11, UR19, UR11, URZ, 0xc0, !UPT ;  /* 0x0000000b130b7292 */ /* 0x000fca000f8ec0ff */
[----:B------:R-:W2:Y:S08]  /*6640*/  LDC R2, c[0x0][0xb80] ;  /* 0x0002e000ff027b82 */ /* 0x000eb00000000800 */
[----:B------:R-:W3:Y:S08]  /*6650*/  LDC R3, c[0x0][0xb90] ;  /* 0x0002e400ff037b82 */ /* 0x000ef00000000800 */
[----:B------:R-:W4:Y:S01]  /*6660*/  LDC R9, c[0x0][0xbe0] ;  /* 0x0002f800ff097b82 */ /* 0x000f220000000800 */
[----:B-1----:R-:W-:-:S05]  /*6670*/  SHF.L.U32 R15, R15, R20, RZ ;  /* 0x000000140f0f7219 */ /* 0x002fca00000006ff */
[----:B------:R-:W-:Y:S02]  /*6680*/  VIADD R20, R15, UR8 ;  /* 0x000000080f147c36 */ /* 0x000fe40008000000 */
[----:B--2---:R-:W-:Y:S02]  /*6690*/  IMAD R11, R11, R2, UR11 ;  /* 0x0000000b0b0b7e24 */ /* 0x004fe4000f8e0202 */
[----:B---3--:R-:W-:Y:S02]  /*66a0*/  IMAD R20, R20, R3, UR32 ;  /* 0x0000002014147e24 */ /* 0x008fe4000f8e0203 */
[----:B------:R-:W-:Y:S01]  /*66b0*/  IMAD.MOV.U32 R3, RZ, RZ, 0x1 ;  /* 0x00000001ff037424 */ /* 0x000fe200078e00ff */
[----:B----4-:R-:W-:Y:S01]  /*66c0*/  ISETP.NE.AND P0, PT, R9, 0x1, PT ;  /* 0x000000010900780c */ /* 0x010fe20003f05270 */
[----:B------:R-:W-:-:S03]  /*66d0*/  IMAD.MOV.U32 R9, RZ, RZ, R14 ;  /* 0x000000ffff097224 */ /* 0x000fc600078e000e */
[----:B------:R-:W-:Y:S02]  /*66e0*/  SEL R2, R20, R11, !P0 ;  /* 0x0000000b14027207 */ /* 0x000fe40004000000 */
[----:B------:R-:W-:Y:S02]  /*66f0*/  SEL R17, R11, R20, !P0 ;  /* 0x000000140b117207 */ /* 0x000fe40004000000 */
[----:B------:R-:W-:Y:S02]  /*6700*/  P2R R11, PR, RZ, 0x2 ;  /* 0x00000002ff0b7803 */ /* 0x000fe40000000000 */
.L_x_55:
[----:B------:R-:W-:-:S09]  /*6710*/  UISETP.NE.AND UP0, UPT, UR37, 0x1, UPT ;  /* 0x000000012500788c */ /* 0x000fd2000bf05270 */
[----:B------:R-:W-:Y:S05]  /*6720*/  BRA.U !UP0, `(.L_x_66) ;  /* 0x0000000108047547 */ /* 0x000fea000b800000 */
[----:B------:R-:W-:Y:S05]  /*6730*/  BPT.TRAP 0x1 ;  /* 0x000000040000795c */ /* 0x000fea0000300000 */
.L_x_66:
[----:B------:R-:W1:Y:S01]  /*6740*/  S2UR UR4, SR_CgaCtaId ;  /* 0x00000000000479c3 */ /* 0x000e620000008800 */
[----:B------:R-:W-:Y:S01]  /*6750*/  UMOV UR5, 0x400 ;  /* 0x0000040000057882 */ /* 0x000fe20000000000 */
[----:B------:R-:W-:Y:S01]  /*6760*/  SHF.L.U32 R15, R8, 0x1f, RZ ;  /* 0x0000001f080f7819 */ /* 0x000fe200000006ff */
[----:B------:R-:W-:Y:S01]  /*6770*/  VIADD R20, R10, 0x1 ;  /* 0x000000010a147836 */ /* 0x000fe20000000000 */
[----:B------:R-:W-:Y:S01]  /*6780*/  ISETP.NE.AND P1, PT, R16, R9, PT ;  /* 0x000000091000720c */ /* 0x000fe20003f25270 */
[----:B-1----:R-:W-:-:S04]  /*6790*/  ULEA UR4, UR4, UR5, 0x18 ;  /* 0x0000000504047291 */ /* 0x002fc8000f8ec0ff */
[----:B------:R-:W-:-:S09]  /*67a0*/  ULEA UR4, UR20, UR4, 0x3 ;  /* 0x0000000414047291 */ /* 0x000fd2000f8e18ff */
[----:B------:R-:W1:Y:S02]  /*67b0*/  SYNCS.PHASECHK.TRANS64.TRYWAIT P0, [UR4+0xd0], R15 ;  /* 0x0000d00fff0075a7 */ /* 0x000e640008001104 */
[----:B-1----:R-:W-:Y:S05]  /*67c0*/  @!P0 BRA `(.L_x_67) ;  /* 0x000000d000bc8947 */ /* 0x002fea0003800000 */
.L_x_246:
[----:B------:R-:W-:Y:S01]  /*67d0*/  ELECT P0, URZ, PT ;  /* 0x0000000000ff782f */ /* 0x000fe20003800000 */
[----:B------:R-:W-:Y:S01]  /*67e0*/  @!P1 IMAD.MOV R20, RZ, RZ, R10 ;  /* 0x000000ffff149224 */ /* 0x000fe200078e020a */
[----:B------:R-:W-:Y:S01]  /*67f0*/  BSSY.RECONVERGENT B0, `(.L_x_68) ;  /* 0x0000017000007945 */ /* 0x000fe20003800200 */
[----:B------:R-:W-:-:S03]  /*6800*/  ISETP.NE.AND P2, PT, R11, RZ, PT ;  /* 0x000000ff0b00720c */ /* 0x000fc60003f45270 */
[----:B------:R-:W-:-:S07]  /*6810*/  PRMT R10, R20, 0x7610, R10 ;  /* 0x00007610140a7816 */ /* 0x000fce000000000a */
[----:B------:R-:W-:Y:S05]  /*6820*/  @!P0 BRA `(.L_x_69) ;  /* 0x00000000004c8947 */ /* 0x000fea0003800000 */
[----:B------:R-:W-:Y:S01]  /*6830*/  PLOP3.LUT P0, PT, P1, P2, PT, 0x20, 0x2 ;  /* 0x000000000002781c */ /* 0x000fe20000f04470 */
[----:B------:R-:W-:Y:S01]  /*6840*/  UIMAD UR5, UR20, 0x14, UR36 ;  /* 0x00000014140578a4 */ /* 0x000fe2000f8e0224 */
[----:B------:R-:W-:Y:S02]  /*6850*/  SEL R11, R10, RZ, !P2 ;  /* 0x000000ff0a0b7207 */ /* 0x000fe40005000000 */
[----:B-1----:R-:W-:-:S04]  /*6860*/  SEL R16, RZ, 0x1, !P0 ;  /* 0x00000001ff107807 */ /* 0x002fc80004000000 */
[----:B------:R-:W-:Y:S02]  /*6870*/  PRMT R11, R16, 0x5410, R11 ;  /* 0x00005410100b7816 */ /* 0x000fe4000000000b */
[----:B------:R1:W-:Y:S04]  /*6880*/  STS [UR5], R2 ;  /* 0x00000002ff007988 */ /* 0x0003e80008000805 */
[----:B------:R1:W-:Y:S04]  /*6890*/  STS [UR5+0x4], R17 ;  /* 0x00000411ff007988 */ /* 0x0003e80008000805 */
[----:B------:R1:W-:Y:S04]  /*68a0*/  STS [UR5+0xc], R3 ;  /* 0x00000c03ff007988 */ /* 0x0003e80008000805 */
[----:B------:R1:W-:Y:S04]  /*68b0*/  STS [UR5+0x10], R11 ;  /* 0x0000100bff007988 */ /* 0x0003e80008000805 */
[----:B------:R1:W-:Y:S01]  /*68c0*/  STS [UR5+0x8], R9 ;  /* 0x00000809ff007988 */ /* 0x0003e20008000805 */
[----:B------:R-:W-:Y:S01]  /*68d0*/  @!PT LDS RZ, [RZ] ;  /* 0x00000000fffff984 */ /* 0x000fe20000000800 */
[----:B------:R-:W-:Y:S01]  /*68e0*/  @!PT LDS RZ, [RZ] ;  /* 0x00000000fffff984 */ /* 0x000fe20000000800 */
[----:B------:R-:W-:Y:S01]  /*68f0*/  @!PT LDS RZ, [RZ] ;  /* 0x00000000fffff984 */ /* 0x000fe20000000800 */
[----:B------:R-:W-:Y:S01]  /*6900*/  @!PT LDS RZ, [RZ] ;  /* 0x00000000fffff984 */ /* 0x000fe20000000800 */
[----:B------:R2:W-:Y:S06]  /*6910*/  MEMBAR.ALL.CTA ;  /* 0x0000000000007992 */ /* 0x0005ec0000008000 */
[----:B--2---:R-:W2:Y:S01]  /*6920*/  FENCE.VIEW.ASYNC.S ;  /* 0x00000000000073c6 */ /* 0x004ea20000000000 */
[----:B------:R-:W-:Y:S05]  /*6930*/  BRA.U !UP0, `(.L_x_70) ;  /* 0x0000000108047547 */ /* 0x000fea000b800000 */
[----:B------:R-:W-:Y:S05]  /*6940*/  BPT.TRAP 0x1 ;  /* 0x000000040000795c */ /* 0x000fea0000300000 */
.L_x_70:
[----:B--2---:R-:W-:Y:S01]  /*6950*/  SYNCS.ARRIVE.TRANS64.A1T0 RZ, [UR4+0x90], RZ ;  /* 0x000090ffffff79a7 */ /* 0x004fe20008100004 */
.L_x_69:
[----:B------:R-:W-:Y:S05]  /*6960*/  BSYNC.RECONVERGENT B0 ;  /* 0x0000000000007941 */ /* 0x000fea0003800200 */
.L_x_68:
[----:B------:R-:W-:Y:S01]  /*6970*/  UIADD3 UR20, UPT, UPT, UR20, 0x1, URZ ;  /* 0x0000000114147890 */ /* 0x000fe2000fffe0ff */
[----:B-1----:R-:W-:-:S03]  /*6980*/  MOV R16, R9 ;  /* 0x0000000900107202 */ /* 0x002fc60000000f00 */
[----:B------:R-:W-:-:S04]  /*6990*/  UISETP.NE.AND UP0, UPT, UR20, 0x8, UPT ;  /* 0x000000081400788c */ /* 0x000fc8000bf05270 */
[----:B------:R-:W-:Y:S02]  /*69a0*/  USEL UR4, URZ, 0x1, UP0 ;  /* 0x00000001ff047887 */ /* 0x000fe40008000000 */
[----:B------:R-:W-:-:S04]  /*69b0*/  USEL UR20, UR20, URZ, UP0 ;  /* 0x000000ff14147287 */ /* 0x000fc80008000000 */
[----:B------:R-:W-:Y:S01]  /*69c0*/  LOP3.LUT R8, R8, UR4, RZ, 0x3c, !PT ;  /* 0x0000000408087c12 */ /* 0x000fe2000f8e3cff */
[----:B------:R-:W-:Y:S07]  /*69d0*/  @!P2 BRA `(.L_x_71) ;  /* 0xffffffe4000ca947 */ /* 0x000fee000383ffff */
[----:B------:R-:W-:Y:S01]  /*69e0*/  HFMA2 R10, -RZ, RZ, 0, 0 ;  /* 0x00000000ff0a7431 */ /* 0x000fe200000001ff */
[----:B------:R-:W-:Y:S02]  /*69f0*/  PRMT R11, RZ, 0x7610, R11 ;  /* 0x00007610ff0b7816 */ /* 0x000fe4000000000b */
.L_x_87:
[----:B-1----:R-:W1:Y:S01]  /*6a00*/  LDC.64 R2, c[0x0][0xbd0] ;  /* 0x0002f400ff027b82 */ /* 0x002e620000000a00 */
[----:B------:R-:W-:Y:S01]  /*6a10*/  UIADD3 UR24, UP0, UPT, UR24, UR30, URZ ;  /* 0x0000001e18187290 */ /* 0x000fe2000ff1e0ff */
[----:B------:R-:W-:Y:S01]  /*6a20*/  ISETP.NE.AND P1, PT, RZ, UR16, PT ;  /* 0x00000010ff007c0c */ /* 0x000fe2000bf25270 */
[----:B------:R-:W-:Y:S01]  /*6a30*/  IMAD.MOV.U32 R23, RZ, RZ, RZ ;  /* 0x000000ffff177224 */ /* 0x000fe200078e00ff */
[----:B------:R-:W-:Y:S01]  /*6a40*/  PLOP3.LUT P2, PT, PT, PT, PT, 0x80, 0x8 ;  /* 0x000000000008781c */ /* 0x000fe20003f4f070 */
[----:B------:R-:W-:Y:S01]  /*6a50*/  UIADD3.X UR17, UPT, UPT, UR17, UR25, URZ, UP0, !UPT ;  /* 0x0000001911117290 */ /* 0x000fe200087fe4ff */
[----:B------:R-:W-:Y:S02]  /*6a60*/  IMAD.MOV.U32 R22, RZ, RZ, -0x1 ;  /* 0xffffffffff167424 */ /* 0x000fe400078e00ff */
[----:B------:R-:W-:Y:S01]  /*6a70*/  P2R R24, PR, RZ, 0x4 ;  /* 0x00000004ff187803 */ /* 0x000fe20000000000 */
[----:B------:R-:W-:Y:S01]  /*6a80*/  IMAD.MOV.U32 R16, RZ, RZ, -0x1 ;  /* 0xffffffffff107424 */ /* 0x000fe200078e00ff */
[----:B-1----:R-:W-:Y:S01]  /*6a90*/  ISETP.LE.U32.AND P0, PT, R2, UR24, PT ;  /* 0x0000001802007c0c */ /* 0x002fe2000bf03070 */
[----:B------:R-:W-:-:S05]  /*6aa0*/  IMAD.U32 R2, RZ, RZ, UR17 ;  /* 0x00000011ff027e24 */ /* 0x000fca000f8e00ff */
[----:B------:R-:W-:Y:S01]  /*6ab0*/  ISETP.GE.U32.AND.EX P0, PT, R2, R3, PT, P0 ;  /* 0x000000030200720c */ /* 0x000fe20003f06100 */
[----:B------:R-:W-:-:S12]  /*6ac0*/  IMAD.MOV.U32 R3, RZ, RZ, -0x1 ;  /* 0xffffffffff037424 */ /* 0x000fd800078e00ff */
[----:B------:R-:W-:Y:S05]  /*6ad0*/  @P0 BRA P1, `(.L_x_72) ;  /* 0x0000001800080947 */ /* 0x000fea0000800000 */
[----:B----4-:R-:W-:Y:S01]  /*6ae0*/  IADD3 R3, P1, PT, R18, UR41, RZ ;  /* 0x0000002912037c10 */ /* 0x010fe2000ff3e0ff */
[----:B------:R-:W-:-:S03]  /*6af0*/  IMAD.U32 R2, RZ, RZ, UR17 ;  /* 0x00000011ff027e24 */ /* 0x000fc6000f8e00ff */
[----:B------:R-:W-:Y:S02]  /*6b00*/  ISETP.LE.U32.AND P0, PT, R3, UR24, PT ;  /* 0x0000001803007c0c */ /* 0x000fe4000bf03070 */
[----:B------:R-:W-:-:S04]  /*6b10*/  IADD3.X R3, PT, PT, R19, UR40, RZ, P1, !PT ;  /* 0x0000002813037c10 */ /* 0x000fc80008ffe4ff */
[----:B------:R-:W-:-:S13]  /*6b20*/  ISETP.GE.U32.AND.EX P0, PT, R2, R3, PT, P0 ;  /* 0x000000030200720c */ /* 0x000fda0003f06100 */
[----:B------:R-:W-:Y:S05]  /*6b30*/  @!P0 BRA `(.L_x_73) ;  /* 0x0000001000e88947 */ /* 0x000fea0003800000 */
[----:B------:R-:W1:Y:S01]  /*6b40*/  LDCU UR21, c[0x0][0xbe8] ;  /* 0x00017d00ff1577ac */ /* 0x000e620008000800 */
[----:B------:R-:W-:Y:S01]  /*6b50*/  IMAD.IADD R21, R7, 0x1, R14 ;  /* 0x0000000107157824 */ /* 0x000fe200078e020e */
[----:B-----5:R-:W-:Y:S01]  /*6b60*/  MOV R16, R5 ;  /* 0x0000000500107202 */ /* 0x020fe20000000f00 */
        /* <DEDUP_REMOVED lines=13> */
[----:B------:R-:W2:Y:S01]  /*6c40*/  LDCU.64 UR8, c[0x0][0xbb0] ;  /* 0x00017600ff0877ac */ /* 0x000ea20008000a00 */
[----:B-1----:R-:W-:Y:S02]  /*6c50*/  IABS R3, R0 ;  /* 0x0000000000037213 */ /* 0x002fe40000000000 */
[----:B------:R-:W1:Y:S01]  /*6c60*/  I2F.RP R26, R12 ;  /* 0x0000000c001a7306 */ /* 0x000e620000209400 */
[----:B------:R-:W3:Y:S01]  /*6c70*/  LDCU.128 UR4, c[0x0][0xbc0] ;  /* 0x00017800ff0477ac */ /* 0x000ee20008000c00 */
[C---:B------:R-:W-:Y:S02]  /*6c80*/  IADD3 R14, P0, PT, R16.reuse, UR18, RZ ;  /* 0x00000012100e7c10 */ /* 0x040fe4000ff1e0ff */
[----:B------:R-:W-:Y:S01]  /*6c90*/  IADD3 R18, P2, PT, R15, UR14, RZ ;  /* 0x0000000e0f127c10 */ /* 0x000fe2000ff5e0ff */
[----:B------:R-:W4:Y:S01]  /*6ca0*/  LDCU.64 UR10, c[0x0][0xba8] ;  /* 0x00017500ff0a77ac */ /* 0x000f220008000a00 */
[----:B------:R-:W-:-:S02]  /*6cb0*/  LEA.HI.X.SX32 R13, R16, UR15, 0x1, P0 ;  /* 0x0000000f100d7c11 */ /* 0x000fc400080f0eff */
[----:B------:R-:W4:Y:S01]  /*6cc0*/  I2F.RP R2, R3 ;  /* 0x0000000300027306 */ /* 0x000f220000209400 */
[----:B------:R-:W-:Y:S02]  /*6cd0*/  LEA.HI.X.SX32 R17, R15, UR13, 0x1, P2 ;  /* 0x0000000d0f117c11 */ /* 0x000fe400090f0eff */
[----:B--2---:R-:W-:-:S05]  /*6ce0*/  IADD3 R16, P0, PT, R14, UR9, RZ ;  /* 0x000000090e107c10 */ /* 0x004fca000ff1e0ff */
[----:B-1----:R-:W1:Y:S01]  /*6cf0*/  MUFU.RCP R26, R26 ;  /* 0x0000001a001a7308 */ /* 0x002e620000001000 */
[----:B---3--:R-:W-:Y:S01]  /*6d00*/  IADD3 R20, P1, PT, R18, UR7, RZ ;  /* 0x0000000712147c10 */ /* 0x008fe2000ff3e0ff */
[----:B------:R-:W-:Y:S02]  /*6d10*/  IMAD.X R15, RZ, RZ, R13, P0 ;  /* 0x000000ffff0f7224 */ /* 0x000fe400000e060d */
[----:B----4-:R-:W-:-:S04]  /*6d20*/  IMAD.WIDE.U32 R36, R16, UR10, RZ ;  /* 0x0000000a10247c25 */ /* 0x010fc8000f8e00ff */
[----:B------:R-:W2:Y:S01]  /*6d30*/  MUFU.RCP R2, R2 ;  /* 0x0000000200027308 */ /* 0x000ea20000001000 */
[----:B------:R-:W-:Y:S02]  /*6d40*/  IMAD.X R19, RZ, RZ, R17, P1 ;  /* 0x000000ffff137224 */ /* 0x000fe400008e0611 */
[----:B------:R-:W-:-:S04]  /*6d50*/  IMAD.WIDE.U32 R30, R15, UR10, RZ ;  /* 0x0000000a0f1e7c25 */ /* 0x000fc8000f8e00ff */
[----:B------:R-:W-:-:S04]  /*6d60*/  IMAD.WIDE.U32 R28, R19, UR4, RZ ;  /* 0x00000004131c7c25 */ /* 0x000fc8000f8e00ff */
[----:B------:R-:W-:-:S04]  /*6d70*/  IMAD.WIDE.U32 R30, P1, R16, UR11, R30 ;  /* 0x0000000b101e7c25 */ /* 0x000fc8000f82001e */
[----:B-1----:R-:W-:Y:S02]  /*6d80*/  VIADD R26, R26, 0xffffffe ;  /* 0x0ffffffe1a1a7836 */ /* 0x002fe40000000000 */
[C---:B------:R-:W-:Y:S02]  /*6d90*/  IMAD.WIDE.U32 R28, P0, R20.reuse, UR5, R28 ;  /* 0x00000005141c7c25 */ /* 0x040fe4000f80001c */
[----:B------:R-:W1:Y:S02]  /*6da0*/  F2I.FTZ.U32.TRUNC.NTZ R27, R26 ;  /* 0x0000001a001b7305 */ /* 0x000e64000021f000 */
[----:B------:R-:W-:-:S04]  /*6db0*/  IMAD.WIDE.U32 R38, R20, UR4, RZ ;  /* 0x0000000414267c25 */ /* 0x000fc8000f8e00ff */
[----:B------:R-:W-:Y:S01]  /*6dc0*/  IMAD.X R35, RZ, RZ, RZ, P1 ;  /* 0x000000ffff237224 */ /* 0x000fe200008e06ff */
[----:B------:R-:W-:Y:S01]  /*6dd0*/  IADD3 RZ, P1, PT, R37, R30, RZ ;  /* 0x0000001e25ff7210 */ /* 0x000fe20007f3e0ff */
[----:B--2---:R-:W-:Y:S01]  /*6de0*/  VIADD R2, R2, 0xffffffe ;  /* 0x0ffffffe02027836 */ /* 0x004fe20000000000 */
[----:B------:R-:W-:Y:S01]  /*6df0*/  IADD3 RZ, P2, PT, R39, R28, RZ ;  /* 0x0000001c27ff7210 */ /* 0x000fe20007f5e0ff */
[----:B------:R-:W-:Y:S02]  /*6e00*/  IMAD.MOV.U32 R34, RZ, RZ, R31 ;  /* 0x000000ffff227224 */ /* 0x000fe400078e001f */
[----:B------:R-:W-:Y:S01]  /*6e10*/  IMAD.X R33, RZ, RZ, RZ, P0 ;  /* 0x000000ffff217224 */ /* 0x000fe200000e06ff */
[----:B------:R-:W-:Y:S01]  /*6e20*/  ISETP.NE.U32.AND P0, PT, RZ, UR10, PT ;  /* 0x0000000aff007c0c */ /* 0x000fe2000bf05070 */
[----:B------:R-:W-:Y:S02]  /*6e30*/  IMAD.MOV.U32 R32, RZ, RZ, R29 ;  /* 0x000000ffff207224 */ /* 0x000fe400078e001d */
[----:B------:R-:W2:Y:S01]  /*6e40*/  F2I.FTZ.U32.TRUNC.NTZ R29, R2 ;  /* 0x00000002001d7305 */ /* 0x000ea2000021f000 */
[----:B------:R-:W-:Y:S01]  /*6e50*/  IMAD.WIDE.U32.X R34, R15, UR11, R34, P1 ;  /* 0x0000000b0f227c25 */ /* 0x000fe200088e0422 */
[----:B------:R-:W-:-:S02]  /*6e60*/  ISETP.NE.U32.AND P1, PT, RZ, UR4, PT ;  /* 0x00000004ff007c0c */ /* 0x000fc4000bf25070 */
[----:B------:R-:W-:Y:S01]  /*6e70*/  ISETP.NE.AND.EX P0, PT, RZ, UR11, PT, P0 ;  /* 0x0000000bff007c0c */ /* 0x000fe2000bf05300 */
[----:B------:R-:W-:Y:S01]  /*6e80*/  IMAD.WIDE.U32.X R32, R19, UR5, R32, P2 ;  /* 0x0000000513207c25 */ /* 0x000fe200090e0420 */
[----:B------:R-:W-:Y:S02]  /*6e90*/  ISETP.NE.AND.EX P1, PT, RZ, UR5, PT, P1 ;  /* 0x00000005ff007c0c */ /* 0x000fe4000bf25310 */
[----:B------:R-:W-:Y:S01]  /*6ea0*/  SEL R14, R14, R34, !P0 ;  /* 0x000000220e0e7207 */ /* 0x000fe20004000000 */
[----:B-1----:R-:W-:Y:S01]  /*6eb0*/  IMAD.MOV R16, RZ, RZ, -R27 ;  /* 0x000000ffff107224 */ /* 0x002fe200078e0a1b */
[----:B------:R-:W-:Y:S01]  /*6ec0*/  SEL R13, R13, R35, !P0 ;  /* 0x000000230d0d7207 */ /* 0x000fe20004000000 */
[----:B------:R-:W-:Y:S01]  /*6ed0*/  IMAD.MOV.U32 R26, RZ, RZ, RZ ;  /* 0x000000ffff1a7224 */ /* 0x000fe200078e00ff */
[----:B------:R-:W-:Y:S01]  /*6ee0*/  SEL R18, R18, R32, !P1 ;  /* 0x0000002012127207 */ /* 0x000fe20004800000 */
[----:B------:R-:W-:Y:S01]  /*6ef0*/  IMAD R15, R16, R12, RZ ;  /* 0x0000000c100f7224 */ /* 0x000fe200078e02ff */
[----:B------:R-:W-:Y:S01]  /*6f00*/  SEL R17, R17, R33, !P1 ;  /* 0x0000002111117207 */ /* 0x000fe20004800000 */
[----:B--2---:R-:W-:Y:S01]  /*6f10*/  IMAD.MOV R20, RZ, RZ, -R29 ;  /* 0x000000ffff147224 */ /* 0x004fe200078e0a1d */
[----:B------:R-:W-:Y:S01]  /*6f20*/  SHF.R.U64 R13, R14, UR8, R13 ;  /* 0x000000080e0d7c19 */ /* 0x000fe2000800120d */
[----:B------:R-:W-:Y:S01]  /*6f30*/  IMAD.HI.U32 R15, R27, R15, R26 ;  /* 0x0000000f1b0f7227 */ /* 0x000fe200078e001a */
[----:B------:R-:W-:-:S02]  /*6f40*/  SHF.R.U64 R17, R18, UR6, R17 ;  /* 0x0000000612117c19 */ /* 0x000fc40008001211 */
[----:B------:R-:W-:Y:S01]  /*6f50*/  IADD3 R19, PT, PT, R4, -0x1, R13 ;  /* 0xffffffff04137810 */ /* 0x000fe20007ffe00d */
[----:B------:R-:W-:Y:S01]  /*6f60*/  IMAD.MOV.U32 R28, RZ, RZ, RZ ;  /* 0x000000ffff1c7224 */ /* 0x000fe200078e00ff */
[----:B------:R-:W-:Y:S01]  /*6f70*/  IADD3 R18, PT, PT, R0, -0x1, R17 ;  /* 0xffffffff00127810 */ /* 0x000fe20007ffe011 */
[----:B------:R-:W-:Y:S01]  /*6f80*/  IMAD R17, R20, R3, RZ ;  /* 0x0000000314117224 */ /* 0x000fe200078e02ff */
[----:B------:R-:W-:Y:S02]  /*6f90*/  IABS R14, R4 ;  /* 0x00000004000e7213 */ /* 0x000fe40000000000 */
[----:B------:R-:W-:Y:S01]  /*6fa0*/  IABS R16, R19 ;  /* 0x0000001300107213 */ /* 0x000fe20000000000 */
[----:B------:R-:W-:Y:S01]  /*6fb0*/  IMAD.HI.U32 R17, R29, R17, R28 ;  /* 0x000000111d117227 */ /* 0x000fe200078e001c */
[----:B------:R-:W-:Y:S02]  /*6fc0*/  IABS R2, R0 ;  /* 0x0000000000027213 */ /* 0x000fe40000000000 */
[----:B------:R-:W-:Y:S01]  /*6fd0*/  IABS R13, R18 ;  /* 0x00000012000d7213 */ /* 0x000fe20000000000 */
[----:B------:R-:W-:Y:S01]  /*6fe0*/  IMAD.MOV R14, RZ, RZ, -R14 ;  /* 0x000000ffff0e7224 */ /* 0x000fe200078e0a0e */
        /* <DEDUP_REMOVED lines=29> */
.L_x_75:
[----:B------:R-:W-:Y:S05]  /*71c0*/  BSYNC.RECONVERGENT B0 ;  /* 0x0000000000007941 */ /* 0x000fea0003800200 */
.L_x_74:
[----:B-1----:R-:W1:Y:S01]  /*71d0*/  SHFL.UP PT, R3, R18, 0x1, RZ ;  /* 0x0420000012037989 */ /* 0x002e6200000e00ff */
[C---:B------:R-:W-:Y:S02]  /*71e0*/  ISETP.NE.AND P5, PT, R7.reuse, RZ, PT ;  /* 0x000000ff0700720c */ /* 0x040fe40003fa5270 */
[C---:B------:R-:W-:Y:S01]  /*71f0*/  ISETP.GE.U32.AND P4, PT, R7.reuse, 0x2, PT ;  /* 0x000000020700780c */ /* 0x040fe20003f86070 */
[----:B------:R-:W2:Y:S01]  /*7200*/  SHFL.UP PT, R2, R17, 0x1, RZ ;  /* 0x0420000011027989 */ /* 0x000ea200000e00ff */
[C---:B------:R-:W-:Y:S02]  /*7210*/  ISETP.GE.U32.AND P1, PT, R7.reuse, 0x4, PT ;  /* 0x000000040700780c */ /* 0x040fe40003f26070 */
[C---:B------:R-:W-:Y:S02]  /*7220*/  ISETP.GE.U32.AND P2, PT, R7.reuse, 0x8, PT ;  /* 0x000000080700780c */ /* 0x040fe40003f46070 */
[----:B------:R-:W-:Y:S02]  /*7230*/  ISETP.GE.U32.AND P3, PT, R7, 0x10, PT ;  /* 0x000000100700780c */ /* 0x000fe40003f66070 */
[----:B-1----:R-:W-:-:S02]  /*7240*/  SEL R3, R3, RZ, P5 ;  /* 0x000000ff03037207 */ /* 0x002fc40002800000 */
[----:B--2---:R-:W-:Y:S02]  /*7250*/  SEL R2, R2, RZ, P5 ;  /* 0x000000ff02027207 */ /* 0x004fe40002800000 */
[----:B------:R-:W-:-:S05]  /*7260*/  IADD3 R3, P0, PT, R3, R18, RZ ;  /* 0x0000001203037210 */ /* 0x000fca0007f1e0ff */
[----:B------:R-:W-:Y:S01]  /*7270*/  IMAD.X R2, R2, 0x1, R17, P0 ;  /* 0x0000000102027824 */ /* 0x000fe200000e0611 */
[----:B------:R-:W1:Y:S04]  /*7280*/  SHFL.UP PT, R14, R3, 0x2, RZ ;  /* 0x04400000030e7989 */ /* 0x000e6800000e00ff */
        /* <DEDUP_REMOVED lines=8> */
[----:B------:R-:W-:Y:S01]  /*7310*/  IADD3 R19, P0, PT, R19, R14, RZ ;  /* 0x0000000e13137210 */ /* 0x000fe20007f1e0ff */
[----:B------:R-:W-:Y:S01]  /*7320*/  IMAD.U32 R14, RZ, RZ, UR17 ;  /* 0x00000011ff0e7e24 */ /* 0x000fe2000f8e00ff */
        /* <DEDUP_REMOVED lines=27> */
.L_x_79:
[C---:B------:R-:W-:Y:S01]  /*74e0*/  VIADD R14, R21.reuse, 0x40 ;  /* 0x00000040150e7836 */ /* 0x040fe20000000000 */
[----:B-----5:R-:W-:Y:S01]  /*74f0*/  MOV R15, R5 ;  /* 0x00000005000f7202 */ /* 0x020fe20000000f00 */
[----:B------:R-:W-:-:S03]  /*7500*/  VIADD R21, R21, 0x20 ;  /* 0x0000002015157836 */ /* 0x000fc60000000000 */
[----:B------:R-:W-:Y:S01]  /*7510*/  ISETP.GE.AND P0, PT, R14, UR21, PT ;  /* 0x000000150e007c0c */ /* 0x000fe2000bf06270 */
[----:B------:R-:W-:-:S12]  /*7520*/  IMAD.MOV.U32 R14, RZ, RZ, R6 ;  /* 0x000000ffff0e7224 */ /* 0x000fd800078e0006 */
        /* <DEDUP_REMOVED lines=17> */
[----:B------:R-:W-:Y:S01]  /*7640*/  IADD3 R19, P0, PT, R17, UR7, RZ ;  /* 0x0000000711137c10 */ /* 0x000fe2000ff1e0ff */
[----:B------:R-:W-:-:S04]  /*7650*/  IMAD.WIDE.U32 R34, R15, UR10, RZ ;  /* 0x0000000a0f227c25 */ /* 0x000fc8000f8e00ff */
[----:B------:R-:W-:-:S04]  /*7660*/  IMAD.WIDE.U32 R32, R14, UR10, RZ ;  /* 0x0000000a0e207c25 */ /* 0x000fc8000f8e00ff */
[----:B------:R-:W-:Y:S02]  /*7670*/  IMAD.X R18, RZ, RZ, R16, P0 ;  /* 0x000000ffff127224 */ /* 0x000fe400000e0610 */
[----:B------:R-:W-:-:S04]  /*7680*/  IMAD.WIDE.U32 R32, P0, R15, UR11, R32 ;  /* 0x0000000b0f207c25 */ /* 0x000fc8000f800020 */
[----:B------:R-:W-:-:S04]  /*7690*/  IMAD.WIDE.U32 R28, R18, UR4, RZ ;  /* 0x00000004121c7c25 */ /* 0x000fc8000f8e00ff */
[----:B------:R-:W-:Y:S02]  /*76a0*/  IMAD.X R31, RZ, RZ, RZ, P0 ;  /* 0x000000ffff1f7224 */ /* 0x000fe400000e06ff */
[----:B------:R-:W-:-:S04]  /*76b0*/  IMAD.WIDE.U32 R28, P0, R19, UR5, R28 ;  /* 0x00000005131c7c25 */ /* 0x000fc8000f80001c */
[----:B-1----:R-:W-:Y:S01]  /*76c0*/  IMAD.X R27, RZ, RZ, RZ, P0 ;  /* 0x000000ffff1b7224 */ /* 0x002fe200000e06ff */
[----:B------:R-:W-:Y:S01]  /*76d0*/  IADD3 RZ, P0, PT, R35, R32, RZ ;  /* 0x0000002023ff7210 */ /* 0x000fe20007f1e0ff */
[----:B------:R-:W-:Y:S02]  /*76e0*/  IMAD.MOV.U32 R30, RZ, RZ, R33 ;  /* 0x000000ffff1e7224 */ /* 0x000fe400078e0021 */
[----:B------:R-:W-:Y:S02]  /*76f0*/  IMAD.MOV.U32 R26, RZ, RZ, R29 ;  /* 0x000000ffff1a7224 */ /* 0x000fe400078e001d */
[----:B------:R-:W-:-:S04]  /*7700*/  IMAD.WIDE.U32.X R14, R14, UR11, R30, P0 ;  /* 0x0000000b0e0e7c25 */ /* 0x000fc800080e041e */
[----:B------:R-:W-:-:S05]  /*7710*/  IMAD.WIDE.U32 R30, R19, UR4, RZ ;  /* 0x00000004131e7c25 */ /* 0x000fca000f8e00ff */
[----:B------:R-:W-:-:S05]  /*7720*/  IADD3 RZ, P0, PT, R31, R28, RZ ;  /* 0x0000001c1fff7210 */ /* 0x000fca0007f1e0ff */
        /* <DEDUP_REMOVED lines=19> */
[----:B-1----:R-:W-:-:S06]  /*7860*/  VIADD R26, R26, 0xffffffe ;  /* 0x0ffffffe1a1a7836 */ /* 0x002fcc0000000000 */
[----:B------:R-:W1:Y:S02]  /*7870*/  F2I.FTZ.U32.TRUNC.NTZ R27, R26 ;  /* 0x0000001a001b7305 */ /* 0x000e64000021f000 */
[----:B-1----:R-:W-:Y:S02]  /*7880*/  IMAD.MOV R15, RZ, RZ, -R27 ;  /* 0x000000ffff0f7224 */ /* 0x002fe400078e0a1b */
[----:B------:R-:W-:Y:S02]  /*7890*/  IMAD.MOV.U32 R26, RZ, RZ, RZ ;  /* 0x000000ffff1a7224 */ /* 0x000fe400078e00ff */
[----:B------:R-:W-:-:S04]  /*78a0*/  IMAD R15, R15, R16, RZ ;  /* 0x000000100f0f7224 */ /* 0x000fc800078e02ff */
[----:B------:R-:W-:-:S06]  /*78b0*/  IMAD.HI.U32 R15, R27, R15, R26 ;  /* 0x0000000f1b0f7227 */ /* 0x000fcc00078e001a */
[----:B------:R-:W-:-:S04]  /*78c0*/  IMAD.HI.U32 R15, R15, R13, RZ ;  /* 0x0000000d0f0f7227 */ /* 0x000fc800078e00ff */
[----:B------:R-:W-:Y:S01]  /*78d0*/  IMAD R19, R15, R12, R13 ;  /* 0x0000000c0f137224 */ /* 0x000fe200078e020d */
[----:B------:R-:W-:Y:S02]  /*78e0*/  IABS R15, R0 ;  /* 0x00000000000f7213 */ /* 0x000fe40000000000 */
[----:B------:R-:W-:Y:S02]  /*78f0*/  IABS R13, R17 ;  /* 0x00000011000d7213 */ /* 0x000fe40000000000 */
[----:B------:R-:W1:Y:S01]  /*7900*/  I2F.RP R20, R15 ;  /* 0x0000000f00147306 */ /* 0x000e620000209400 */
[----:B------:R-:W-:-:S13]  /*7910*/  ISETP.GT.U32.AND P0, PT, R16, R19, PT ;  /* 0x000000131000720c */ /* 0x000fda0003f04070 */
[----:B------:R-:W-:Y:S01]  /*7920*/  @!P0 IMAD.IADD R19, R19, 0x1, -R16 ;  /* 0x0000000113138824 */ /* 0x000fe200078e0a10 */
[----:B-1----:R-:W1:Y:S02]  /*7930*/  MUFU.RCP R26, R20 ;  /* 0x00000014001a7308 */ /* 0x002e640000001000 */
[----:B-1----:R-:W-:-:S06]  /*7940*/  VIADD R26, R26, 0xffffffe ;  /* 0x0ffffffe1a1a7836 */ /* 0x002fcc0000000000 */
        /* <DEDUP_REMOVED lines=29> */
.L_x_78:
[----:B------:R-:W-:Y:S05]  /*7b20*/  BSYNC.RECONVERGENT B0 ;  /* 0x0000000000007941 */ /* 0x000fea0003800200 */
.L_x_77:
[----:B------:R-:W2:Y:S01]  /*7b30*/  SHFL.UP PT, R15, R18, 0x1, RZ ;  /* 0x04200000120f7989 */ /* 0x000ea200000e00ff */
[----:B------:R-:W-:Y:S02]  /*7b40*/  R2UR UR41, R2 ;  /* 0x00000000022972ca */ /* 0x000fe400000e0000 */
[----:B------:R-:W-:Y:S01]  /*7b50*/  R2UR UR40, R3 ;  /* 0x00000000032872ca */ /* 0x000fe200000e0000 */
[----:B------:R-:W3:Y:S01]  /*7b60*/  SHFL.UP PT, R14, R17, 0x1, RZ ;  /* 0x04200000110e7989 */ /* 0x000ee200000e00ff */
[----:B--2---:R-:W-:Y:S02]  /*7b70*/  SEL R15, R15, RZ, P5 ;  /* 0x000000ff0f0f7207 */ /* 0x004fe40002800000 */
[----:B---3--:R-:W-:Y:S02]  /*7b80*/  SEL R14, R14, RZ, P5 ;  /* 0x000000ff0e0e7207 */ /* 0x008fe40002800000 */
[----:B------:R-:W-:-:S05]  /*7b90*/  IADD3 R15, P0, PT, R15, R18, RZ ;  /* 0x000000120f0f7210 */ /* 0x000fca0007f1e0ff */
[----:B------:R-:W-:Y:S01]  /*7ba0*/  IMAD.X R14, R14, 0x1, R17, P0 ;  /* 0x000000010e0e7824 */ /* 0x000fe200000e0611 */
[----:B------:R-:W2:Y:S04]  /*7bb0*/  SHFL.UP PT, R16, R15, 0x2, RZ ;  /* 0x044000000f107989 */ /* 0x000ea800000e00ff */
        /* <DEDUP_REMOVED lines=16> */
[----:B-1----:R-:W-:Y:S02]  /*7cc0*/  IMAD.X R26, R15, 0x1, R20, P0 ;  /* 0x000000010f1a7824 */ /* 0x002fe400000e0614 */
[----:B------:R-:W1:Y:S01]  /*7cd0*/  SHFL.UP PT, R15, R14, 0x10, RZ ;  /* 0x060000000e0f7989 */ /* 0x000e6200000e00ff */
[----:B------:R-:W-:-:S03]  /*7ce0*/  IMAD.U32 R20, RZ, RZ, UR17 ;  /* 0x00000011ff147e24 */ /* 0x000fc6000f8e00ff */
[----:B------:R-:W2:Y:S01]  /*7cf0*/  SHFL.UP PT, R19, R26, 0x10, RZ ;  /* 0x060000001a137989 */ /* 0x000ea200000e00ff */
[----:B-1----:R-:W-:Y:S02]  /*7d00*/  SEL R15, R15, RZ, P3 ;  /* 0x000000ff0f0f7207 */ /* 0x002fe40001800000 */
[----:B--2---:R-:W-:Y:S02]  /*7d10*/  SEL R19, R19, RZ, P3 ;  /* 0x000000ff13137207 */ /* 0x004fe40001800000 */
[----:B------:R-:W-:-:S05]  /*7d20*/  IADD3 R15, P0, PT, R15, R14, RZ ;  /* 0x0000000e0f0f7210 */ /* 0x000fca0007f1e0ff */
[----:B------:R-:W-:Y:S01]  /*7d30*/  IMAD.X R16, R19, 0x1, R26, P0 ;  /* 0x0000000113107824 */ /* 0x000fe200000e061a */
[----:B------:R-:W-:-:S04]  /*7d40*/  IADD3 R2, P0, PT, R15, UR41, RZ ;  /* 0x000000290f027c10 */ /* 0x000fc8000ff1e0ff */
[----:B------:R-:W-:Y:S02]  /*7d50*/  IADD3.X R3, PT, PT, R16, UR40, RZ, P0, !PT ;  /* 0x0000002810037c10 */ /* 0x000fe400087fe4ff */
[----:B------:R-:W-:-:S04]  /*7d60*/  ISETP.LE.U32.AND P0, PT, R2, UR24, PT ;  /* 0x0000001802007c0c */ /* 0x000fc8000bf03070 */
[----:B------:R-:W-:-:S13]  /*7d70*/  ISETP.GE.U32.AND.EX P0, PT, R20, R3, PT, P0 ;  /* 0x000000031400720c */ /* 0x000fda0003f06100 */
[----:B------:R-:W-:-:S04]  /*7d80*/  VOTE.ANY R19, PT, !P0 ;  /* 0x0000000000137806 */ /* 0x000fc800040e0100 */
[----:B------:R-:W-:-:S13]  /*7d90*/  ISETP.NE.AND P0, PT, R19, RZ, PT ;  /* 0x000000ff1300720c */ /* 0x000fda0003f05270 */
[----:B------:R-:W-:Y:S05]  /*7da0*/  @!P0 BRA `(.L_x_79) ;  /* 0xfffffff400cc8947 */ /* 0x000fea000383ffff */
.L_x_76:
        /* <DEDUP_REMOVED lines=19> */
.L_x_73:
[----:B------:R-:W2:Y:S01]  /*7ee0*/  LDCU UR4, c[0x0][0xbe8] ;  /* 0x00017d00ff0477ac */ /* 0x000ea20008000800 */
[----:B-1----:R-:W-:Y:S01]  /*7ef0*/  IMAD.MOV.U32 R3, RZ, RZ, -0x1 ;  /* 0xffffffffff037424 */ /* 0x002fe200078e00ff */
[----:B------:R-:W-:Y:S02]  /*7f00*/  MOV R16, 0xffffffff ;  /* 0xffffffff00107802 */ /* 0x000fe40000000f00 */
        /* <DEDUP_REMOVED lines=39> */
.L_x_80:
[----:B------:R-:W-:Y:S01]  /*8180*/  IMAD.U32 R17, RZ, RZ, UR5 ;  /* 0x00000005ff117e24 */ /* 0x000fe2000f8e00ff */
[----:B------:R-:W-:Y:S02]  /*8190*/  MOV R15, UR4 ;  /* 0x00000004000f7c02 */ /* 0x000fe40008000f00 */
[----:B------:R-:W-:Y:S02]  /*81a0*/  MOV R2, 0x81c0 ;  /* 0x000081c000027802 */ /* 0x000fe40000000f00 */
[----:B----45:R-:W-:Y:S05]  /*81b0*/  CALL.REL.NOINC `(.L_x_65) ;  /* 0x000000c800207944 */ /* 0x030fea0003c00000 */
[----:B------:R-:W-:Y:S02]  /*81c0*/  IADD3 R3, PT, PT, -R15, RZ, RZ ;  /* 0x000000ff0f037210 */ /* 0x000fe40007ffe1ff */
[----:B------:R-:W-:-:S03]  /*81d0*/  MOV R2, R15 ;  /* 0x0000000f00027202 */ /* 0x000fc60000000f00 */
[----:B------:R-:W-:-:S07]  /*81e0*/  IMAD R20, R20, R3, UR5 ;  /* 0x0000000514147e24 */ /* 0x000fce000f8e0203 */
.L_x_81:
[----:B------:R-:W1:Y:S01]  /*81f0*/  LDC R17, c[0x0][0xbdc] ;  /* 0x0002f700ff117b82 */ /* 0x000e620000000800 */
[----:B------:R-:W-:Y:S01]  /*8200*/  ULOP3.LUT UR8, UR8, UR12, URZ, 0xc0, !UPT ;  /* 0x0000000c08087292 */ /* 0x000fe2000f8ec0ff */
[----:B------:R-:W-:Y:S01]  /*8210*/  PLOP3.LUT P1, PT, PT, PT, PT, 0x8, 0x80 ;  /* 0x000000000080781c */ /* 0x000fe20003f2e170 */
[----:B------:R-:W-:Y:S01]  /*8220*/  ULOP3.LUT UR11, UR19, UR11, URZ, 0xc0, !UPT ;  /* 0x0000000b130b7292 */ /* 0x000fe2000f8ec0ff */
[----:B------:R-:W-:Y:S02]  /*8230*/  IMAD.MOV.U32 R23, RZ, RZ, 0x1 ;  /* 0x00000001ff177424 */ /* 0x000fe400078e00ff */
[----:B------:R-:W-:Y:S02]  /*8240*/  P2R R24, PR, RZ, 0x2 ;  /* 0x00000002ff187803 */ /* 0x000fe40000000000 */
[----:B------:R-:W2:Y:S08]  /*8250*/  LDC R3, c[0x0][0xb80] ;  /* 0x0002e000ff037b82 */ /* 0x000eb00000000800 */
[----:B------:R-:W3:Y:S08]  /*8260*/  LDC R15, c[0x0][0xb90] ;  /* 0x0002e400ff0f7b82 */ /* 0x000ef00000000800 */
[----:B------:R-:W4:Y:S01]  /*8270*/  LDC R16, c[0x0][0xbe0] ;  /* 0x0002f800ff107b82 */ /* 0x000f220000000800 */
[----:B-1----:R-:W-:-:S05]  /*8280*/  SHF.L.U32 R2, R2, R17, RZ ;  /* 0x0000001102027219 */ /* 0x002fca00000006ff */
[----:B------:R-:W-:Y:S02]  /*8290*/  VIADD R2, R2, UR8 ;  /* 0x0000000802027c36 */ /* 0x000fe40008000000 */
[----:B--2---:R-:W-:Y:S02]  /*82a0*/  IMAD R3, R20, R3, UR11 ;  /* 0x0000000b14037e24 */ /* 0x004fe4000f8e0203 */
[----:B---3--:R-:W-:Y:S01]  /*82b0*/  IMAD R2, R2, R15, UR32 ;  /* 0x0000002002027e24 */ /* 0x008fe2000f8e020f */
[----:B----4-:R-:W-:Y:S01]  /*82c0*/  ISETP.NE.AND P0, PT, R16, 0x1, PT ;  /* 0x000000011000780c */ /* 0x010fe20003f05270 */
[----:B------:R-:W-:-:S03]  /*82d0*/  IMAD.MOV.U32 R16, RZ, RZ, R14 ;  /* 0x000000ffff107224 */ /* 0x000fc600078e000e */
[----:B------:R-:W-:Y:S02]  /*82e0*/  SEL R22, R2, R3, !P0 ;  /* 0x0000000302167207 */ /* 0x000fe40004000000 */
[----:B------:R-:W-:Y:S02]  /*82f0*/  SEL R3, R3, R2, !P0 ;  /* 0x0000000203037207 */ /* 0x000fe40004000000 */
.L_x_72:
[----:B------:R-:W-:-:S09]  /*8300*/  UISETP.NE.AND UP0, UPT, UR37, 0x1, UPT ;  /* 0x000000012500788c */ /* 0x000fd2000bf05270 */
[----:B------:R-:W-:Y:S05]  /*8310*/  BRA.U !UP0, `(.L_x_82) ;  /* 0x0000000108047547 */ /* 0x000fea000b800000 */
[----:B------:R-:W-:Y:S05]  /*8320*/  BPT.TRAP 0x1 ;  /* 0x000000040000795c */ /* 0x000fea0000300000 */
.L_x_82:
[----:B------:R-:W1:Y:S01]  /*8330*/  S2UR UR4, SR_CgaCtaId ;  /* 0x00000000000479c3 */ /* 0x000e620000008800 */
[----:B------:R-:W-:Y:S01]  /*8340*/  UMOV UR5, 0x400 ;  /* 0x0000040000057882 */ /* 0x000fe20000000000 */
[----:B------:R-:W-:Y:S02]  /*8350*/  SHF.L.U32 R2, R8, 0x1f, RZ ;  /* 0x0000001f08027819 */ /* 0x000fe400000006ff */
[----:B------:R-:W-:Y:S02]  /*8360*/  ISETP.NE.AND P1, PT, R9, R16, PT ;  /* 0x000000100900720c */ /* 0x000fe40003f25270 */
[----:B------:R-:W-:-:S04]  /*8370*/  ISETP.NE.AND P2, PT, R24, RZ, PT ;  /* 0x000000ff1800720c */ /* 0x000fc80003f45270 */
[----:B------:R-:W-:Y:S01]  /*8380*/  ISETP.NE.AND P2, PT, R9, R16, !P2 ;  /* 0x000000100900720c */ /* 0x000fe20005745270 */
[----:B------:R-:W-:-:S06]  /*8390*/  VIADD R9, R11, 0x1 ;  /* 0x000000010b097836 */ /* 0x000fcc0000000000 */
[----:B------:R-:W-:Y:S01]  /*83a0*/  @!P1 IMAD.MOV R9, RZ, RZ, R11 ;  /* 0x000000ffff099224 */ /* 0x000fe200078e020b */
[----:B-1----:R-:W-:-:S04]  /*83b0*/  ULEA UR4, UR4, UR5, 0x18 ;  /* 0x0000000504047291 */ /* 0x002fc8000f8ec0ff */
[----:B------:R-:W-:-:S09]  /*83c0*/  ULEA UR4, UR20, UR4, 0x3 ;  /* 0x0000000414047291 */ /* 0x000fd2000f8e18ff */
[----:B------:R-:W1:Y:S02]  /*83d0*/  SYNCS.PHASECHK.TRANS64.TRYWAIT P0, [UR4+0xd0], R2 ;  /* 0x0000d002ff0075a7 */ /* 0x000e640008001104 */
[----:B-1----:R-:W-:Y:S05]  /*83e0*/  @!P0 BRA `(.L_x_83) ;  /* 0x000000b400cc8947 */ /* 0x002fea0003800000 */
.L_x_248:
[----:B------:R-:W-:Y:S02]  /*83f0*/  ELECT P0, URZ, PT ;  /* 0x0000000000ff782f */ /* 0x000fe40003800000 */
[----:B------:R-:W-:Y:S01]  /*8400*/  ISETP.NE.AND P1, PT, R24, RZ, PT ;  /* 0x000000ff1800720c */ /* 0x000fe20003f25270 */
[----:B------:R-:W-:Y:S03]  /*8410*/  BSSY.RECONVERGENT B0, `(.L_x_84) ;  /* 0x0000015000007945 */ /* 0x000fe60003800200 */
[----:B------:R-:W-:-:S04]  /*8420*/  SEL R9, R9, RZ, !P1 ;  /* 0x000000ff09097207 */ /* 0x000fc80004800000 */
[----:B-1----:R-:W-:-:S03]  /*8430*/  PRMT R11, R9, 0x7610, R11 ;  /* 0x00007610090b7816 */ /* 0x002fc6000000000b */
[----:B------:R-:W-:Y:S05]  /*8440*/  @!P0 BRA `(.L_x_85) ;  /* 0x0000000000448947 */ /* 0x000fea0003800000 */
[----:B------:R-:W-:Y:S01]  /*8450*/  UIMAD UR5, UR20, 0x14, UR36 ;  /* 0x00000014140578a4 */ /* 0x000fe2000f8e0224 */
[----:B------:R-:W-:-:S04]  /*8460*/  SEL R2, RZ, 0x1, !P2 ;  /* 0x00000001ff027807 */ /* 0x000fc80005000000 */
[----:B------:R-:W-:-:S04]  /*8470*/  PRMT R2, R2, 0x5410, R11 ;  /* 0x0000541002027816 */ /* 0x000fc8000000000b */
        /* <DEDUP_REMOVED lines=13> */
.L_x_86:
[----:B--2---:R-:W-:Y:S01]  /*8550*/  SYNCS.ARRIVE.TRANS64.A1T0 RZ, [UR4+0x90], RZ ;  /* 0x000090ffffff79a7 */ /* 0x004fe20008100004 */
.L_x_85:
[----:B------:R-:W-:Y:S05]  /*8560*/  BSYNC.RECONVERGENT B0 ;  /* 0x0000000000007941 */ /* 0x000fea0003800200 */
.L_x_84:
[----:B------:R-:W-:Y:S01]  /*8570*/  UIADD3 UR20, UPT, UPT, UR20, 0x1, URZ ;  /* 0x0000000114147890 */ /* 0x000fe2000fffe0ff */
[----:B------:R-:W-:Y:S02]  /*8580*/  VIADD R10, R10, 0x1 ;  /* 0x000000010a0a7836 */ /* 0x000fe40000000000 */
[----:B------:R-:W-:Y:S01]  /*8590*/  IMAD.MOV.U32 R9, RZ, RZ, R16 ;  /* 0x000000ffff097224 */ /* 0x000fe200078e0010 */
[----:B------:R-:W-:Y:S02]  /*85a0*/  UISETP.NE.AND UP0, UPT, UR20, 0x8, UPT ;  /* 0x000000081400788c */ /* 0x000fe4000bf05270 */
[----:B------:R-:W-:Y:S02]  /*85b0*/  ISETP.NE.AND P0, PT, R10, 0x4, PT ;  /* 0x000000040a00780c */ /* 0x000fe40003f05270 */
[----:B------:R-:W-:Y:S02]  /*85c0*/  USEL UR4, URZ, 0x1, UP0 ;  /* 0x00000001ff047887 */ /* 0x000fe40008000000 */
[----:B------:R-:W-:-:S04]  /*85d0*/  USEL UR20, UR20, URZ, UP0 ;  /* 0x000000ff14147287 */ /* 0x000fc80008000000 */
[----:B------:R-:W-:-:S05]  /*85e0*/  LOP3.LUT R8, R8, UR4, RZ, 0x3c, !PT ;  /* 0x0000000408087c12 */ /* 0x000fca000f8e3cff */
[----:B------:R-:W-:Y:S05]  /*85f0*/  @!P0 EXIT ;  /* 0x000000000000894d */ /* 0x000fea0003800000 */
[----:B------:R-:W-:Y:S05]  /*8600*/  BRA `(.L_x_87) ;  /* 0xffffffe000fc7947 */ /* 0x000fea000383ffff */
.L_x_54:
[----:B------:R-:W-:-:S09]  /*8610*/  UISETP.NE.AND UP0, UPT, UR37, 0x3, UPT ;  /* 0x000000032500788c */ /* 0x000fd2000bf05270 */
[----:B------:R-:W-:Y:S05]  /*8620*/  BRA.U UP0, `(.L_x_88) ;  /* 0x0000001100c47547 */ /* 0x000fea000b800000 */
[----:B------:R-:W-:-:S08]  /*8630*/  NOP ;  /* 0x0000000000007918 */ /* 0x000fd00000000000 */
[----:B-1--45:R-:W1:-:S00]  /*8640*/  USETMAXREG.DEALLOC.CTAPOOL 0x88 ;  /* 0x00000088000079c8 */ /* 0x032e4000080e0500 */
[----:B-1----:R-:W1:Y:S01]  /*8650*/  LDC.64 R20, c[0x0][0x390] ;  /* 0x0000e400ff147b82 */ /* 0x002e620000000a00 */
[----:B------:R-:W-:Y:S02]  /*8660*/  HFMA2 R18, -RZ, RZ, 0, 0 ;  /* 0x00000000ff127431 */ /* 0x000fe400000001ff */
[----:B------:R-:W-:Y:S01]  /*8670*/  IMAD.MOV.U32 R19, RZ, RZ, 0x1 ;  /* 0x00000001ff137424 */ /* 0x000fe200078e00ff */
[----:B------:R-:W-:Y:S01]  /*8680*/  PRMT R4, RZ, 0x7610, R4 ;  /* 0x00007610ff047816 */ /* 0x000fe20000000004 */
[----:B------:R-:W2:Y:S03]  /*8690*/  LDCU UR26, c[0x0][0x880] ;  /* 0x00011000ff1a77ac */ /* 0x000ea60008000800 */
[----:B------:R-:W3:Y:S01]  /*86a0*/  LDC.64 R10, c[0x0][0xb08] ;  /* 0x0002c200ff0a7b82 */ /* 0x000ee20000000a00 */
[----:B------:R-:W4:Y:S01]  /*86b0*/  LDCU.64 UR6, c[0x0][0x888] ;  /* 0x00011100ff0677ac */ /* 0x000f220008000a00 */
[----:B------:R-:W-:Y:S01]  /*86c0*/  UPLOP3.LUT UP0, UPT, UPT, UPT, UPT, 0x40, 0x4 ;  /* 0x000000000004789c */ /* 0x000fe20003f0e870 */
[----:B------:R-:W-:-:S05]  /*86d0*/  UMOV UR5, URZ ;  /* 0x000000ff00057c82 */ /* 0x000fca0008000000 */
[----:B------:R-:W1:Y:S08]  /*86e0*/  LDC.64 R8, c[0x0][0xb10] ;  /* 0x0002c400ff087b82 */ /* 0x000e700000000a00 */
[----:B--2---:R-:W1:Y:S02]  /*86f0*/  LDC.64 R2, c[0x0][0x890] ;  /* 0x00022400ff027b82 */ /* 0x004e640000000a00 */
.L_x_122:
[----:B------:R-:W-:Y:S04]  /*8700*/  LOP3.LUT R0, R4, 0xffff, RZ, 0xc0, !PT ;  /* 0x0000ffff04007812 */ /* 0x000fe800078ec0ff */
[----:B------:R-:W-:Y:S04]  /*8710*/  SHF.R.U32.HI R0, RZ, 0x1, R0 ;  /* 0x00000001ff007819 */ /* 0x000fe80000011600 */
[----:B------:R-:W-:Y:S05]  /*8720*/  LOP3.LUT R0, R0, 0xffff, RZ, 0xc0, !PT ;  /* 0x0000ffff00007812 */ /* 0x000fea00078ec0ff */
[----:B------:R-:W-:Y:S05]  /*8730*/  IMAD R0, R0, 0x4925, RZ ;  /* 0x0000492500007824 */ /* 0x000fea00078e02ff */
[----:B------:R-:W-:Y:S04]  /*8740*/  SHF.R.U32.HI R0, RZ, 0x11, R0 ;  /* 0x00000011ff007819 */ /* 0x000fe80000011600 */
[----:B------:R-:W-:Y:S05]  /*8750*/  PRMT R0, R0, 0x9910, RZ ;  /* 0x0000991000007816 */ /* 0x000fea00000000ff */
[----:B------:R-:W-:Y:S04]  /*8760*/  IMAD R0, R0, 0xe, RZ ;  /* 0x0000000e00007824 */ /* 0x000fe800078e02ff */
[----:B------:R-:W-:Y:S05]  /*8770*/  IMAD.MOV R0, RZ, RZ, -R0 ;  /* 0x000000ffff007224 */ /* 0x000fea00078e0a00 */
[----:B------:R-:W-:Y:S05]  /*8780*/  PRMT R5, R0, 0x7710, RZ ;  /* 0x0000771000057816 */ /* 0x000fea00000000ff */
[----:B------:R-:W-:Y:S05]  /*8790*/  IMAD.IADD R5, R5, 0x1, R4 ;  /* 0x0000000105057824 */ /* 0x000fea00078e0204 */
[----:B------:R-:W-:Y:S11]  /*87a0*/  R2UR UR4, R5 ;  /* 0x00000000050472ca */ /* 0x000ff600000e0000 */
[----:B------:R-:W-:Y:S02]  /*87b0*/  @!UPT UIADD3 URZ, UPT, UPT, URZ, URZ, URZ ;  /* 0x000000fffffff290 */ /* 0x000fe4000fffe0ff */
[----:B------:R-:W-:Y:S06]  /*87c0*/  ULOP3.LUT UR4, UR4, 0xffff, URZ, 0xc0, !UPT ;  /* 0x0000ffff04047892 */ /* 0x000fec000f8ec0ff */
[----:B------:R-:W-:Y:S02]  /*87d0*/  IMAD.U32 R4, RZ, RZ, UR4 ;  /* 0x00000004ff047e24 */ /* 0x000fe4000f8e00ff */
[----:B------:R-:W-:Y:S03]  /*87e0*/  IMAD.U32 R0, RZ, RZ, UR4 ;  /* 0x00000004ff007e24 */ /* 0x000fe6000f8e00ff */
[----:B------:R-:W-:Y:S04]  /*87f0*/  LEA R4, P0, R4, UR22, 0x7 ;  /* 0x0000001604047c11 */ /* 0x000fe8000f8038ff */
[----:B------:R-:W-:Y:S02]  /*8800*/  LEA.HI.X R5, R0, UR23, RZ, 0x7, P0 ;  /* 0x0000001700057c11 */ /* 0x000fe400080f3cff */
[----:B------:R-:W-:Y:S02]  /*8810*/  R2UR UR28, R4 ;  /* 0x00000000041c72ca */ /* 0x000fe400000e0000 */
[----:B------:R-:W-:Y:S01]  /*8820*/  R2UR UR29, R5 ;  /* 0x00000000051d72ca */ /* 0x000fe200000e0000 */
[----:B------:R-:W-:Y:S03]  /*8830*/  @!UPT UIADD3 URZ, UPT, UPT, URZ, URZ, URZ ;  /* 0x000000fffffff290 */ /* 0x000fe6000fffe0ff */
[----:B------:R-:W-:Y:S11]  /*8840*/  BRA.U UP0, `(.L_x_89) ;  /* 0x0000000500107547 */ /* 0x000ff6000b800000 */
[----:B------:R-:W2:Y:S01]  /*8850*/  S2R R0, SR_LANEID ;  /* 0x0000000000007919 */ /* 0x000ea20000000000 */
[----:B------:R-:W-:Y:S02]  /*8860*/  MOV R4, 0x400 ;  /* 0x0000040000047802 */ /* 0x000fe40000000f00 */
[----:B------:R-:W-:Y:S01]  /*8870*/  ELECT P0, URZ, PT ;  /* 0x0000000000ff782f */ /* 0x000fe20003800000 */
[----:B------:R-:W-:Y:S01]  /*8880*/  BSSY.RECONVERGENT B0, `(.L_x_90) ;  /* 0x0000037000007945 */ /* 0x000fe20003800200 */
[----:B------:R-:W5:Y:S02]  /*8890*/  S2R R15, SR_CgaCtaId ;  /* 0x00000000000f7919 */ /* 0x000f640000008800 */
[----:B-----5:R-:W-:Y:S01]  /*88a0*/  LEA R15, R15, R4, 0x18 ;  /* 0x000000040f0f7211 */ /* 0x020fe200078ec0ff */
[----:B--2---:R-:W-:Y:S05]  /*88b0*/  IMAD.SHL.U32 R0, R0, 0x4, RZ ;  /* 0x0000000400007824 */ /* 0x004fea00078e00ff */
[----:B------:R-:W-:Y:S03]  /*88c0*/  IADD3 R17, PT, PT, R0, 0x380, R15 ;  /* 0x0000038000117810 */ /* 0x000fe60007ffe00f */
[----:B------:R-:W-:Y:S05]  /*88d0*/  @!P0 BRA `(.L_x_91) ;  /* 0x0000000000c48947 */ /* 0x000fea0003800000 */
[----:B-1----:R-:W-:Y:S01]  /*88e0*/  ISETP.NE.U32.AND P0, PT, R8, RZ, PT ;  /* 0x000000ff0800720c */ /* 0x002fe20003f05070 */
[----:B------:R-:W-:Y:S01]  /*88f0*/  IMAD.WIDE R12, R16, 0xc, R20 ;  /* 0x0000000c100c7825 */ /* 0x000fe200078e0214 */
[----:B---3--:R-:W-:Y:S01]  /*8900*/  ISETP.NE.U32.AND P1, PT, R10, RZ, PT ;  /* 0x000000ff0a00720c */ /* 0x008fe20003f25070 */
[----:B------:R-:W1:Y:S01]  /*8910*/  S2UR UR4, SR_CgaCtaId ;  /* 0x00000000000479c3 */ /* 0x000e620000008800 */
[----:B------:R-:W-:Y:S01]  /*8920*/  ISETP.NE.AND.EX P0, PT, R9, RZ, PT, P0 ;  /* 0x000000ff0900720c */ /* 0x000fe20003f05300 */
[----:B------:R-:W-:Y:S01]  /*8930*/  UMOV UR8, 0x400 ;  /* 0x0000040000087882 */ /* 0x000fe20000000000 */
[----:B------:R-:W2:Y:S01]  /*8940*/  LDG.E R26, desc[UR50][R12.64] ;  /* 0x000000320c1a7981 */ /* 0x000ea2000c1e1900 */
[----:B------:R-:W-:Y:S10]  /*8950*/  ISETP.NE.AND.EX P1, PT, R11, RZ, PT, P1 ;  /* 0x000000ff0b00720c */ /* 0x000ff40003f25310 */
[----:B------:R-:W3:Y:S08]  /*8960*/  @P0 LDC.64 R4, c[0x0][0xb10] ;  /* 0x0002c400ff040b82 */ /* 0x000ef00000000a00 */
[----:B------:R-:W5:Y:S01]  /*8970*/  @P1 LDC.64 R6, c[0x0][0xb08] ;  /* 0x0002c200ff061b82 */ /* 0x000f620000000a00 */
[----:B--2---:R-:W-:Y:S01]  /*8980*/  SHF.R.S32.HI R27, RZ, 0x1f, R26 ;  /* 0x0000001fff1b7819 */ /* 0x004fe2000001141a */
[C---:B---3--:R-:W-:Y:S01]  /*8990*/  @P0 IMAD.WIDE R4, R16.reuse, 0x8, R4 ;  /* 0x0000000810040825 */ /* 0x048fe200078e0204 */
[----:B-1----:R-:W-:Y:S03]  /*89a0*/  ULEA UR4, UR4, UR8, 0x18 ;  /* 0x0000000804047291 */ /* 0x002fe6000f8ec0ff */
[----:B-----5:R-:W-:Y:S01]  /*89b0*/  @P1 IMAD.WIDE R6, R16, 0x8, R6 ;  /* 0x0000000810061825 */ /* 0x020fe200078e0206 */
[----:B------:R-:W2:Y:S01]  /*89c0*/  @P0 LDG.E.64 R28, desc[UR50][R4.64] ;  /* 0x00000032041c0981 */ /* 0x000ea2000c1e1b00 */
[----:B------:R-:W-:Y:S03]  /*89d0*/  UIADD3 UR8, UPT, UPT, UR4, 0x380, URZ ;  /* 0x0000038004087890 */ /* 0x000fe6000fffe0ff */
[----:B------:R1:W3:Y:S04]  /*89e0*/  @P1 LDG.E.64 R24, desc[UR50][R6.64] ;  /* 0x0000003206181981 */ /* 0x0002e8000c1e1b00 */
[----:B------:R-:W-:Y:S04]  /*89f0*/  STS [UR4+0x3b0], RZ ;  /* 0x0003b0ffff007988 */ /* 0x000fe80008000804 */
[----:B------:R5:W4:Y:S04]  /*8a00*/  LDG.E R5, desc[UR50][R12.64+0x4] ;  /* 0x000004320c057981 */ /* 0x000b28000c1e1900 */
[----:B-1----:R-:W1:Y:S01]  /*8a10*/  LDS R7, [UR4+0x39c] ;  /* 0x00039c04ff077984 */ /* 0x002e620008000800 */
[----:B------:R-:W-:Y:S05]  /*8a20*/  IMAD.U32 R6, RZ, RZ, UR8 ;  /* 0x00000008ff067e24 */ /* 0x000fea000f8e00ff */
[----:B-----5:R-:W-:Y:S05]  /*8a30*/  SHF.R.U64 R12, R6, 0x4, RZ ;  /* 0x00000004060c7819 */ /* 0x020fea00000012ff */
[----:B------:R-:W-:Y:S04]  /*8a40*/  STS [UR4+0x390], R12 ;  /* 0x0003900cff007988 */ /* 0x000fe80008000804 */
[----:B------:R-:W-:Y:S01]  /*8a50*/  STS [UR4+0x394], R12 ;  /* 0x0003940cff007988 */ /* 0x000fe20008000804 */
[----:B------:R-:W-:Y:S02]  /*8a60*/  @!P0 IMAD.MOV.U32 R28, RZ, RZ, R26 ;  /* 0x000000ffff1c8224 */ /* 0x000fe400078e001a */
[----:B------:R-:W-:Y:S01]  /*8a70*/  @!P0 IMAD.MOV.U32 R29, RZ, RZ, R27 ;  /* 0x000000ffff1d8224 */ /* 0x000fe200078e001b */
[----:B---3--:R-:W-:Y:S04]  /*8a80*/  @P1 STS.64 [UR4+0x380], R24 ;  /* 0x00038018ff001988 */ /* 0x008fe80008000a04 */
[----:B--2---:R-:W-:Y:S04]  /*8a90*/  SHF.L.U64.HI R14, R28, 0x1, R29 ;  /* 0x000000011c0e7819 */ /* 0x004fe8000001021d */
[----:B------:R-:W-:Y:S04]  /*8aa0*/  LOP3.LUT R14, R14, 0x1fffffff, RZ, 0xc0, !PT ;  /* 0x1fffffff0e0e7812 */ /* 0x000fe800078ec0ff */
[----:B------:R-:W-:Y:S04]  /*8ab0*/  SHF.R.U32.HI R4, RZ, 0x4, R14 ;  /* 0x00000004ff047819 */ /* 0x000fe8000001160e */
[----:B-1----:R-:W-:Y:S02]  /*8ac0*/  LOP3.LUT R23, R7, 0xf, R4, 0xb8, !PT ;  /* 0x0000000f07177812 */ /* 0x002fe400078eb804 */
[----:B------:R-:W-:Y:S03]  /*8ad0*/  CS2R R6, SRZ ;  /* 0x0000000000067805 */ /* 0x000fe6000001ff00 */
[----:B------:R1:W-:Y:S01]  /*8ae0*/  STS [UR4+0x39c], R23 ;  /* 0x00039c17ff007988 */ /* 0x0003e20008000804 */
[----:B----4-:R-:W-:Y:S03]  /*8af0*/  VIADD R5, R5, 0xffffffff ;  /* 0xffffffff05057836 */ /* 0x010fe60000000000 */
[----:B------:R-:W2:Y:S01]  /*8b00*/  LDS R4, [UR4+0x39c] ;  /* 0x00039c04ff047984 */ /* 0x000ea20008000800 */
[----:B-1----:R-:W-:Y:S05]  /*8b10*/  IMAD.SHL.U32 R23, R28, 0x2, RZ ;  /* 0x000000021c177824 */ /* 0x002fea00078e00ff */
[----:B------:R-:W-:Y:S04]  /*8b20*/  LOP3.LUT R23, R23, 0xfffffffe, RZ, 0xc0, !PT ;  /* 0xfffffffe17177812 */ /* 0x000fe800078ec0ff */
[----:B------:R-:W-:Y:S05]  /*8b30*/  SHF.R.U64 R14, R23, 0x4, R14 ;  /* 0x00000004170e7819 */ /* 0x000fea000000120e */
[----:B------:R-:W-:Y:S01]  /*8b40*/  STS [UR4+0x38c], R14 ;  /* 0x00038c0eff007988 */ /* 0x000fe20008000804 */
[----:B--2---:R-:W-:Y:S05]  /*8b50*/  LOP3.LUT R30, R4, 0xf0, RZ, 0xb8, !PT ;  /* 0x000000f0041e7812 */ /* 0x004fea00078eb8ff */
[----:B------:R-:W-:Y:S04]  /*8b60*/  STS [UR4+0x39c], R30 ;  /* 0x00039c1eff007988 */ /* 0x000fe80008000804 */
[----:B------:R-:W1:Y:S02]  /*8b70*/  LDS R4, [UR4+0x39c] ;  /* 0x00039c04ff047984 */ /* 0x000e640008000800 */
[----:B-1----:R-:W-:Y:S01]  /*8b80*/  LOP3.LUT R13, R4, 0xf00, RZ, 0xb8, !PT ;  /* 0x00000f00040d7812 */ /* 0x002fe200078eb8ff */
[----:B------:R-:W-:Y:S04]  /*8b90*/  VIADD R4, R26, 0xffffffff ;  /* 0xffffffff1a047836 */ /* 0x000fe80000000000 */
[----:B------:R-:W-:Y:S04]  /*8ba0*/  STS.64 [UR4+0x398], R12 ;  /* 0x0003980cff007988 */ /* 0x000fe80008000a04 */
[----:B------:R-:W1:Y:S04]  /*8bb0*/  LDS R22, [UR4+0x39c] ;  /* 0x00039c04ff167984 */ /* 0x000e680008000800 */
[----:B------:R2:W-:Y:S01]  /*8bc0*/  STS.128 [UR4+0x3a0], R4 ;  /* 0x0003a004ff007988 */ /* 0x0005e20008000c04 */
[----:B-1----:R-:W-:Y:S05]  /*8bd0*/  LOP3.LUT R22, R22, 0xf000, RZ, 0xb8, !PT ;  /* 0x0000f00016167812 */ /* 0x002fea00078eb8ff */
[----:B------:R2:W-:Y:S02]  /*8be0*/  STS [UR4+0x39c], R22 ;  /* 0x00039c16ff007988 */ /* 0x0005e40008000804 */
.L_x_91:
[----:B----4-:R-:W-:Y:S05]  /*8bf0*/  BSYNC.RECONVERGENT B0 ;  /* 0x0000000000007941 */ /* 0x010fea0003800200 */
.L_x_90:
[----:B------:R-:W-:Y:S01]  /*8c00*/  NOP ;  /* 0x0000000000007918 */ /* 0x000fe20000000000 */
[----:B------:R-:W4:Y:S01]  /*8c10*/  LDS R17, [R17] ;  /* 0x0000000011117984 */ /* 0x000f220000000800 */
[----:B--2---:R-:W-:Y:S01]  /*8c20*/  IADD3 R4, P0, PT, R0, UR28, RZ ;  /* 0x0000001c00047c10 */ /* 0x004fe2000ff1e0ff */
[----:B------:R-:W-:Y:S04]  /*8c30*/  IMAD.U32 R0, RZ, RZ, UR20 ;  /* 0x00000014ff007e24 */ /* 0x000fe8000f8e00ff */
[----:B------:R-:W-:Y:S01]  /*8c40*/  IMAD.X R5, RZ, RZ, UR29, P0 ;  /* 0x0000001dff057e24 */ /* 0x000fe200080e06ff */
[----:B------:R-:W-:Y:S04]  /*8c50*/  SHF.L.U32 R6, R0, 0x1f, RZ ;  /* 0x0000001f00067819 */ /* 0x000fe800000006ff */
[----:B----4-:R2:W4:Y:S02]  /*8c60*/  ATOMG.E.EXCH.STRONG.GPU PT, RZ, [R4], R17 ;  /* 0x0000001104ff73a8 */ /* 0x01052400041ee100 */
[----:B----4-:R-:W4:Y:S02]  /*8c70*/  SYNCS.PHASECHK.TRANS64.TRYWAIT P0, [R15+URZ+0x88], R6 ;  /* 0x000088060f0075a7 */ /* 0x010f2400080011ff */
[----:B--2-4-:R-:W-:Y:S05]  /*8c80*/  @!P0 BRA `(.L_x_92) ;  /* 0x000000ac00bc8947 */ /* 0x014fea0003800000 */
.L_x_89:
[----:B-1----:R-:W-:Y:S04]  /*8c90*/  ISETP.NE.U32.AND P0, PT, R2, RZ, PT ;  /* 0x000000ff0200720c */ /* 0x002fe80003f05070 */
[----:B------:R-:W-:Y:S11]  /*8ca0*/  ISETP.NE.AND.EX P0, PT, R3, RZ, PT, P0 ;  /* 0x000000ff0300720c */ /* 0x000ff60003f05300 */
[----:B------:R-:W-:Y:S02]  /*8cb0*/  @!UPT UIADD3 URZ, UPT, UPT, URZ, URZ, URZ ;  /* 0x000000fffffff290 */ /* 0x000fe4000fffe0ff */
[----:B------:R-:W1:Y:S02]  /*8cc0*/  @P0 LDC.64 R4, c[0x0][0x890] ;  /* 0x00022400ff040b82 */ /* 0x000e640000000a00 */
[----:B-1----:R-:W-:Y:S01]  /*8cd0*/  @P0 IMAD.WIDE R4, R16, 0x8, R4 ;  /* 0x0000000810040825 */ /* 0x002fe200078e0204 */
[----:B------:R-:W-:Y:S06]  /*8ce0*/  BRA.U UP0, `(.L_x_93) ;  /* 0x0000000100107547 */ /* 0x000fec000b800000 */
[----:B------:R-:W-:Y:S04]  /*8cf0*/  DEPBAR {5,4,3,2,1,0} ;  /* 0x0000003f0000791a */ /* 0x000fe80000000000 */
[----:B------:R-:W1:Y:S02]  /*8d00*/  CCTL.E.C.LDCU.IV.DEEP [UR28] ;  /* 0x000000001c007540 */ /* 0x000e640009c08000 */
[----:B-1----:R1:W-:Y:S01]  /*8d10*/  UTMACCTL.IV [UR28] ;  /* 0x000000001c0079b9 */ /* 0x0023e20008000000 */
[----:B------:R-:W-:Y:S01]  /*8d20*/  NOP ;  /* 0x0000000000007918 */ /* 0x000fe20000000000 */
.L_x_93:
[----:B------:R-:W5:Y:S01]  /*8d30*/  @P0 LDG.E.64 R4, desc[UR50][R4.64] ;  /* 0x0000003204040981 */ /* 0x000f62000c1e1b00 */
[----:B------:R-:W-:Y:S02]  /*8d40*/  USHF.L.U32 UR18, UR18, 0x7, URZ ;  /* 0x0000000712127899 */ /* 0x000fe400080006ff */
[----:B------:R-:W-:Y:S01]  /*8d50*/  USHF.L.U32 UR19, UR19, 0x8, URZ ;  /* 0x0000000813137899 */ /* 0x000fe200080006ff */
[----:B-----5:R-:W5:Y:S02]  /*8d60*/  @P0 LD.E R0, desc[UR50][R4.64] ;  /* 0x0000003204000980 */ /* 0x020f64000c101900 */
[----:B-----5:R-:W-:Y:S01]  /*8d70*/  @P0 FSETP.NEU.AND P1, PT, R0, RZ, PT ;  /* 0x000000ff0000020b */ /* 0x020fe20003f2d000 */
[----:B------:R-:W-:Y:S01]  /*8d80*/  @!UPT UIADD3 URZ, UPT, UPT, URZ, URZ, URZ ;  /* 0x000000fffffff290 */ /* 0x000fe2000fffe0ff */
[----:B------:R-:W-:Y:S11]  /*8d90*/  @P0 BRA `(.L_x_94) ;  /* 0x00000000002c0947 */ /* 0x000ff60003800000 */
[----:B----4-:R-:W-:Y:S02]  /*8da0*/  ISETP.NE.U32.AND P0, PT, RZ, UR6, PT ;  /* 0x00000006ff007c0c */ /* 0x010fe4000bf05070 */
[----:B------:R-:W-:Y:S02]  /*8db0*/  FSETP.NEU.AND P1, PT, RZ, UR26, PT ;  /* 0x0000001aff007c0b */ /* 0x000fe4000bf2d000 */
[----:B------:R-:W-:Y:S11]  /*8dc0*/  ISETP.NE.AND.EX P0, PT, RZ, UR7, PT, P0 ;  /* 0x00000007ff007c0c */ /* 0x000ff6000bf05300 */
[----:B------:R-:W-:Y:S02]  /*8dd0*/  @!UPT UIADD3 URZ, UPT, UPT, URZ, URZ, URZ ;  /* 0x000000fffffff290 */ /* 0x000fe4000fffe0ff */
[----:B------:R-:W4:Y:S08]  /*8de0*/  @P0 LDC R5, c[0x0][0x898] ;  /* 0x00022600ff050b82 */ /* 0x000f300000000800 */
[----:B--2---:R-:W2:Y:S01]  /*8df0*/  @P0 LDC.64 R6, c[0x0][0x888] ;  /* 0x00022200ff060b82 */ /* 0x004ea20000000a00 */
[----:B----4-:R-:W-:Y:S04]  /*8e00*/  @P0 IMAD R5, R16, R5, RZ ;  /* 0x0000000510050224 */ /* 0x010fe800078e02ff */
[----:B--2---:R-:W-:Y:S06]  /*8e10*/  @P0 IMAD.WIDE R6, R5, 0x4, R6 ;  /* 0x0000000405060825 */ /* 0x004fec00078e0206 */
[----:B------:R-:W2:Y:S02]  /*8e20*/  @P0 LDG.E R6, desc[UR50][R6.64] ;  /* 0x0000003206060981 */ /* 0x000ea4000c1e1900 */
[----:B--2---:R-:W-:Y:S11]  /*8e30*/  @P0 FSETP.NEU.AND P1, PT, R6, RZ, PT ;  /* 0x000000ff0600020b */ /* 0x004ff60003f2d000 */
[----:B------:R-:W-:Y:S02]  /*8e40*/  @!UPT UIADD3 URZ, UPT, UPT, URZ, URZ, URZ ;  /* 0x000000fffffff290 */ /* 0x000fe4000fffe0ff */
.L_x_94:
[----:B------:R-:W-:Y:S01]  /*8e50*/  UISETP.NE.AND UP1, UPT, UR21, 0x4, UPT ;  /* 0x000000041500788c */ /* 0x000fe2000bf25270 */
[----:B------:R-:W-:Y:S04]  /*8e60*/  ELECT P0, URZ, PT ;  /* 0x0000000000ff782f */ /* 0x000fe80003800000 */
[----:B------:R-:W-:Y:S04]  /*8e70*/  PLOP3.LUT P1, PT, P1, P0, PT, 0x80, 0x8 ;  /* 0x000000000008781c */ /* 0x000fe80000f21070 */
[----:B------:R-:W-:Y:S09]  /*8e80*/  BRA.U UP1, `(.L_x_95) ;  /* 0x0000000101047547 */ /* 0x000ff2000b800000 */
[----:B-1--4-:R-:W-:Y:S05]  /*8e90*/  BPT.TRAP 0x1 ;  /* 0x000000040000795c */ /* 0x012fea0000300000 */
.L_x_95:
[----:B------:R-:W5:Y:S01]  /*8ea0*/  S2UR UR25, SR_CgaCtaId ;  /* 0x00000000001979c3 */ /* 0x000f620000008800 */
[----:B------:R-:W-:Y:S01]  /*8eb0*/  UMOV UR24, 0x400 ;  /* 0x0000040000187882 */ /* 0x000fe20000000000 */
[----:B------:R-:W-:Y:S01]  /*8ec0*/  SHF.L.U32 R5, R19, 0x1f, RZ ;  /* 0x0000001f13057819 */ /* 0x000fe200000006ff */
[----:B-----5:R-:W-:Y:S09]  /*8ed0*/  ULEA UR24, UR25, UR24, 0x18 ;  /* 0x0000001819187291 */ /* 0x020ff2000f8ec0ff */
[----:B------:R-:W5:Y:S02]  /*8ee0*/  SYNCS.PHASECHK.TRANS64.TRYWAIT P0, [UR24+0x60], R5 ;  /* 0x00006005ff0075a7 */ /* 0x000f640008001118 */
[----:B-----5:R-:W-:Y:S05]  /*8ef0*/  @!P0 BRA `(.L_x_96) ;  /* 0x000000ac00348947 */ /* 0x020fea0003800000 */
.L_x_250:
[----:B------:R-:W-:Y:S04]  /*8f00*/  BSSY.RECONVERGENT B0, `(.L_x_97) ;  /* 0x0000010000007945 */ /* 0x000fe80003800200 */
[----:B------:R-:W-:Y:S05]  /*8f10*/  @!P1 BRA `(.L_x_98) ;  /* 0x0000000000389947 */ /* 0x000fea0003800000 */
[----:B------:R-:W-:Y:S02]  /*8f20*/  UIADD3 UR17, UPT, UPT, UR24, 0x40, URZ ;  /* 0x0000004018117890 */ /* 0x000fe4000fffe0ff */
[----:B------:R-:W-:Y:S01]  /*8f30*/  UIADD3 UR16, UPT, UPT, UR24, 0x1000, URZ ;  /* 0x0000100018107890 */ /* 0x000fe2000fffe0ff */
[----:B------:R-:W-:Y:S01]  /*8f40*/  UMOV UR12, 0x0 ;  /* 0x00000000000c7882 */ /* 0x000fe20000000000 */
[----:B------:R-:W-:Y:S01]  /*8f50*/  UMOV UR13, 0x10000000 ;  /* 0x10000000000d7882 */ /* 0x000fe20000000000 */
[----:B------:R-:W-:Y:S02]  /*8f60*/  UIADD3 UR10, UPT, UPT, UR18, 0x40, URZ ;  /* 0x00000040120a7890 */ /* 0x000fe4000fffe0ff */
[----:B------:R-:W-:Y:S01]  /*8f70*/  UIADD3 UR8, UPT, UPT, UR24, 0x3000, URZ ;  /* 0x0000300018087890 */ /* 0x000fe2000fffe0ff */
[----:B------:R-:W-:Y:S03]  /*8f80*/  UMOV UR11, UR19 ;  /* 0x00000013000b7c82 */ /* 0x000fe60008000000 */
[----:B------:R1:W-:Y:S01]  /*8f90*/  UTMALDG.2D [UR16], [UR28], desc[UR12] ;  /* 0x00000c101c0075b4 */ /* 0x0003e20008009000 */
[----:B------:R-:W-:Y:S04]  /*8fa0*/  UMOV UR9, UR17 ;  /* 0x0000001100097c82 */ /* 0x000fe80008000000 */
[----:B------:R1:W-:Y:S02]  /*8fb0*/  UTMALDG.2D [UR8], [UR28], desc[UR12] ;  /* 0x00000c081c0075b4 */ /* 0x0003e40008009000 */
[----:B-1----:R-:W-:Y:S05]  /*8fc0*/  BRA.U UP1, `(.L_x_99) ;  /* 0x0000000101047547 */ /* 0x002fea000b800000 */
[----:B----4-:R-:W-:Y:S05]  /*8fd0*/  BPT.TRAP 0x1 ;  /* 0x000000040000795c */ /* 0x010fea0000300000 */
.L_x_99:
[----:B------:R-:W-:Y:S04]  /*8fe0*/  HFMA2 R0, -RZ, RZ, 0, 2 ;  /* 0x00004000ff007431 */ /* 0x000fe800000001ff */
[----:B------:R1:W-:Y:S03]  /*8ff0*/  SYNCS.ARRIVE.TRANS64.RED.A0TR RZ, [UR24+0x40], R0 ;  /* 0x00004000ffff79a7 */ /* 0x0003e60008300418 */
.L_x_98:
[----:B-1--4-:R-:W-:Y:S05]  /*9000*/  BSYNC.RECONVERGENT B0 ;  /* 0x0000000000007941 */ /* 0x012fea0003800200 */
.L_x_97:
[----:B------:R-:W-:Y:S05]  /*9010*/  BRA.U UP1, `(.L_x_100) ;  /* 0x0000000101047547 */ /* 0x000fea000b800000 */
[----:B------:R-:W-:Y:S05]  /*9020*/  BPT.TRAP 0x1 ;  /* 0x000000040000795c */ /* 0x000fea0000300000 */
.L_x_100:
[----:B------:R-:W-:Y:S04]  /*9030*/  UIADD3 UR4, UPT, UPT, UR24, 0x40, URZ ;  /* 0x0000004018047890 */ /* 0x000fe8000fffe0ff */
[----:B------:R-:W-:Y:S09]  /*9040*/  UPRMT UR4, UR25, 0x654, UR4 ;  /* 0x0000065419047896 */ /* 0x000ff20008000004 */
[----:B------:R-:W-:Y:S01]  /*9050*/  SYNCS.ARRIVE.TRANS64.RED.A1T0 RZ, [UR4], RZ ;  /* 0x000000ffffff79a7 */ /* 0x000fe20008100404 */
[----:B------:R-:W-:Y:S05]  /*9060*/  BRA.U UP1, `(.L_x_101) ;  /* 0x0000000101047547 */ /* 0x000fea000b800000 */
[----:B------:R-:W-:Y:S05]  /*9070*/  BPT.TRAP 0x1 ;  /* 0x000000040000795c */ /* 0x000fea0000300000 */
.L_x_101:
[----:B------:R-:W1:Y:S02]  /*9080*/  SYNCS.PHASECHK.TRANS64.TRYWAIT P0, [UR24+0x68], R5 ;  /* 0x00006805ff0075a7 */ /* 0x000e640008001118 */
[----:B-1----:R-:W-:Y:S05]  /*9090*/  @!P0 BRA `(.L_x_102) ;  /* 0x000000a800e48947 */ /* 0x002fea0003800000 */
.L_x_252:
[----:B------:R-:W-:Y:S04]  /*90a0*/  BSSY.RECONVERGENT B0, `(.L_x_103) ;  /* 0x0000012000007945 */ /* 0x000fe80003800200 */
[----:B------:R-:W-:Y:S05]  /*90b0*/  @!P1 BRA `(.L_x_104) ;  /* 0x0000000000409947 */ /* 0x000fea0003800000 */
[----:B------:R-:W-:Y:S02]  /*90c0*/  UIADD3 UR13, UPT, UPT, UR24, 0x48, URZ ;  /* 0x00000048180d7890 */ /* 0x000fe4000fffe0ff */
[----:B------:R-:W-:Y:S02]  /*90d0*/  UIADD3 UR15, UPT, UPT, UR19, 0x40, URZ ;  /* 0x00000040130f7890 */ /* 0x000fe4000fffe0ff */
[----:B------:R-:W-:Y:S01]  /*90e0*/  UIADD3 UR12, UPT, UPT, UR24, 0x5000, URZ ;  /* 0x00005000180c7890 */ /* 0x000fe2000fffe0ff */
[----:B------:R-:W-:Y:S01]  /*90f0*/  UMOV UR16, 0x0 ;  /* 0x0000000000107882 */ /* 0x000fe20000000000 */
[----:B------:R-:W-:Y:S01]  /*9100*/  UMOV UR17, 0x10000000 ;  /* 0x1000000000117882 */ /* 0x000fe20000000000 */
[----:B------:R-:W-:Y:S01]  /*9110*/  UMOV UR14, UR18 ;  /* 0x00000012000e7c82 */ /* 0x000fe20008000000 */
[----:B------:R-:W-:Y:S02]  /*9120*/  UIADD3 UR10, UPT, UPT, UR18, 0x40, URZ ;  /* 0x00000040120a7890 */ /* 0x000fe4000fffe0ff */
[----:B------:R-:W-:Y:S03]  /*9130*/  UIADD3 UR8, UPT, UPT, UR24, 0x7000, URZ ;  /* 0x0000700018087890 */ /* 0x000fe6000fffe0ff */
[----:B------:R4:W-:Y:S01]  /*9140*/  UTMALDG.2D [UR12], [UR28], desc[UR16] ;  /* 0x0000100c1c0075b4 */ /* 0x0009e20008009000 */
[----:B------:R-:W-:Y:S01]  /*9150*/  UMOV UR9, UR13 ;  /* 0x0000000d00097c82 */ /* 0x000fe20008000000 */
[----:B------:R-:W-:Y:S04]  /*9160*/  UMOV UR11, UR15 ;  /* 0x0000000f000b7c82 */ /* 0x000fe80008000000 */
[----:B------:R4:W-:Y:S02]  /*9170*/  UTMALDG.2D [UR8], [UR28], desc[UR16] ;  /* 0x000010081c0075b4 */ /* 0x0009e40008009000 */
[----:B----4-:R-:W-:Y:S05]  /*9180*/  BRA.U UP1, `(.L_x_105) ;  /* 0x0000000101047547 */ /* 0x010fea000b800000 */
[----:B------:R-:W-:Y:S05]  /*9190*/  BPT.TRAP 0x1 ;  /* 0x000000040000795c */ /* 0x000fea0000300000 */
.L_x_105:
[----:B-1----:R-:W-:Y:S04]  /*91a0*/  HFMA2 R0, -RZ, RZ, 0, 2 ;  /* 0x00004000ff007431 */ /* 0x002fe800000001ff */
[----:B------:R4:W-:Y:S03]  /*91b0*/  SYNCS.ARRIVE.TRANS64.RED.A0TR RZ, [UR24+0x48], R0 ;  /* 0x00004800ffff79a7 */ /* 0x0009e60008300418 */
.L_x_104:
[----:B------:R-:W-:Y:S05]  /*91c0*/  BSYNC.RECONVERGENT B0 ;  /* 0x0000000000007941 */ /* 0x000fea0003800200 */
.L_x_103:
[----:B------:R-:W-:Y:S05]  /*91d0*/  BRA.U UP1, `(.L_x_106) ;  /* 0x0000000101047547 */ /* 0x000fea000b800000 */
[----:B------:R-:W-:Y:S05]  /*91e0*/  BPT.TRAP 0x1 ;  /* 0x000000040000795c */ /* 0x000fea0000300000 */
.L_x_106:
[----:B------:R-:W-:Y:S04]  /*91f0*/  UIADD3 UR4, UPT, UPT, UR24, 0x48, URZ ;  /* 0x0000004818047890 */ /* 0x000fe8000fffe0ff */
[----:B------:R-:W-:Y:S09]  /*9200*/  UPRMT UR4, UR25, 0x654, UR4 ;  /* 0x0000065419047896 */ /* 0x000ff20008000004 */
[----:B------:R-:W-:Y:S01]  /*9210*/  SYNCS.ARRIVE.TRANS64.RED.A1T0 RZ, [UR4], RZ ;  /* 0x000000ffffff79a7 */ /* 0x000fe20008100404 */
[----:B------:R-:W-:Y:S05]  /*9220*/  BRA.U UP1, `(.L_x_107) ;  /* 0x0000000101047547 */ /* 0x000fea000b800000 */
[----:B------:R-:W-:Y:S05]  /*9230*/  BPT.TRAP 0x1 ;  /* 0x000000040000795c */ /* 0x000fea0000300000 */
.L_x_107:
[----:B------:R-:W5:Y:S02]  /*9240*/  SYNCS.PHASECHK.TRANS64.TRYWAIT P0, [UR24+0x70], R5 ;  /* 0x00007005ff0075a7 */ /* 0x000f640008001118 */
[----:B-----5:R-:W-:Y:S05]  /*9250*/  @!P0 BRA `(.L_x_108) ;  /* 0x000000a8008c8947 */ /* 0x020fea0003800000 */
.L_x_254:
        /* <DEDUP_REMOVED lines=14> */
[----:B-1----:R-:W-:Y:S05]  /*9340*/  BRA.U UP1, `(.L_x_111) ;  /* 0x0000000101047547 */ /* 0x002fea000b800000 */
[----:B------:R-:W-:Y:S05]  /*9350*/  BPT.TRAP 0x1 ;  /* 0x000000040000795c */ /* 0x000fea0000300000 */
.L_x_111:
[----:B----4-:R-:W-:Y:S04]  /*9360*/  HFMA2 R0, -RZ, RZ, 0, 2 ;  /* 0x00004000ff007431 */ /* 0x010fe800000001ff */
[----:B------:R1:W-:Y:S03]  /*9370*/  SYNCS.ARRIVE.TRANS64.RED.A0TR RZ, [UR24+0x50], R0 ;  /* 0x00005000ffff79a7 */ /* 0x0003e60008300418 */
.L_x_110:
[----:B------:R-:W-:Y:S05]  /*9380*/  BSYNC.RECONVERGENT B0 ;  /* 0x0000000000007941 */ /* 0x000fea0003800200 */
.L_x_109:
[----:B------:R-:W-:Y:S05]  /*9390*/  BRA.U UP1, `(.L_x_112) ;  /* 0x0000000101047547 */ /* 0x000fea000b800000 */
[----:B------:R-:W-:Y:S05]  /*93a0*/  BPT.TRAP 0x1 ;  /* 0x000000040000795c */ /* 0x000fea0000300000 */
.L_x_112:
[----:B------:R-:W-:Y:S04]  /*93b0*/  UIADD3 UR4, UPT, UPT, UR24, 0x50, URZ ;  /* 0x0000005018047890 */ /* 0x000fe8000fffe0ff */
[----:B------:R-:W-:Y:S09]  /*93c0*/  UPRMT UR4, UR25, 0x654, UR4 ;  /* 0x0000065419047896 */ /* 0x000ff20008000004 */
[----:B------:R-:W-:Y:S01]  /*93d0*/  SYNCS.ARRIVE.TRANS64.RED.A1T0 RZ, [UR4], RZ ;  /* 0x000000ffffff79a7 */ /* 0x000fe20008100404 */
[----:B------:R-:W-:Y:S05]  /*93e0*/  BRA.U UP1, `(.L_x_113) ;  /* 0x0000000101047547 */ /* 0x000fea000b800000 */
[----:B------:R-:W-:Y:S05]  /*93f0*/  BPT.TRAP 0x1 ;  /* 0x000000040000795c */ /* 0x000fea0000300000 */
.L_x_113:
[----:B------:R-:W5:Y:S02]  /*9400*/  SYNCS.PHASECHK.TRANS64.TRYWAIT P0, [UR24+0x78], R5 ;  /* 0x00007805ff0075a7 */ /* 0x000f640008001118 */
[----:B-----5:R-:W-:Y:S05]  /*9410*/  @!P0 BRA `(.L_x_114) ;  /* 0x000000a800348947 */ /* 0x020fea0003800000 */
.L_x_256:
        /* <DEDUP_REMOVED lines=16> */
.L_x_117:
[----:B----4-:R-:W-:Y:S04]  /*9520*/  HFMA2 R0, -RZ, RZ, 0, 2 ;  /* 0x00004000ff007431 */ /* 0x010fe800000001ff */
[----:B------:R1:W-:Y:S03]  /*9530*/  SYNCS.ARRIVE.TRANS64.RED.A0TR RZ, [UR24+0x58], R0 ;  /* 0x00005800ffff79a7 */ /* 0x0003e60008300418 */
.L_x_116:
[----:B------:R-:W-:Y:S05]  /*9540*/  BSYNC.RECONVERGENT B0 ;  /* 0x0000000000007941 */ /* 0x000fea0003800200 */
.L_x_115:
[----:B------:R-:W-:Y:S05]  /*9550*/  BRA.U UP1, `(.L_x_118) ;  /* 0x0000000101047547 */ /* 0x000fea000b800000 */
[----:B------:R-:W-:Y:S05]  /*9560*/  BPT.TRAP 0x1 ;  /* 0x000000040000795c */ /* 0x000fea0000300000 */
.L_x_118:
[----:B------:R-:W-:Y:S01]  /*9570*/  UIADD3 UR4, UPT, UPT, UR24, 0x58, URZ ;  /* 0x0000005818047890 */ /* 0x000fe2000fffe0ff */
[----:B------:R-:W-:Y:S01]  /*9580*/  LOP3.LUT R19, R19, 0x1, RZ, 0x3c, !PT ;  /* 0x0000000113137812 */ /* 0x000fe200078e3cff */
[----:B------:R-:W-:Y:S02]  /*9590*/  UISETP.NE.AND UP0, UPT, UR37, 0x8, UPT ;  /* 0x000000082500788c */ /* 0x000fe4000bf05270 */
[----:B------:R-:W-:Y:S09]  /*95a0*/  UPRMT UR4, UR25, 0x654, UR4 ;  /* 0x0000065419047896 */ /* 0x000ff20008000004 */
[----:B------:R-:W-:Y:S01]  /*95b0*/  SYNCS.ARRIVE.TRANS64.RED.A1T0 RZ, [UR4], RZ ;  /* 0x000000ffffff79a7 */ /* 0x000fe20008100404 */
[----:B------:R-:W-:Y:S05]  /*95c0*/  BRA.U UP0, `(.L_x_119) ;  /* 0x0000000100047547 */ /* 0x000fea000b800000 */
[----:B------:R-:W-:Y:S05]  /*95d0*/  BPT.TRAP 0x1 ;  /* 0x000000040000795c */ /* 0x000fea0000300000 */
.L_x_119:
[----:B------:R-:W-:Y:S01]  /*95e0*/  ULEA UR8, UR5, UR24, 0x3 ;  /* 0x0000001805087291 */ /* 0x000fe2000f8e18ff */
[----:B-1----:R-:W-:Y:S08]  /*95f0*/  SHF.L.U32 R5, R18, 0x1f, RZ ;  /* 0x0000001f12057819 */ /* 0x002ff000000006ff */
[----:B------:R-:W1:Y:S02]  /*9600*/  SYNCS.PHASECHK.TRANS64.TRYWAIT P0, [UR8+0x150], R5 ;  /* 0x00015005ff0075a7 */ /* 0x000e640008001108 */
[----:B-1----:R-:W-:Y:S05]  /*9610*/  @!P0 BRA `(.L_x_120) ;  /* 0x000000a400cc8947 */ /* 0x002fea0003800000 */
.L_x_258:
[----:B------:R-:W-:Y:S09]  /*9620*/  UIMAD UR4, UR5, 0x14, UR36 ;  /* 0x00000014050478a4 */ /* 0x000ff2000f8e0224 */
[----:B--2---:R-:W2:Y:S04]  /*9630*/  LDS R6, [UR4] ;  /* 0x00000004ff067984 */ /* 0x004ea80008000800 */
[----:B-1----:R-:W1:Y:S04]  /*9640*/  LDS R5, [UR4+0x4] ;  /* 0x00000404ff057984 */ /* 0x002e680008000800 */
[----:B------:R-:W3:Y:S04]  /*9650*/  LDS.U16 R4, [UR4+0x12] ;  /* 0x00001204ff047984 */ /* 0x000ee80008000400 */
[----:B------:R-:W3:Y:S04]  /*9660*/  LDS R16, [UR4+0x8] ;  /* 0x00000804ff107984 */ /* 0x000ee80008000800 */
[----:B----4-:R-:W4:Y:S01]  /*9670*/  LDS R0, [UR4+0xc] ;  /* 0x00000c04ff007984 */ /* 0x010f220008000800 */
[----:B------:R-:W-:Y:S01]  /*9680*/  @!PT LDS RZ, [RZ] ;  /* 0x00000000fffff984 */ /* 0x000fe20000000800 */
[----:B------:R-:W-:Y:S01]  /*9690*/  @!PT LDS RZ, [RZ] ;  /* 0x00000000fffff984 */ /* 0x000fe20000000800 */
[----:B------:R-:W-:Y:S01]  /*96a0*/  @!PT LDS RZ, [RZ] ;  /* 0x00000000fffff984 */ /* 0x000fe20000000800 */
[----:B------:R-:W-:Y:S01]  /*96b0*/  @!PT LDS RZ, [RZ] ;  /* 0x00000000fffff984 */ /* 0x000fe20000000800 */
[----:B------:R5:W-:Y:S06]  /*96c0*/  MEMBAR.ALL.CTA ;  /* 0x0000000000007992 */ /* 0x000bec0000008000 */
[----:B-----5:R-:W3:Y:S01]  /*96d0*/  FENCE.VIEW.ASYNC.S ;  /* 0x00000000000073c6 */ /* 0x020ee20000000000 */
[----:B--2---:R-:W-:Y:S02]  /*96e0*/  R2UR UR18, R6 ;  /* 0x00000000061272ca */ /* 0x004fe400000e0000 */
[----:B-1----:R-:W-:Y:S01]  /*96f0*/  R2UR UR19, R5 ;  /* 0x00000000051372ca */ /* 0x002fe200000e0000 */
[----:B------:R-:W-:Y:S03]  /*9700*/  @!UPT UIADD3 URZ, UPT, UPT, URZ, URZ, URZ ;  /* 0x000000fffffff290 */ /* 0x000fe6000fffe0ff */
[----:B------:R-:W-:Y:S11]  /*9710*/  BRA.U UP0, `(.L_x_121) ;  /* 0x0000000100047547 */ /* 0x000ff6000b800000 */
[----:B------:R-:W-:Y:S05]  /*9720*/  BPT.TRAP 0x1 ;  /* 0x000000040000795c */ /* 0x000fea0000300000 */
.L_x_121:
[----:B------:R-:W-:Y:S01]  /*9730*/  UIADD3 UR8, UPT, UPT, UR8, 0x190, URZ ;  /* 0x0000019008087890 */ /* 0x000fe2000fffe0ff */
[----:B----4-:R-:W-:Y:S03]  /*9740*/  ISETP.NE.AND P0, PT, R0, RZ, PT ;  /* 0x000000ff0000720c */ /* 0x010fe60003f05270 */
[----:B------:R-:W-:Y:S09]  /*9750*/  UPRMT UR8, UR25, 0x654, UR8 ;  /* 0x0000065419087896 */ /* 0x000ff20008000008 */
[----:B---3--:R-:W-:Y:S01]  /*9760*/  SYNCS.ARRIVE.TRANS64.RED.A1T0 RZ, [UR8], RZ ;  /* 0x000000ffffff79a7 */ /* 0x008fe20008100408 */
[----:B------:R-:W-:Y:S04]  /*9770*/  UIADD3 UR8, UPT, UPT, UR5, 0x1, URZ ;  /* 0x0000000105087890 */ /* 0x000fe8000fffe0ff */
[----:B------:R-:W-:Y:S04]  /*9780*/  UISETP.NE.AND UP0, UPT, UR8, 0x8, UPT ;  /* 0x000000080800788c */ /* 0x000fe8000bf05270 */
[----:B------:R-:W-:Y:S02]  /*9790*/  USEL UR4, URZ, 0x1, UP0 ;  /* 0x00000001ff047887 */ /* 0x000fe40008000000 */
[----:B------:R-:W-:Y:S02]  /*97a0*/  USEL UR5, UR8, URZ, UP0 ;  /* 0x000000ff08057287 */ /* 0x000fe40008000000 */
[----:B------:R-:W-:Y:S02]  /*97b0*/  UPLOP3.LUT UP0, UPT, UPT, UPT, UPT, 0x80, 0x8 ;  /* 0x000000000008789c */ /* 0x000fe40003f0f070 */
[----:B------:R-:W-:Y:S01]  /*97c0*/  LOP3.LUT R18, R18, UR4, RZ, 0x3c, !PT ;  /* 0x0000000412127c12 */ /* 0x000fe2000f8e3cff */
[----:B------:R-:W-:Y:S08]  /*97d0*/  @P0 BRA `(.L_x_122) ;  /* 0xffffffec00c80947 */ /* 0x000ff0000383ffff */
[----:B------:R-:W-:Y:S05]  /*97e0*/  BRA.U UP1, `(.L_x_123) ;  /* 0x0000000101047547 */ /* 0x000fea000b800000 */
[----:B------:R-:W-:Y:S05]  /*97f0*/  BPT.TRAP 0x1 ;  /* 0x000000040000795c */ /* 0x000fea0000300000 */
.L_x_123:
[----:B------:R-:W-:-:S04]  /*9800*/  SHF.L.U32 R3, R19, 0x1f, RZ ;  /* 0x0000001f13037819 */ /* 0x000fc800000006ff */
[----:B------:R-:W1:Y:S02]  /*9810*/  SYNCS.PHASECHK.TRANS64.TRYWAIT P0, [UR24+0x60], R3 ;  /* 0x00006003ff0075a7 */ /* 0x000e640008001118 */
[----:B-1----:R-:W-:Y:S05]  /*9820*/  @!P0 BRA `(.L_x_124) ;  /* 0x000000a400608947 */ /* 0x002fea0003800000 */
.L_x_260:
[----:B------:R-:W-:Y:S05]  /*9830*/  BRA.U UP1, `(.L_x_125) ;  /* 0x0000000101047547 */ /* 0x000fea000b800000 */
[----:B------:R-:W-:Y:S05]  /*9840*/  BPT.TRAP 0x1 ;  /* 0x000000040000795c */ /* 0x000fea0000300000 */
.L_x_125:
[----:B------:R-:W2:Y:S02]  /*9850*/  SYNCS.PHASECHK.TRANS64.TRYWAIT P0, [UR24+0x68], R3 ;  /* 0x00006803ff0075a7 */ /* 0x000ea40008001118 */
[----:B--2---:R-:W-:Y:S05]  /*9860*/  @!P0 BRA `(.L_x_126) ;  /* 0x000000a400688947 */ /* 0x004fea0003800000 */
.L_x_262:
[----:B------:R-:W-:Y:S05]  /*9870*/  BRA.U UP1, `(.L_x_127) ;  /* 0x0000000101047547 */ /* 0x000fea000b800000 */
[----:B------:R-:W-:Y:S05]  /*9880*/  BPT.TRAP 0x1 ;  /* 0x000000040000795c */ /* 0x000fea0000300000 */
.L_x_127:
[----:B------:R-:W2:Y:S02]  /*9890*/  SYNCS.PHASECHK.TRANS64.TRYWAIT P0, [UR24+0x70], R3 ;  /* 0x00007003ff0075a7 */ /* 0x000ea40008001118 */
[----:B--2---:R-:W-:Y:S05]  /*98a0*/  @!P0 BRA `(.L_x_128) ;  /* 0x000000a400708947 */ /* 0x004fea0003800000 */
.L_x_264:
[----:B------:R-:W-:Y:S05]  /*98b0*/  BRA.U UP1, `(.L_x_129) ;  /* 0x0000000101047547 */ /* 0x000fea000b800000 */
[----:B------:R-:W-:Y:S05]  /*98c0*/  BPT.TRAP 0x1 ;  /* 0x000000040000795c */ /* 0x000fea0000300000 */
.L_x_129:
[----:B-1----:R-:W-:Y:S02]  /*98d0*/  SHF.L.U32 R3, R19, 0x1f, RZ ;  /* 0x0000001f13037819 */ /* 0x002fe400000006ff */
[----:B------:R-:W-:-:S04]  /*98e0*/  MOV R0, UR24 ;  /* 0x0000001800007c02 */ /* 0x000fc80008000f00 */
[----:B------:R1:W2:Y:S03]  /*98f0*/  SYNCS.PHASECHK.TRANS64.TRYWAIT P0, [R0+URZ+0x78], R3 ;  /* 0x00007803000075a7 */ /* 0x0002a600080011ff */
[----:B--2---:R-:W-:Y:S05]  /*9900*/  @!P0 NANOSLEEP.SYNCS 0x989680 ;  /* 0x009896800000895d */ /* 0x004fea0003900000 */
[----:B------:R-:W2:Y:S02]  /*9910*/  @!P0 SYNCS.PHASECHK.TRANS64 P0, [R0+URZ+0x78], R3 ;  /* 0x00007803000085a7 */ /* 0x000ea400080010ff */
[----:B--2---:R-:W-:Y:S05]  /*9920*/  @P0 EXIT ;  /* 0x000000000000094d */ /* 0x004fea0003800000 */
[----:B------:R-:W-:Y:S05]  /*9930*/  BRA `(.L_x_129) ;  /* 0xfffffffc00e47947 */ /* 0x000fea000383ffff */
.L_x_88:
[----:B------:R-:W-:-:S09]  /*9940*/  UISETP.NE.AND UP0, UPT, UR21, 0x4, UPT ;  /* 0x000000041500788c */ /* 0x000fd2000bf05270 */
[----:B------:R-:W-:Y:S05]  /*9950*/  BRA.U UP0, `(.L_x_130) ;  /* 0x0000006d00f07547 */ /* 0x000fea000b800000 */
.L_x_131:
[----:B------:R-:W-:-:S08]  /*9960*/  NOP ;  /* 0x0000000000007918 */ /* 0x000fd00000000000 */
[----:B------:R-:W2:Y:S02]  /*9970*/  USETMAXREG.TRY_ALLOC.CTAPOOL UP0, 0xe8 ;  /* 0x000000e8000079c8 */ /* 0x000ea40008000600 */
[----:B--2---:R-:W-:Y:S05]  /*9980*/  BRA.U !UP0, `(.L_x_131) ;  /* 0xfffffffd08f47547 */ /* 0x004fea000b83ffff */
[----:B------:R-:W2:Y:S08]  /*9990*/  S2UR UR52, SR_CgaCtaId ;  /* 0x00000000003479c3 */ /* 0x000eb00000008800 */
[----:B------:R-:W-:Y:S01]  /*99a0*/  BAR.SYNC.DEFER_BLOCKING 0x6, 0xa0 ;  /* 0x0182800000007b1d */ /* 0x000fe20000010000 */
[C---:B-----5:R-:W-:Y:S01]  /*99b0*/  IMAD.SHL.U32 R5, R142.reuse, 0x40, RZ ;  /* 0x000000408e057824 */ /* 0x060fe200078e00ff */
[C---:B------:R-:W-:Y:S01]  /*99c0*/  LOP3.LUT P1, RZ, R142.reuse, 0x2, RZ, 0xc0, !PT ;  /* 0x000000028eff7812 */ /* 0x040fe2000782c0ff */
[C---:B------:R-:W-:Y:S01]  /*99d0*/  IMAD.SHL.U32 R2, R142.reuse, 0x20, RZ ;  /* 0x000000208e027824 */ /* 0x040fe200078e00ff */
[----:B------:R-:W-:Y:S01]  /*99e0*/  PLOP3.LUT P2, PT, PT, PT, PT, 0x80, 0x8 ;  /* 0x000000000008781c */ /* 0x000fe20003f4f070 */
[----:B------:R-:W-:Y:S01]  /*99f0*/  IMAD.U32 R4, R142, 0x10000, RZ ;  /* 0x000100008e047824 */ /* 0x000fe200078e00ff */
[----:B------:R-:W-:Y:S01]  /*9a00*/  UMOV UR43, 0x400 ;  /* 0x00000400002b7882 */ /* 0x000fe20000000000 */
[----:B------:R-:W-:Y:S01]  /*9a10*/  LOP3.LUT R3, R5, 0x1c0, RZ, 0xc0, !PT ;  /* 0x000001c005037812 */ /* 0x000fe200078ec0ff */
[----:B------:R-:W3:Y:S01]  /*9a20*/  SHFL.IDX PT, R143, R128, RZ, 0x1f ;  /* 0x00001fff808f7589 */ /* 0x000ee200000e0000 */
[----:B------:R-:W-:Y:S01]  /*9a30*/  LOP3.LUT R2, R2, 0x200, RZ, 0xc0, !PT ;  /* 0x0000020002027812 */ /* 0x000fe200078ec0ff */
[----:B------:R-:W-:Y:S01]  /*9a40*/  IMAD.SHL.U32 R0, R142, 0x8, RZ ;  /* 0x000000088e007824 */ /* 0x000fe200078e00ff */
[----:B------:R-:W-:Y:S01]  /*9a50*/  LOP3.LUT R3, R3, 0x28, R142, 0xf8, !PT ;  /* 0x0000002803037812 */ /* 0x000fe200078ef88e */
[----:B------:R-:W-:Y:S01]  /*9a60*/  IMAD.MOV.U32 R141, RZ, RZ, 0x10 ;  /* 0x00000010ff8d7424 */ /* 0x000fe200078e00ff */
[----:B------:R-:W-:Y:S01]  /*9a70*/  LOP3.LUT R2, R2, 0x1000, R5, 0xf8, !PT ;  /* 0x0000100002027812 */ /* 0x000fe200078ef805 */
[----:B------:R-:W-:Y:S01]  /*9a80*/  UMOV UR58, URZ ;  /* 0x000000ff003a7c82 */ /* 0x000fe20008000000 */
[----:B------:R-:W-:Y:S01]  /*9a90*/  LOP3.LUT R5, R4, 0x600000, RZ, 0xc0, !PT ;  /* 0x0060000004057812 */ /* 0x000fe200078ec0ff */
[----:B------:R-:W-:Y:S01]  /*9aa0*/  UMOV UR59, URZ ;  /* 0x000000ff003b7c82 */ /* 0x000fe20008000000 */
[----:B------:R-:W-:Y:S01]  /*9ab0*/  LOP3.LUT R3, R3, 0x38, R0, 0x78, !PT ;  /* 0x0000003803037812 */ /* 0x000fe200078e7800 */
[----:B------:R-:W1:Y:S01]  /*9ac0*/  LDCU.64 UR38, c[0x0][0x888] ;  /* 0x00011100ff2677ac */ /* 0x000e620008000a00 */
[----:B------:R-:W-:Y:S01]  /*9ad0*/  LOP3.LUT R142, R142, 0x60, RZ, 0xc0, !PT ;  /* 0x000000608e8e7812 */ /* 0x000fe200078ec0ff */
[----:B------:R-:W-:Y:S01]  /*9ae0*/  IMAD.MOV.U32 R138, RZ, RZ, 0x1 ;  /* 0x00000001ff8a7424 */ /* 0x000fe200078e00ff */
[----:B------:R-:W-:Y:S01]  /*9af0*/  LOP3.LUT R139, R2, R3, RZ, 0xfc, !PT ;  /* 0x00000003028b7212 */ /* 0x000fe200078efcff */
[----:B------:R-:W1:Y:S01]  /*9b00*/  LDCU.64 UR48, c[0x0][0xb18] ;  /* 0x00016300ff3077ac */ /* 0x000e620008000a00 */
[----:B------:R-:W-:Y:S01]  /*9b10*/  IMAD.MOV.U32 R137, RZ, RZ, RZ ;  /* 0x000000ffff897224 */ /* 0x000fe200078e00ff */
[----:B------:R-:W-:-:S02]  /*9b20*/  PRMT R136, RZ, 0x7610, R136 ;  /* 0x00007610ff887816 */ /* 0x000fc40000000088 */
[----:B------:R-:W-:Y:S01]  /*9b30*/  CS2R R134, SRZ ;  /* 0x0000000000867805 */ /* 0x000fe2000001ff00 */
[----:B--2---:R-:W-:Y:S01]  /*9b40*/  ULEA UR43, UR52, UR43, 0x18 ;  /* 0x0000002b342b7291 */ /* 0x004fe2000f8ec0ff */
[----:B------:R-:W-:Y:S01]  /*9b50*/  SEL R141, R141, 0xfffffff0, !P1 ;  /* 0xfffffff08d8d7807 */ /* 0x000fe20004800000 */
[----:B------:R-:W2:Y:S01]  /*9b60*/  LDCU.64 UR46, c[0x0][0xb20] ;  /* 0x00016400ff2e77ac */ /* 0x000ea20008000a00 */
[----:B---3--:R-:W-:Y:S01]  /*9b70*/  ISETP.NE.AND P0, PT, R143, 0x4, PT ;  /* 0x000000048f00780c */ /* 0x008fe20003f05270 */
[----:B------:R-:W3:Y:S05]  /*9b80*/  LDCU.64 UR44, c[0x0][0x8b0] ;  /* 0x00011600ff2c77ac */ /* 0x000eea0008000a00 */
[----:B------:R-:W4:Y:S01]  /*9b90*/  LDS R140, [UR43+0x310] ;  /* 0x0003102bff8c7984 */ /* 0x000f220008000800 */
[----:B------:R-:W-:Y:S01]  /*9ba0*/  UIADD3 UR4, UPT, UPT, UR43, 0x1000, URZ ;  /* 0x000010002b047890 */ /* 0x000fe2000fffe0ff */
[----:B------:R-:W-:Y:S01]  /*9bb0*/  UMOV UR5, URZ ;  /* 0x000000ff00057c82 */ /* 0x000fe20008000000 */
[----:B----4-:R-:W-:-:S04]  /*9bc0*/  IMAD.IADD R140, R140, 0x1, R5 ;  /* 0x000000018c8c7824 */ /* 0x010fc800078e0205 */
[----:B-123--:R-:W-:Y:S06]  /*9bd0*/  @P0 BRA `(.L_x_132) ;  /* 0x00000000007c0947 */ /* 0x00efec0003800000 */
[----:B------:R-:W1:Y:S01]  /*9be0*/  LDC.64 R36, c[0x0][0xa00] ;  /* 0x00028000ff247b82 */ /* 0x000e620000000a00 */
[----:B------:R-:W2:Y:S01]  /*9bf0*/  LDCU UR6, c[0x0][0xc1c] ;  /* 0x00018380ff0677ac */ /* 0x000ea20008000800 */
[----:B------:R-:W3:Y:S06]  /*9c00*/  LDCU.64 UR58, c[0x0][0xb00] ;  /* 0x00016000ff3a77ac */ /* 0x000eec0008000a00 */
[----:B------:R-:W1:Y:S01]  /*9c10*/  LDC.64 R38, c[0x0][0xa08] ;  /* 0x00028200ff267b82 */ /* 0x000e620000000a00 */
[----:B------:R-:W-:-:S07]  /*9c20*/  ELECT P0, URZ, PT ;  /* 0x0000000000ff782f */ /* 0x000fce0003800000 */
[----:B------:R-:W4:Y:S01]  /*9c30*/  LDC.64 R32, c[0x0][0xa10] ;  /* 0x00028400ff207b82 */ /* 0x000f220000000a00 */
[----:B--2---:R-:W-:-:S04]  /*9c40*/  UIADD3 UR6, UPT, UPT, UR28, UR6, URZ ;  /* 0x000000061c067290 */ /* 0x004fc8000fffe0ff */
[----:B------:R-:W-:-:S03]  /*9c50*/  UIMAD UR6, UR6, 0xe, URZ ;  /* 0x0000000e060678a4 */ /* 0x000fc6000f8e02ff */
[----:B------:R-:W4:Y:S01]  /*9c60*/  LDC.64 R34, c[0x0][0xa18] ;  /* 0x00028600ff227b82 */ /* 0x000f220000000a00 */
[----:B---3--:R-:W-:-:S07]  /*9c70*/  UIMAD.WIDE.U32 UR58, UR6, 0x80, UR58 ;  /* 0x00000080063a78a5 */ /* 0x008fce000f8e003a */
[----:B------:R-:W2:Y:S01]  /*9c80*/  LDC.64 R28, c[0x0][0xa20] ;  /* 0x00028800ff1c7b82 */ /* 0x000ea20000000a00 */
[----:B-1----:R1:W-:Y:S07]  /*9c90*/  @P0 STS.128 [UR43+0x400], R36 ;  /* 0x00040024ff000988 */ /* 0x0023ee0008000c2b */
[----:B------:R-:W2:Y:S08]  /*9ca0*/  LDC.64 R30, c[0x0][0xa28] ;  /* 0x00028a00ff1e7b82 */ /* 0x000eb00000000a00 */
[----:B------:R-:W3:Y:S01]  /*9cb0*/  LDC.64 R24, c[0x0][0xa30] ;  /* 0x00028c00ff187b82 */ /* 0x000ee20000000a00 */
[----:B----4-:R1:W-:Y:S07]  /*9cc0*/  @P0 STS.128 [UR43+0x410], R32 ;  /* 0x00041020ff000988 */ /* 0x0103ee0008000c2b */
[----:B------:R-:W3:Y:S08]  /*9cd0*/  LDC.64 R26, c[0x0][0xa38] ;  /* 0x00028e00ff1a7b82 */ /* 0x000ef00000000a00 */
[----:B------:R-:W4:Y:S01]  /*9ce0*/  LDC.64 R20, c[0x0][0xa40] ;  /* 0x00029000ff147b82 */ /* 0x000f220000000a00 */
[----:B--2---:R1:W-:Y:S07]  /*9cf0*/  @P0 STS.128 [UR43+0x420], R28 ;  /* 0x0004201cff000988 */ /* 0x0043ee0008000c2b */
[----:B------:R-:W4:Y:S08]  /*9d00*/  LDC.64 R22, c[0x0][0xa48] ;  /* 0x00029200ff167b82 */ /* 0x000f300000000a00 */
[----:B------:R-:W2:Y:S01]  /*9d10*/  LDC.64 R12, c[0x0][0xa50] ;  /* 0x00029400ff0c7b82 */ /* 0x000ea20000000a00 */
[----:B---3--:R1:W-:Y:S07]  /*9d20*/  @P0 STS.128 [UR43+0x430], R24 ;  /* 0x00043018ff000988 */ /* 0x0083ee0008000c2b */
[----:B------:R-:W2:Y:S08]  /*9d30*/  LDC.64 R14, c[0x0][0xa58] ;  /* 0x00029600ff0e7b82 */ /* 0x000eb00000000a00 */
[----:B------:R-:W3:Y:S01]  /*9d40*/  LDC.64 R8, c[0x0][0xa60] ;  /* 0x00029800ff087b82 */ /* 0x000ee20000000a00 */
[----:B----4-:R1:W-:Y:S07]  /*9d50*/  @P0 STS.128 [UR43+0x440], R20 ;  /* 0x00044014ff000988 */ /* 0x0103ee0008000c2b */
[----:B------:R-:W3:Y:S08]  /*9d60*/  LDC.64 R10, c[0x0][0xa68] ;  /* 0x00029a00ff0a7b82 */ /* 0x000ef00000000a00 */
[----:B------:R-:W4:Y:S01]  /*9d70*/  LDC.64 R4, c[0x0][0xa70] ;  /* 0x00029c00ff047b82 */ /* 0x000f220000000a00 */
[----:B--2---:R1:W-:Y:S07]  /*9d80*/  @P0 STS.128 [UR43+0x450], R12 ;  /* 0x0004500cff000988 */ /* 0x0043ee0008000c2b */
[----:B------:R-:W4:Y:S01]  /*9d90*/  LDC.64 R6, c[0x0][0xa78] ;  /* 0x00029e00ff067b82 */ /* 0x000f220000000a00 */
[----:B---3--:R1:W-:Y:S04]  /*9da0*/  @P0 STS.128 [UR43+0x460], R8 ;  /* 0x00046008ff000988 */ /* 0x0083e80008000c2b */
[----:B----4-:R1:W-:Y:S01]  /*9db0*/  @P0 STS.128 [UR43+0x470], R4 ;  /* 0x00047004ff000988 */ /* 0x0103e20008000c2b */
[----:B------:R-:W-:Y:S01]  /*9dc0*/  NOP ;  /* 0x0000000000007918 */ /* 0x000fe20000000000 */
.L_x_132:
[----:B------:R-:W-:Y:S01]  /*9dd0*/  MOV R129, UR4 ;  /* 0x0000000400817c02 */ /* 0x000fe20008000f00 */
[----:B------:R-:W-:Y:S01]  /*9de0*/  UMOV UR54, URZ ;  /* 0x000000ff00367c82 */ /* 0x000fe20008000000 */
[----:B------:R-:W-:Y:S01]  /*9df0*/  SHF.L.U32 R139, R139, 0x1, RZ ;  /* 0x000000018b8b7819 */ /* 0x000fe200000006ff */
[----:B------:R-:W-:-:S06]  /*9e00*/  UMOV UR53, URZ ;  /* 0x000000ff00357c82 */ /* 0x000fcc0008000000 */
.L_x_186:
[----:B------:R-:W-:Y:S01]  /*9e10*/  LOP3.LUT R0, R136, 0xffff, RZ, 0xc0, !PT ;  /* 0x0000ffff88007812 */ /* 0x000fe200078ec0ff */
[----:B-1----:R-:W1:Y:S03]  /*9e20*/  LDC.64 R8, c[0x0][0x390] ;  /* 0x0000e400ff087b82 */ /* 0x002e660000000a00 */
        /* <DEDUP_REMOVED lines=16> */
[----:B------:R-:W-:Y:S02]  /*9f30*/  ISETP.NE.OR P0, PT, R143, 0x4, !P2 ;  /* 0x000000048f00780c */ /* 0x000fe40005705670 */
[----:B------:R-:W-:Y:S02]  /*9f40*/  R2UR UR56, R2 ;  /* 0x00000000023872ca */ /* 0x000fe400000e0000 */
[----:B------:R-:W-:Y:S09]  /*9f50*/  R2UR UR57, R3 ;  /* 0x00000000033972ca */ /* 0x000ff200000e0000 */
[----:B-1-3--:R-:W-:Y:S06]  /*9f60*/  @P0 BRA `(.L_x_133) ;  /* 0x0000000000ec0947 */ /* 0x00afec0003800000 */
[----:B------:R-:W-:Y:S01]  /*9f70*/  IMAD.U32 R11, RZ, RZ, UR43 ;  /* 0x0000002bff0b7e24 */ /* 0x000fe2000f8e00ff */
[----:B------:R-:W1:Y:S01]  /*9f80*/  S2R R0, SR_LANEID ;  /* 0x0000000000007919 */ /* 0x000e620000000000 */
[----:B------:R-:W-:Y:S01]  /*9f90*/  ELECT P0, URZ, PT ;  /* 0x0000000000ff782f */ /* 0x000fe20003800000 */
[----:B------:R-:W-:Y:S01]  /*9fa0*/  BSSY.RECONVERGENT B0, `(.L_x_134) ;  /* 0x0000032000007945 */ /* 0x000fe20003800200 */
[----:B-1----:R-:W-:Y:S05]  /*9fb0*/  IMAD.SHL.U32 R0, R0, 0x4, RZ ;  /* 0x0000000400007824 */ /* 0x002fea00078e00ff */
[----:B------:R-:W-:Y:S06]  /*9fc0*/  IADD3 R11, PT, PT, R0, 0x400, R11 ;  /* 0x00000400000b7810 */ /* 0x000fec0007ffe00b */
[----:B------:R-:W-:Y:S05]  /*9fd0*/  @!P0 BRA `(.L_x_135) ;  /* 0x0000000000b88947 */ /* 0x000fea0003800000 */
[----:B------:R-:W-:Y:S01]  /*9fe0*/  STS [UR43+0x430], RZ ;  /* 0x000430ffff007988 */ /* 0x000fe2000800082b */
[----:B------:R-:W-:Y:S01]  /*9ff0*/  ISETP.NE.U32.AND P0, PT, RZ, UR46, PT ;  /* 0x0000002eff007c0c */ /* 0x000fe2000bf05070 */
[C---:B------:R-:W-:Y:S01]  /*a000*/  IMAD.WIDE R6, R16.reuse, 0xc, R8 ;  /* 0x0000000c10067825 */ /* 0x040fe200078e0208 */
[----:B------:R-:W-:Y:S02]  /*a010*/  UIADD3 UR4, UPT, UPT, UR43, 0x400, URZ ;  /* 0x000004002b047890 */ /* 0x000fe4000fffe0ff */
[----:B------:R-:W-:Y:S02]  /*a020*/  ISETP.NE.AND.EX P1, PT, RZ, UR47, PT, P0 ;  /* 0x0000002fff007c0c */ /* 0x000fe4000bf25300 */
[----:B------:R-:W2:Y:S01]  /*a030*/  LDG.E R18, desc[UR50][R6.64] ;  /* 0x0000003206127981 */ /* 0x000ea2000c1e1900 */
[C---:B------:R-:W-:Y:S03]  /*a040*/  LEA R2, P0, R16.reuse, RZ, 0x3 ;  /* 0x000000ff10027211 */ /* 0x040fe600078018ff */
[----:B------:R1:W3:Y:S01]  /*a050*/  LDG.E R5, desc[UR50][R6.64+0x4] ;  /* 0x0000043206057981 */ /* 0x0002e2000c1e1900 */
[----:B------:R-:W-:Y:S06]  /*a060*/  LEA.HI.X.SX32 R3, R16, RZ, 0x3, P0 ;  /* 0x000000ff10037211 */ /* 0x000fec00000f1eff */
[C---:B------:R-:W-:Y:S04]  /*a070*/  @P1 IADD3 R12, P0, PT, R2.reuse, UR46, RZ ;  /* 0x0000002e020c1c10 */ /* 0x040fe8000ff1e0ff */
[C---:B------:R-:W-:Y:S02]  /*a080*/  @P1 IADD3.X R13, PT, PT, R3.reuse, UR47, RZ, P0, !PT ;  /* 0x0000002f030d1c10 */ /* 0x040fe400087fe4ff */
[----:B------:R-:W-:Y:S03]  /*a090*/  IADD3 R14, P0, PT, R2, UR48, RZ ;  /* 0x00000030020e7c10 */ /* 0x000fe6000ff1e0ff */
[----:B------:R-:W4:Y:S01]  /*a0a0*/  @P1 LDG.E.64 R20, desc[UR50][R12.64] ;  /* 0x000000320c141981 */ /* 0x000f22000c1e1b00 */
[----:B------:R-:W-:Y:S03]  /*a0b0*/  IADD3.X R15, PT, PT, R3, UR49, RZ, P0, !PT ;  /* 0x00000031030f7c10 */ /* 0x000fe600087fe4ff */
[----:B------:R-:W5:Y:S04]  /*a0c0*/  LDS R3, [UR43+0x41c] ;  /* 0x00041c2bff037984 */ /* 0x000f680008000800 */
[----:B------:R-:W5:Y:S01]  /*a0d0*/  LDG.E.64 R14, desc[UR50][R14.64] ;  /* 0x000000320e0e7981 */ /* 0x000f62000c1e1b00 */
[----:B-1----:R-:W-:Y:S03]  /*a0e0*/  IMAD.U32 R6, RZ, RZ, UR4 ;  /* 0x00000004ff067e24 */ /* 0x002fe6000f8e00ff */
[----:B-----5:R-:W-:Y:S01]  /*a0f0*/  STS.64 [UR43+0x400], R14 ;  /* 0x0004000eff007988 */ /* 0x020fe20008000a2b */
[--C-:B--2---:R-:W-:Y:S01]  /*a100*/  SHF.R.S32.HI R19, RZ, 0x1f, R18.reuse ;  /* 0x0000001fff137819 */ /* 0x104fe20000011412 */
[----:B------:R-:W-:Y:S02]  /*a110*/  @!P1 IMAD.MOV.U32 R20, RZ, RZ, R18 ;  /* 0x000000ffff149224 */ /* 0x000fe400078e0012 */
[----:B---3--:R-:W-:Y:S02]  /*a120*/  VIADD R5, R5, 0xffffffff ;  /* 0xffffffff05057836 */ /* 0x008fe40000000000 */
[----:B------:R-:W-:Y:S05]  /*a130*/  @!P1 IMAD.MOV.U32 R21, RZ, RZ, R19 ;  /* 0x000000ffff159224 */ /* 0x000fea00078e0013 */
[----:B----4-:R-:W-:Y:S04]  /*a140*/  SHF.L.U64.HI R10, R20, 0x1, R21 ;  /* 0x00000001140a7819 */ /* 0x010fe80000010215 */
[----:B------:R-:W-:Y:S04]  /*a150*/  LOP3.LUT R10, R10, 0x1fffffff, RZ, 0xc0, !PT ;  /* 0x1fffffff0a0a7812 */ /* 0x000fe800078ec0ff */
[----:B------:R-:W-:Y:S04]  /*a160*/  SHF.R.U32.HI R2, RZ, 0x4, R10 ;  /* 0x00000004ff027819 */ /* 0x000fe8000001160a */
[----:B------:R-:W-:Y:S02]  /*a170*/  LOP3.LUT R13, R3, 0xf, R2, 0xb8, !PT ;  /* 0x0000000f030d7812 */ /* 0x000fe400078eb802 */
[----:B------:R-:W-:Y:S03]  /*a180*/  SHF.R.U64 R2, R6, 0x4, RZ ;  /* 0x0000000406027819 */ /* 0x000fe600000012ff */
[----:B------:R1:W-:Y:S04]  /*a190*/  STS [UR43+0x41c], R13 ;  /* 0x00041c0dff007988 */ /* 0x0003e8000800082b */
[----:B------:R-:W2:Y:S04]  /*a1a0*/  LDS R4, [UR43+0x41c] ;  /* 0x00041c2bff047984 */ /* 0x000ea80008000800 */
[----:B------:R-:W-:Y:S04]  /*a1b0*/  STS [UR43+0x410], R2 ;  /* 0x00041002ff007988 */ /* 0x000fe8000800082b */
[----:B------:R-:W-:Y:S01]  /*a1c0*/  STS [UR43+0x414], R2 ;  /* 0x00041402ff007988 */ /* 0x000fe2000800082b */
[----:B-1----:R-:W-:Y:S05]  /*a1d0*/  IMAD.SHL.U32 R13, R20, 0x2, RZ ;  /* 0x00000002140d7824 */ /* 0x002fea00078e00ff */
[----:B------:R-:W-:Y:S04]  /*a1e0*/  LOP3.LUT R13, R13, 0xfffffffe, RZ, 0xc0, !PT ;  /* 0xfffffffe0d0d7812 */ /* 0x000fe800078ec0ff */
[----:B------:R-:W-:Y:S05]  /*a1f0*/  SHF.R.U64 R10, R13, 0x4, R10 ;  /* 0x000000040d0a7819 */ /* 0x000fea000000120a */
[----:B------:R-:W-:Y:S01]  /*a200*/  STS [UR43+0x40c], R10 ;  /* 0x00040c0aff007988 */ /* 0x000fe2000800082b */
[----:B--2---:R-:W-:Y:S05]  /*a210*/  LOP3.LUT R7, R4, 0xf0, RZ, 0xb8, !PT ;  /* 0x000000f004077812 */ /* 0x004fea00078eb8ff */
[----:B------:R1:W-:Y:S04]  /*a220*/  STS [UR43+0x41c], R7 ;  /* 0x00041c07ff007988 */ /* 0x0003e8000800082b */
[----:B------:R-:W2:Y:S01]  /*a230*/  LDS R4, [UR43+0x41c] ;  /* 0x00041c2bff047984 */ /* 0x000ea20008000800 */
[----:B-1----:R-:W-:Y:S02]  /*a240*/  CS2R R6, SRZ ;  /* 0x0000000000067805 */ /* 0x002fe4000001ff00 */
[----:B--2---:R-:W-:Y:S01]  /*a250*/  LOP3.LUT R3, R4, 0xf00, RZ, 0xb8, !PT ;  /* 0x00000f0004037812 */ /* 0x004fe200078eb8ff */
[----:B------:R-:W-:Y:S04]  /*a260*/  VIADD R4, R18, 0xffffffff ;  /* 0xffffffff12047836 */ /* 0x000fe80000000000 */
[----:B------:R-:W-:Y:S04]  /*a270*/  STS.64 [UR43+0x418], R2 ;  /* 0x00041802ff007988 */ /* 0x000fe80008000a2b */
[----:B------:R-:W1:Y:S04]  /*a280*/  LDS R12, [UR43+0x41c] ;  /* 0x00041c2bff0c7984 */ /* 0x000e680008000800 */
[----:B------:R2:W-:Y:S01]  /*a290*/  STS.128 [UR43+0x420], R4 ;  /* 0x00042004ff007988 */ /* 0x0005e20008000c2b */
[----:B-1----:R-:W-:Y:S05]  /*a2a0*/  LOP3.LUT R12, R12, 0xf000, RZ, 0xb8, !PT ;  /* 0x0000f0000c0c7812 */ /* 0x002fea00078eb8ff */
[----:B------:R2:W-:Y:S02]  /*a2b0*/  STS [UR43+0x41c], R12 ;  /* 0x00041c0cff007988 */ /* 0x0005e4000800082b */
.L_x_135:
[----:B------:R-:W-:Y:S05]  /*a2c0*/  BSYNC.RECONVERGENT B0 ;  /* 0x0000000000007941 */ /* 0x000fea0003800200 */
.L_x_134:
[----:B------:R-:W-:Y:S01]  /*a2d0*/  NOP ;  /* 0x0000000000007918 */ /* 0x000fe20000000000 */
[----:B------:R-:W1:Y:S01]  /*a2e0*/  LDS R11, [R11] ;  /* 0x000000000b0b7984 */ /* 0x000e620000000800 */
[----:B------:R-:W-:Y:S04]  /*a2f0*/  IADD3 R2, P0, PT, R0, UR56, RZ ;  /* 0x0000003800027c10 */ /* 0x000fe8000ff1e0ff */
[----:B------:R-:W-:Y:S05]  /*a300*/  IADD3.X R3, PT, PT, RZ, UR57, RZ, P0, !PT ;  /* 0x00000039ff037c10 */ /* 0x000fea00087fe4ff */
[----:B-1----:R1:W5:Y:S04]  /*a310*/  ATOMG.E.EXCH.STRONG.GPU PT, RZ, [R2], R11 ;  /* 0x0000000b02ff73a8 */ /* 0x00236800041ee100 */
.L_x_133:
[----:B------:R-:W-:Y:S09]  /*a320*/  UISETP.NE.AND UP0, UPT, UR37, 0x8, UPT ;  /* 0x000000082500788c */ /* 0x000ff2000bf05270 */
[----:B------:R-:W-:Y:S05]  /*a330*/  BRA.U UP0, `(.L_x_136) ;  /* 0x0000000100047547 */ /* 0x000fea000b800000 */
[----:B------:R-:W-:Y:S05]  /*a340*/  BPT.TRAP 0x1 ;  /* 0x000000040000795c */ /* 0x000fea0000300000 */
.L_x_136:
[----:B------:R-:W-:Y:S01]  /*a350*/  ULEA UR6, UR5, UR43, 0x3 ;  /* 0x0000002b05067291 */ /* 0x000fe2000f8e18ff */
[----:B-1----:R-:W-:Y:S08]  /*a360*/  SHF.L.U32 R3, R134, 0x1f, RZ ;  /* 0x0000001f86037819 */ /* 0x002ff000000006ff */
[----:B-----5:R-:W1:Y:S02]  /*a370*/  SYNCS.PHASECHK.TRANS64.TRYWAIT P0, [UR6+0x150], R3 ;  /* 0x00015003ff0075a7 */ /* 0x020e640008001106 */
[----:B-1----:R-:W-:Y:S05]  /*a380*/  @!P0 BRA `(.L_x_137) ;  /* 0x0000009800d08947 */ /* 0x002fea0003800000 */
.L_x_266:
[----:B------:R-:W-:Y:S09]  /*a390*/  UIMAD UR4, UR5, 0x14, UR36 ;  /* 0x00000014050478a4 */ /* 0x000ff2000f8e0224 */
[----:B------:R-:W3:Y:S04]  /*a3a0*/  LDS.U16 R136, [UR4+0x12] ;  /* 0x00001204ff887984 */ /* 0x000ee80008000400 */
[----:B------:R-:W4:Y:S04]  /*a3b0*/  LDS R133, [UR4] ;  /* 0x00000004ff857984 */ /* 0x000f280008000800 */
[----:B------:R-:W1:Y:S04]  /*a3c0*/  LDS R132, [UR4+0x4] ;  /* 0x00000404ff847984 */ /* 0x000e680008000800 */
[----:B------:R-:W1:Y:S04]  /*a3d0*/  LDS R131, [UR4+0x8] ;  /* 0x00000804ff837984 */ /* 0x000e680008000800 */
[----:B------:R-:W1:Y:S01]  /*a3e0*/  LDS R130, [UR4+0xc] ;  /* 0x00000c04ff827984 */ /* 0x000e620008000800 */
[----:B------:R-:W-:Y:S01]  /*a3f0*/  @!PT LDS RZ, [RZ] ;  /* 0x00000000fffff984 */ /* 0x000fe20000000800 */
[----:B------:R-:W-:Y:S01]  /*a400*/  @!PT LDS RZ, [RZ] ;  /* 0x00000000fffff984 */ /* 0x000fe20000000800 */
[----:B------:R-:W-:Y:S01]  /*a410*/  @!PT LDS RZ, [RZ] ;  /* 0x00000000fffff984 */ /* 0x000fe20000000800 */
[----:B------:R-:W-:Y:S01]  /*a420*/  @!PT LDS RZ, [RZ] ;  /* 0x00000000fffff984 */ /* 0x000fe20000000800 */
[----:B------:R5:W-:Y:S06]  /*a430*/  MEMBAR.ALL.CTA ;  /* 0x0000000000007992 */ /* 0x000bec0000008000 */
[----:B-----5:R-:W1:Y:S01]  /*a440*/  FENCE.VIEW.ASYNC.S ;  /* 0x00000000000073c6 */ /* 0x020e620000000000 */
[----:B------:R-:W-:Y:S05]  /*a450*/  BRA.U UP0, `(.L_x_138) ;  /* 0x0000000100047547 */ /* 0x000fea000b800000 */
[----:B------:R-:W-:Y:S05]  /*a460*/  BPT.TRAP 0x1 ;  /* 0x000000040000795c */ /* 0x000fea0000300000 */
.L_x_138:
[----:B------:R-:W-:Y:S01]  /*a470*/  UIADD3 UR4, UPT, UPT, UR6, 0x190, URZ ;  /* 0x0000019006047890 */ /* 0x000fe2000fffe0ff */
[----:B------:R-:W-:Y:S01]  /*a480*/  IMAD.WIDE R8, R16, 0xc, R8 ;  /* 0x0000000c10087825 */ /* 0x000fe200078e0208 */
[----:B------:R-:W-:Y:S01]  /*a490*/  USHF.L.U32 UR41, UR18, 0x7, URZ ;  /* 0x0000000712297899 */ /* 0x000fe200080006ff */
[----:B------:R-:W-:Y:S01]  /*a4a0*/  ISETP.NE.OR P1, PT, R142, RZ, !P2 ;  /* 0x000000ff8e00720c */ /* 0x000fe20005725670 */
[----:B------:R-:W-:Y:S01]  /*a4b0*/  UPRMT UR4, UR52, 0x654, UR4 ;  /* 0x0000065434047896 */ /* 0x000fe20008000004 */
[----:B------:R-:W-:Y:S01]  /*a4c0*/  BSSY.RECONVERGENT B0, `(.L_x_139) ;  /* 0x000000b000007945 */ /* 0x000fe20003800200 */
[----:B------:R-:W-:Y:S01]  /*a4d0*/  USHF.L.U32 UR42, UR19, 0x8, URZ ;  /* 0x00000008132a7899 */ /* 0x000fe200080006ff */
[----:B------:R-:W-:Y:S01]  /*a4e0*/  LOP3.LUT P0, RZ, R129, 0x3f0, RZ, 0xc0, !PT ;  /* 0x000003f081ff7812 */ /* 0x000fe2000780c0ff */
[----:B------:R-:W-:Y:S05]  /*a4f0*/  UIADD3 UR55, UPT, UPT, UR5, 0x1, URZ ;  /* 0x0000000105377890 */ /* 0x000fea000fffe0ff */
[----:B-1----:R-:W-:Y:S01]  /*a500*/  SYNCS.ARRIVE.TRANS64.RED.A1T0 RZ, [UR4], RZ ;  /* 0x000000ffffff79a7 */ /* 0x002fe20008100404 */
[----:B------:R1:W5:Y:S02]  /*a510*/  LDG.E R146, desc[UR50][R8.64+0x8] ;  /* 0x0000083208927981 */ /* 0x000364000c1e1900 */
[----:B------:R-:W-:Y:S05]  /*a520*/  @P1 BRA `(.L_x_140) ;  /* 0x0000000000101947 */ /* 0x000fea0003800000 */
[----:B------:R-:W-:Y:S04]  /*a530*/  DEPBAR {5,4,3,2,1,0} ;  /* 0x0000003f0000791a */ /* 0x000fe80000000000 */
[----:B------:R-:W2:Y:S02]  /*a540*/  CCTL.E.C.LDCU.IV.DEEP [UR56] ;  /* 0x0000000038007540 */ /* 0x000ea40009c08000 */
[----:B--2---:R2:W-:Y:S01]  /*a550*/  UTMACCTL.IV [UR56] ;  /* 0x00000000380079b9 */ /* 0x0045e20008000000 */
[----:B------:R-:W-:Y:S01]  /*a560*/  NOP ;  /* 0x0000000000007918 */ /* 0x000fe20000000000 */
.L_x_140:
[----:B--2---:R-:W-:Y:S05]  /*a570*/  BSYNC.RECONVERGENT B0 ;  /* 0x0000000000007941 */ /* 0x004fea0003800200 */
.L_x_139:
[----:B------:R-:W-:Y:S04]  /*a580*/  BSSY.RECONVERGENT B6, `(.L_x_141) ;  /* 0x0000021000067945 */ /* 0x000fe80003800200 */
[----:B------:R-:W-:Y:S05]  /*a590*/  @!P0 BRA `(.L_x_142) ;  /* 0x00000000007c8947 */ /* 0x000fea0003800000 */
[----:B------:R-:W2:Y:S01]  /*a5a0*/  LDCU.64 UR8, c[0x4][0x80] ;  /* 0x01001000ff0877ac */ /* 0x000ea20008000a00 */
[----:B------:R-:W-:Y:S01]  /*a5b0*/  MOV R2, 0x0 ;  /* 0x0000000000027802 */ /* 0x000fe20000000f00 */
[----:B------:R-:W-:Y:S02]  /*a5c0*/  HFMA2 R12, -RZ, RZ, 0, 5.9604644775390625e-08 ;  /* 0x00000001ff0c7431 */ /* 0x000fe400000001ff */
[----:B-1----:R-:W-:Y:S01]  /*a5d0*/  IMAD.MOV.U32 R8, RZ, RZ, 0x70 ;  /* 0x00000070ff087424 */ /* 0x002fe200078e00ff */
[----:B------:R1:W1:Y:S01]  /*a5e0*/  LDC.64 R14, c[0x4][R2] ;  /* 0x01000000020e7b82 */ /* 0x0002620000000a00 */
[----:B------:R-:W3:Y:S01]  /*a5f0*/  LDCU.64 UR6, c[0x4][0x88] ;  /* 0x01001100ff0677ac */ /* 0x000ee20008000a00 */
[----:B------:R-:W-:Y:S01]  /*a600*/  IMAD.MOV.U32 R13, RZ, RZ, RZ ;  /* 0x000000ffff0d7224 */ /* 0x000fe200078e00ff */
[----:B------:R-:W4:Y:S01]  /*a610*/  LDCU.64 UR4, c[0x4][0x8] ;  /* 0x01000100ff0477ac */ /* 0x000f220008000a00 */
[----:B--2---:R-:W-:Y:S01]  /*a620*/  MOV R5, UR9 ;  /* 0x0000000900057c02 */ /* 0x004fe20008000f00 */
[----:B------:R-:W-:Y:S01]  /*a630*/  IMAD.U32 R4, RZ, RZ, UR8 ;  /* 0x00000008ff047e24 */ /* 0x000fe2000f8e00ff */
[----:B---3--:R-:W-:Y:S01]  /*a640*/  MOV R7, UR7 ;  /* 0x0000000700077c02 */ /* 0x008fe20008000f00 */
[----:B------:R-:W-:Y:S01]  /*a650*/  IMAD.U32 R6, RZ, RZ, UR6 ;  /* 0x00000006ff067e24 */ /* 0x000fe2000f8e00ff */
[----:B----4-:R-:W-:Y:S01]  /*a660*/  MOV R11, UR5 ;  /* 0x00000005000b7c02 */ /* 0x010fe20008000f00 */
[----:B------:R-:W-:Y:S02]  /*a670*/  IMAD.U32 R10, RZ, RZ, UR4 ;  /* 0x00000004ff0a7e24 */ /* 0x000fe4000f8e00ff */
[----:B------:R-:W-:Y:S07]  /*a680*/  LEPC R20, `(.L_x_143) ;  /* 0x000000001014794e */ /* 0x000fee0000000000 */
[----:B-1---5:R-:W-:Y:S05]  /*a690*/  CALL.ABS.NOINC R14 ;  /* 0x000000000e007343 */ /* 0x022fea0003c00000 */
.L_x_143:
[----:B------:R-:W1:Y:S01]  /*a6a0*/  LDCU.64 UR8, c[0x4][0x80] ;  /* 0x01001000ff0877ac */ /* 0x000e620008000a00 */
[----:B------:R-:W2:Y:S01]  /*a6b0*/  LDC.64 R2, c[0x4][R2] ;  /* 0x0100000002027b82 */ /* 0x000ea20000000a00 */
[----:B------:R-:W-:Y:S02]  /*a6c0*/  HFMA2 R12, -RZ, RZ, 0, 5.9604644775390625e-08 ;  /* 0x00000001ff0c7431 */ /* 0x000fe400000001ff */
[----:B------:R-:W-:Y:S02]  /*a6d0*/  IMAD.MOV.U32 R8, RZ, RZ, 0x70 ;  /* 0x00000070ff087424 */ /* 0x000fe400078e00ff */
[----:B------:R-:W-:Y:S01]  /*a6e0*/  IMAD.MOV.U32 R13, RZ, RZ, RZ ;  /* 0x000000ffff0d7224 */ /* 0x000fe200078e00ff */
[----:B------:R-:W3:Y:S01]  /*a6f0*/  LDCU.64 UR6, c[0x4][0x88] ;  /* 0x01001100ff0677ac */ /* 0x000ee20008000a00 */
[----:B------:R-:W4:Y:S01]  /*a700*/  LDCU.64 UR4, c[0x4][0x8] ;  /* 0x01000100ff0477ac */ /* 0x000f220008000a00 */
[----:B-1----:R-:W-:Y:S02]  /*a710*/  MOV R4, UR8 ;  /* 0x0000000800047c02 */ /* 0x002fe40008000f00 */
[----:B------:R-:W-:Y:S02]  /*a720*/  MOV R5, UR9 ;  /* 0x0000000900057c02 */ /* 0x000fe40008000f00 */
[----:B---3--:R-:W-:Y:S01]  /*a730*/  MOV R7, UR7 ;  /* 0x0000000700077c02 */ /* 0x008fe20008000f00 */
[----:B------:R-:W-:Y:S01]  /*a740*/  IMAD.U32 R6, RZ, RZ, UR6 ;  /* 0x00000006ff067e24 */ /* 0x000fe2000f8e00ff */
[----:B----4-:R-:W-:Y:S01]  /*a750*/  MOV R11, UR5 ;  /* 0x00000005000b7c02 */ /* 0x010fe20008000f00 */
[----:B------:R-:W-:Y:S02]  /*a760*/  IMAD.U32 R10, RZ, RZ, UR4 ;  /* 0x00000004ff0a7e24 */ /* 0x000fe4000f8e00ff */
[----:B------:R-:W-:Y:S07]  /*a770*/  LEPC R20, `(.L_x_142) ;  /* 0x000000001014794e */ /* 0x000fee0000000000 */
[----:B--2---:R-:W-:Y:S05]  /*a780*/  CALL.ABS.NOINC R2 ;  /* 0x0000000002007343 */ /* 0x004fea0003c00000 */
.L_x_142:
[----:B------:R-:W-:Y:S05]  /*a790*/  BSYNC.RECONVERGENT B6 ;  /* 0x0000000000067941 */ /* 0x000fea0003800200 */
.L_x_141:
[----:B------:R-:W-:Y:S01]  /*a7a0*/  ISETP.NE.AND P0, PT, R142, RZ, PT ;  /* 0x000000ff8e00720c */ /* 0x000fe20003f05270 */
[----:B------:R-:W-:Y:S01]  /*a7b0*/  BSSY B0, `(.L_x_144) ;  /* 0x0000009000007945 */ /* 0x000fe20003800000 */
[----:B------:R-:W-:Y:S04]  /*a7c0*/  PLOP3.LUT P1, PT, PT, PT, PT, 0x8, 0x80 ;  /* 0x000000000080781c */ /* 0x000fe80003f2e170 */
[----:B------:R-:W-:Y:S07]  /*a7d0*/  P2R R147, PR, RZ, 0x2 ;  /* 0x00000002ff937803 */ /* 0x000fee0000000000 */
[----:B------:R-:W-:Y:S05]  /*a7e0*/  @P0 BRA `(.L_x_145) ;  /* 0x0000000000140947 */ /* 0x000fea0003800000 */
[----:B------:R-:W-:Y:S03]  /*a7f0*/  UMOV UR4, 0xffffffff ;  /* 0xffffffff00047882 */ /* 0x000fe60000000000 */
[----:B------:R-:W-:Y:S05]  /*a800*/  BRA.DIV UR4, `(.L_x_146) ;  /* 0x0000009604c87947 */ /* 0x000fea000b800000 */
[----:B------:R-:W-:Y:S11]  /*a810*/  ELECT P6, URZ, PT ;  /* 0x0000000000ff782f */ /* 0x000ff600038c0000 */
[----:B------:R-:W-:Y:S02]  /*a820*/  @!UPT UIADD3 URZ, UPT, UPT, URZ, URZ, URZ ;  /* 0x000000fffffff290 */ /* 0x000fe4000fffe0ff */
.L_x_268:
[----:B------:R-:W-:Y:S07]  /*a830*/  P2R R147, PR, RZ, 0x40 ;  /* 0x00000040ff937803 */ /* 0x000fee0000000000 */
.L_x_145:
[----:B------:R-:W-:Y:S05]  /*a840*/  BSYNC B0 ;  /* 0x0000000000007941 */ /* 0x000fea0003800000 */
.L_x_144:
[----:B------:R-:W2:Y:S01]  /*a850*/  LDC.64 R2, c[0x0][0x8b8] ;  /* 0x00022e00ff027b82 */ /* 0x000ea20000000a00 */
[----:B------:R-:W-:Y:S02]  /*a860*/  LOP3.LUT R138, R138, 0x1, RZ, 0x3c, !PT ;  /* 0x000000018a8a7812 */ /* 0x000fe400078e3cff */
[----:B--2---:R-:W-:Y:S04]  /*a870*/  ISETP.NE.U32.AND P0, PT, R2, RZ, PT ;  /* 0x000000ff0200720c */ /* 0x004fe80003f05070 */
[----:B------:R-:W-:Y:S02]  /*a880*/  ISETP.NE.AND.EX P1, PT, R3, RZ, PT, P0 ;  /* 0x000000ff0300720c */ /* 0x000fe40003f25300 */
[----:B------:R-:W2:Y:S11]  /*a890*/  LDC.64 R2, c[0x0][0x890] ;  /* 0x00022400ff027b82 */ /* 0x000eb60000000a00 */
[----:B-1----:R-:W1:Y:S01]  /*a8a0*/  @P1 LDC.64 R8, c[0x0][0x8b8] ;  /* 0x00022e00ff081b82 */ /* 0x002e620000000a00 */
[----:B--2---:R-:W-:Y:S04]  /*a8b0*/  ISETP.NE.U32.AND P0, PT, R2, RZ, PT ;  /* 0x000000ff0200720c */ /* 0x004fe80003f05070 */
[----:B------:R-:W-:Y:S01]  /*a8c0*/  ISETP.NE.AND.EX P0, PT, R3, RZ, PT, P0 ;  /* 0x000000ff0300720c */ /* 0x000fe20003f05300 */
[C---:B-1----:R-:W-:Y:S05]  /*a8d0*/  @P1 IMAD.WIDE R8, R16.reuse, 0x8, R8 ;  /* 0x0000000810081825 */ /* 0x042fea00078e0208 */
[----:B------:R-:W2:Y:S07]  /*a8e0*/  @P1 LDG.E.64 R4, desc[UR50][R8.64] ;  /* 0x0000003208041981 */ /* 0x000eae000c1e1b00 */
[----:B------:R-:W1:Y:S02]  /*a8f0*/  @P0 LDC.64 R2, c[0x0][0x890] ;  /* 0x00022400ff020b82 */ /* 0x000e640000000a00 */
[----:B-1----:R-:W-:Y:S05]  /*a900*/  @P0 IMAD.WIDE R2, R16, 0x8, R2 ;  /* 0x0000000810020825 */ /* 0x002fea00078e0202 */
[----:B------:R1:W3:Y:S02]  /*a910*/  @P0 LDG.E.64 R6, desc[UR50][R2.64] ;  /* 0x0000003202060981 */ /* 0x0002e4000c1e1b00 */
[----:B-1----:R-:W-:Y:S02]  /*a920*/  SHF.L.U32 R2, R138, 0x1f, RZ ;  /* 0x0000001f8a027819 */ /* 0x002fe400000006ff */
[----:B--2---:R1:W5:Y:S04]  /*a930*/  @P1 LD.E R88, desc[UR50][R4.64] ;  /* 0x0000003204581980 */ /* 0x004368000c101900 */
[----:B---3--:R1:W5:Y:S01]  /*a940*/  @P0 LD.E R89, desc[UR50][R6.64] ;  /* 0x0000003206590980 */ /* 0x008362000c101900 */
[----:B------:R-:W-:Y:S05]  /*a950*/  @P0 BRA `(.L_x_147) ;  /* 0x0000000000240947 */ /* 0x000fea0003800000 */
[----:B------:R-:W-:Y:S04]  /*a960*/  ISETP.NE.U32.AND P0, PT, RZ, UR38, PT ;  /* 0x00000026ff007c0c */ /* 0x000fe8000bf05070 */
[----:B------:R-:W-:Y:S11]  /*a970*/  ISETP.NE.AND.EX P0, PT, RZ, UR39, PT, P0 ;  /* 0x00000027ff007c0c */ /* 0x000ff6000bf05300 */
[----:B------:R-:W-:Y:S02]  /*a980*/  @!UPT UIADD3 URZ, UPT, UPT, URZ, URZ, URZ ;  /* 0x000000fffffff290 */ /* 0x000fe4000fffe0ff */
[----:B------:R-:W2:Y:S08]  /*a990*/  @P0 LDC R3, c[0x0][0x898] ;  /* 0x00022600ff030b82 */ /* 0x000eb00000000800 */
[----:B-1----:R-:W1:Y:S01]  /*a9a0*/  @P0 LDC.64 R4, c[0x0][0x888] ;  /* 0x00022200ff040b82 */ /* 0x002e620000000a00 */
[----:B--2---:R-:W-:Y:S04]  /*a9b0*/  @P0 IMAD R3, R16, R3, RZ ;  /* 0x0000000310030224 */ /* 0x004fe800078e02ff */
[----:B-1----:R-:W-:Y:S05]  /*a9c0*/  @P0 IMAD.WIDE R4, R3, 0x4, R4 ;  /* 0x0000000403040825 */ /* 0x002fea00078e0204 */
[----:B-----5:R2:W5:Y:S02]  /*a9d0*/  @P0 LDG.E R89, desc[UR50][R4.64] ;  /* 0x0000003204590981 */ /* 0x020564000c1e1900 */
[----:B--2---:R-:W3:Y:S02]  /*a9e0*/  @!P0 LDC R89, c[0x0][0x880] ;  /* 0x00022000ff598b82 */ /* 0x004ee40000000800 */
.L_x_147:
        /* <DEDUP_REMOVED lines=9> */
[----:B--2---:R-:W1:Y:S02]  /*aa80*/  @!P0 LDC R88, c[0x0][0x8a8] ;  /* 0x00022a00ff588b82 */ /* 0x004e640000000800 */
.L_x_148:
[----:B------:R-:W2:Y:S01]  /*aa90*/  SYNCS.PHASECHK.TRANS64.TRYWAIT P0, [UR43+0x40], R2 ;  /* 0x00004002ff0075a7 */ /* 0x000ea2000800112b */
[----:B------:R-:W-:Y:S01]  /*aaa0*/  LEA R145, R137, UR43, 0x3 ;  /* 0x0000002b89917c11 */ /* 0x000fe2000f8e18ff */
[----:B------:R-:W-:Y:S01]  /*aab0*/  BSSY B0, `(.L_x_149) ;  /* 0x0000008000007945 */ /* 0x000fe20003800000 */
[----:B------:R-:W-:Y:S01]  /*aac0*/  SHF.L.U32 R0, R135, 0x1f, RZ ;  /* 0x0000001f87007819 */ /* 0x000fe200000006ff */
[----:B------:R-:W-:Y:S02]  /*aad0*/  VIADD R144, R139, UR43 ;  /* 0x0000002b8b907c36 */ /* 0x000fe40008000000 */
[----:B------:R-:W-:Y:S01]  /*aae0*/  IMAD.MOV.U32 R107, RZ, RZ, RZ ;  /* 0x000000ffff6b7224 */ /* 0x000fe200078e00ff */
[----:B------:R1:W1:Y:S01]  /*aaf0*/  SYNCS.PHASECHK.TRANS64.TRYWAIT P2, [R145+URZ+0x110], R0 ;  /* 0x00011000910075a7 */ /* 0x00026200080411ff */
[----:B--2---:R-:W-:Y:S05]  /*ab00*/  @P0 BRA `(.L_x_150) ;  /* 0x0000000000080947 */ /* 0x004fea0003800000 */
[----:B------:R-:W2:Y:S02]  /*ab10*/  SYNCS.PHASECHK.TRANS64.TRYWAIT P0, [UR43+0x40], R2 ;  /* 0x00004002ff0075a7 */ /* 0x000ea4000800112b */
[----:B--2---:R-:W-:Y:S05]  /*ab20*/  @!P0 BRA `(.L_x_151) ;  /* 0x0000009400188947 */ /* 0x004fea0003800000 */
.L_x_150:
[----:B------:R-:W-:Y:S05]  /*ab30*/  BSYNC B0 ;  /* 0x0000000000007941 */ /* 0x000fea0003800000 */
.L_x_149:
[----:B---3-5:R-:W-:Y:S01]  /*ab40*/  FSETP.NEU.AND P0, PT, R89, RZ, PT ;  /* 0x000000ff5900720b */ /* 0x028fe20003f0d000 */
[----:B------:R-:W-:Y:S01]  /*ab50*/  IMAD.MOV.U32 R106, RZ, RZ, RZ ;  /* 0x000000ffff6a7224 */ /* 0x000fe200078e00ff */
[----:B------:R-:W-:Y:S02]  /*ab60*/  CS2R R104, SRZ ;  /* 0x0000000000687805 */ /* 0x000fe4000001ff00 */
        /* <DEDUP_REMOVED lines=13> */
[----:B------:R-:W-:Y:S01]  /*ac40*/  CS2R R96, SRZ ;  /* 0x0000000000607805 */ /* 0x000fe2000001ff00 */
[----:B--2---:R-:W-:Y:S01]  /*ac50*/  @P0 IMAD R2, R141, 0x2, R144 ;  /* 0x000000028d020824 */ /* 0x004fe200078e0290 */
[----:B------:R-:W-:Y:S05]  /*ac60*/  @P0 WARPSYNC.ALL ;  /* 0x0000000000000948 */ /* 0x000fea0003800000 */
[----:B------:R2:W3:Y:S01]  /*ac70*/  @P0 LDSM.16.MT88.4 R104, [R2+0x1000] ;  /* 0x001000000268083b */ /* 0x0004e20000004200 */
[----:B------:R-:W-:Y:S01]  /*ac80*/  ISETP.GE.AND P1, PT, R146, 0x1, PT ;  /* 0x000000019200780c */ /* 0x000fe20003f26270 */
[----:B------:R-:W-:Y:S01]  /*ac90*/  IMAD R95, R137, 0x100, R140 ;  /* 0x00000100895f7824 */ /* 0x000fe200078e028c */
[----:B------:R-:W-:Y:S02]  /*aca0*/  CS2R R54, SRZ ;  /* 0x0000000000367805 */ /* 0x000fe4000001ff00 */
[----:B------:R-:W-:Y:S01]  /*acb0*/  CS2R R52, SRZ ;  /* 0x0000000000347805 */ /* 0x000fe2000001ff00 */
[----:B------:R2:W1:Y:S01]  /*acc0*/  @P0 LDSM.16.MT88.4 R112, [R2+0x1800] ;  /* 0x001800000270083b */ /* 0x0004620000004200 */
[----:B------:R-:W-:Y:S02]  /*acd0*/  CS2R R50, SRZ ;  /* 0x0000000000327805 */ /* 0x000fe4000001ff00 */
[----:B------:R-:W-:Y:S02]  /*ace0*/  CS2R R48, SRZ ;  /* 0x0000000000307805 */ /* 0x000fe4000001ff00 */
        /* <DEDUP_REMOVED lines=12> */
[----:B------:R2:W1:Y:S01]  /*adb0*/  @P0 LDSM.16.MT88.4 R116, [R139+UR43+0x1000] ;  /* 0x0010002b8b74083b */ /* 0x0004620008004200 */
        /* <DEDUP_REMOVED lines=15> */
[----:B------:R-:W-:Y:S01]  /*aeb0*/  VIADD R164, R144, 0x1000 ;  /* 0x0000100090a47836 */ /* 0x000fe20000000000 */
[----:B------:R-:W-:Y:S02]  /*aec0*/  CS2R R66, SRZ ;  /* 0x0000000000427805 */ /* 0x000fe4000001ff00 */
[----:B------:R-:W-:Y:S02]  /*aed0*/  CS2R R64, SRZ ;  /* 0x0000000000407805 */ /* 0x000fe4000001ff00 */
[----:B------:R-:W-:Y:S02]  /*aee0*/  CS2R R62, SRZ ;  /* 0x00000000003e7805 */ /* 0x000fe4000001ff00 */
[----:B------:R-:W-:Y:S02]  /*aef0*/  CS2R R60, SRZ ;  /* 0x00000000003c7805 */ /* 0x000fe4000001ff00 */
[----:B------:R-:W-:Y:S02]  /*af00*/  CS2R R58, SRZ ;  /* 0x00000000003a7805 */ /* 0x000fe4000001ff00 */
[----:B------:R-:W-:Y:S01]  /*af10*/  CS2R R56, SRZ ;  /* 0x0000000000387805 */ /* 0x000fe2000001ff00 */
[----:B---3--:R-:W-:Y:S06]  /*af20*/  @!P1 BRA `(.L_x_152) ;  /* 0x0000000000d49947 */ /* 0x008fec0003800000 */
[----:B------:R-:W-:Y:S01]  /*af30*/  SHF.R.U32.HI R3, RZ, 0x15, R95 ;  /* 0x00000015ff037819 */ /* 0x000fe2000001165f */
[----:B------:R-:W-:Y:S03]  /*af40*/  BSSY B0, `(.L_x_153) ;  /* 0x0000006000007945 */ /* 0x000fe60003800000 */
[----:B------:R-:W-:Y:S01]  /*af50*/  LOP3.LUT P0, RZ, R3, 0x3, R128, 0x48, !PT ;  /* 0x0000000303ff7812 */ /* 0x000fe20007804880 */
[----:B------:R-:W-:Y:S01]  /*af60*/  @!UPT UIADD3 URZ, UPT, UPT, URZ, URZ, URZ ;  /* 0x000000fffffff290 */ /* 0x000fe2000fffe0ff */
[----:B-1----:R-:W-:Y:S11]  /*af70*/  @P2 BRA `(.L_x_154) ;  /* 0x0000000000082947 */ /* 0x002ff60003800000 */
[----:B------:R-:W1:Y:S02]  /*af80*/  SYNCS.PHASECHK.TRANS64.TRYWAIT P1, [R145+URZ+0x110], R0 ;  /* 0x00011000910075a7 */ /* 0x000e6400080211ff */
[----:B-1----:R-:W-:Y:S05]  /*af90*/  @!P1 BRA `(.L_x_155) ;  /* 0x0000009000149947 */ /* 0x002fea0003800000 */
.L_x_154:
[----:B------:R-:W-:Y:S05]  /*afa0*/  BSYNC B0 ;  /* 0x0000000000007941 */ /* 0x000fea0003800000 */
.L_x_153:
[----:B------:R-:W-:Y:S05]  /*afb0*/  @!P0 BRA `(.L_x_156) ;  /* 0x0000000000408947 */ /* 0x000fea0003800000 */
[----:B------:R-:W3:Y:S01]  /*afc0*/  LDCU.64 UR8, c[0x4][0x70] ;  /* 0x01000e00ff0877ac */ /* 0x000ee20008000a00 */
[----:B------:R-:W-:Y:S01]  /*afd0*/  MOV R3, 0x0 ;  /* 0x0000000000037802 */ /* 0x000fe20000000f00 */
[----:B------:R-:W-:Y:S02]  /*afe0*/  HFMA2 R12, -RZ, RZ, 0, 5.9604644775390625e-08 ;  /* 0x00000001ff0c7431 */ /* 0x000fe400000001ff */
[----:B------:R-:W-:Y:S02]  /*aff0*/  IMAD.MOV.U32 R8, RZ, RZ, 0x192 ;  /* 0x00000192ff087424 */ /* 0x000fe400078e00ff */
[----:B------:R-:W-:Y:S01]  /*b000*/  IMAD.MOV.U32 R13, RZ, RZ, RZ ;  /* 0x000000ffff0d7224 */ /* 0x000fe200078e00ff */
[----:B------:R-:W5:Y:S01]  /*b010*/  LDCU.64 UR6, c[0x4][0x78] ;  /* 0x01000f00ff0677ac */ /* 0x000f620008000a00 */
[----:B--2---:R-:W2:Y:S01]  /*b020*/  LDC.64 R2, c[0x4][R3] ;  /* 0x0100000003027b82 */ /* 0x004ea20000000a00 */
[----:B------:R-:W1:Y:S01]  /*b030*/  LDCU.64 UR4, c[0x4][0x10] ;  /* 0x01000200ff0477ac */ /* 0x000e620008000a00 */
[----:B---3--:R-:W-:Y:S01]  /*b040*/  MOV R5, UR9 ;  /* 0x0000000900057c02 */ /* 0x008fe20008000f00 */
[----:B------:R-:W-:Y:S01]  /*b050*/  IMAD.U32 R4, RZ, RZ, UR8 ;  /* 0x00000008ff047e24 */ /* 0x000fe2000f8e00ff */
[----:B-----5:R-:W-:Y:S01]  /*b060*/  MOV R7, UR7 ;  /* 0x0000000700077c02 */ /* 0x020fe20008000f00 */
[----:B------:R-:W-:Y:S01]  /*b070*/  IMAD.U32 R6, RZ, RZ, UR6 ;  /* 0x00000006ff067e24 */ /* 0x000fe2000f8e00ff */
[----:B-1----:R-:W-:Y:S01]  /*b080*/  MOV R11, UR5 ;  /* 0x00000005000b7c02 */ /* 0x002fe20008000f00 */
[----:B------:R-:W-:Y:S02]  /*b090*/  IMAD.U32 R10, RZ, RZ, UR4 ;  /* 0x00000004ff0a7e24 */ /* 0x000fe4000f8e00ff */
[----:B------:R-:W-:Y:S07]  /*b0a0*/  LEPC R20, `(.L_x_156) ;  /* 0x000000001014794e */ /* 0x000fee0000000000 */
[----:B--2-4-:R-:W-:Y:S05]  /*b0b0*/  CALL.ABS.NOINC R2 ;  /* 0x0000000002007343 */ /* 0x014fea0003c00000 */
.L_x_156:
[----:B------:R-:W-:Y:S05]  /*b0c0*/  WARPSYNC.ALL ;  /* 0x0000000000007948 */ /* 0x000fea0003800000 */
[C---:B------:R-:W-:Y:S01]  /*b0d0*/  R2UR UR4, R95.reuse ;  /* 0x000000005f0472ca */ /* 0x040fe200000e0000 */
[----:B------:R-:W-:Y:S05]  /*b0e0*/  VIADD R3, R95, 0x100000 ;  /* 0x001000005f037836 */ /* 0x000fea0000000000 */
[----:B------:R-:W-:Y:S04]  /*b0f0*/  SHF.R.U32.HI R3, RZ, 0x15, R3 ;  /* 0x00000015ff037819 */ /* 0x000fe80000011603 */
[----:B------:R-:W-:Y:S03]  /*b100*/  LOP3.LUT P0, RZ, R3, 0x3, R128, 0x48, !PT ;  /* 0x0000000303ff7812 */ /* 0x000fe60007804880 */
[----:B------:R-:W3:Y:S10]  /*b110*/  LDTM.16dp256bit.x8 R24, tmem[UR4] ;  /* 0x00000004001879ee */ /* 0x000ef400081a0000 */
[----:B---3--:R-:W-:Y:S05]  /*b120*/  @!P0 BRA `(.L_x_157) ;  /* 0x0000000000408947 */ /* 0x008fea0003800000 */
        /* <DEDUP_REMOVED lines=16> */
.L_x_157:
[----:B------:R-:W-:Y:S05]  /*b230*/  WARPSYNC.ALL ;  /* 0x0000000000007948 */ /* 0x000fea0003800000 */
[----:B------:R-:W-:Y:S11]  /*b240*/  R2UR UR4, R95 ;  /* 0x000000005f0472ca */ /* 0x000ff600000e0000 */
[----:B------:R-:W-:Y:S02]  /*b250*/  @!UPT UIADD3 URZ, UPT, UPT, URZ, URZ, URZ ;  /* 0x000000fffffff290 */ /* 0x000fe4000fffe0ff */
[----:B------:R-:W3:Y:S02]  /*b260*/  LDTM.16dp256bit.x8 R56, tmem[UR4+0x100000] ;  /* 0x10000004003879ee */ /* 0x000ee400081a0000 */
[----:B---3--:R-:W-:Y:S01]  /*b270*/  NOP ;  /* 0x0000000000007918 */ /* 0x008fe20000000000 */
.L_x_152:
[--C-:B-1----:R-:W-:Y:S01]  /*b280*/  HADD2.F32 R90, -RZ, R116.reuse.H0_H0 ;  /* 0x20000074ff5a7230 */ /* 0x102fe20000004100 */
[----:B------:R-:W-:Y:S05]  /*b290*/  WARPSYNC.ALL ;  /* 0x0000000000007948 */ /* 0x000fea0003800000 */
[----:B------:R-:W-:Y:S01]  /*b2a0*/  LEA R165, R141, R144, 0x1 ;  /* 0x000000908da57211 */ /* 0x000fe200078e08ff */
[-C--:B------:R-:W-:Y:S01]  /*b2b0*/  FMUL R13, R36, R88.reuse ;  /* 0x00000058240d7220 */ /* 0x080fe20000400000 */
[-C--:B------:R-:W-:Y:S01]  /*b2c0*/  FMUL R14, R37, R88.reuse ;  /* 0x00000058250e7220 */ /* 0x080fe20000400000 */
[-C--:B------:R-:W-:Y:S01]  /*b2d0*/  FMUL R15, R38, R88.reuse ;  /* 0x00000058260f7220 */ /* 0x080fe20000400000 */
[----:B------:R-:W-:Y:S02]  /*b2e0*/  HADD2.F32 R91, -RZ, R116.H1_H1 ;  /* 0x30000074ff5b7230 */ /* 0x000fe40000004100 */
[-C--:B------:R-:W-:Y:S01]  /*b2f0*/  FMUL R16, R39, R88.reuse ;  /* 0x0000005827107220 */ /* 0x080fe20000400000 */
[-C--:B------:R-:W-:Y:S01]  /*b300*/  FMUL R0, R24, R88.reuse ;  /* 0x0000005818007220 */ /* 0x080fe20000400000 */
[--C-:B------:R-:W-:Y:S02]  /*b310*/  HADD2.F32 R92, -RZ, R119.reuse.H0_H0 ;  /* 0x20000077ff5c7230 */ /* 0x100fe40000004100 */
[-C--:B--2---:R-:W-:Y:S01]  /*b320*/  FMUL R2, R25, R88.reuse ;  /* 0x0000005819027220 */ /* 0x084fe20000400000 */
[----:B------:R-:W-:Y:S01]  /*b330*/  FMUL R3, R26, R88 ;  /* 0x000000581a037220 */ /* 0x000fe20000400000 */
[----:B------:R-:W-:Y:S02]  /*b340*/  HADD2.F32 R93, -RZ, R119.H1_H1 ;  /* 0x30000077ff5d7230 */ /* 0x000fe40000004100 */
[C---:B------:R-:W-:Y:S01]  /*b350*/  FFMA R0, R89.reuse, R90, R0 ;  /* 0x0000005a59007223 */ /* 0x040fe20000000000 */
[--C-:B------:R-:W-:Y:S02]  /*b360*/  HADD2.F32 R90, -RZ, R117.reuse.H0_H0 ;  /* 0x20000075ff5a7230 */ /* 0x100fe40000004100 */
[----:B------:R-:W-:Y:S01]  /*b370*/  FFMA R2, R89, R91, R2 ;  /* 0x0000005b59027223 */ /* 0x000fe20000000002 */
[----:B------:R-:W-:Y:S02]  /*b380*/  HADD2.F32 R91, -RZ, R117.H1_H1 ;  /* 0x30000075ff5b7230 */ /* 0x000fe40000004100 */
[-C--:B------:R-:W-:Y:S01]  /*b390*/  FMUL R4, R27, R88.reuse ;  /* 0x000000581b047220 */ /* 0x080fe20000400000 */
[----:B------:R-:W-:Y:S01]  /*b3a0*/  FMUL R5, R28, R88 ;  /* 0x000000581c057220 */ /* 0x000fe20000400000 */
[C---:B------:R-:W-:Y:S01]  /*b3b0*/  FFMA R3, R89.reuse, R90, R3 ;  /* 0x0000005a59037223 */ /* 0x040fe20000000003 */
[--C-:B------:R-:W-:Y:S01]  /*b3c0*/  HADD2.F32 R90, -RZ, R118.reuse.H0_H0 ;  /* 0x20000076ff5a7230 */ /* 0x100fe20000004100 */
[----:B------:R-:W-:Y:S01]  /*b3d0*/  F2FP.F16.F32.PACK_AB R148, R2, R0 ;  /* 0x000000000294723e */ /* 0x000fe200000000ff */
[----:B------:R-:W-:Y:S01]  /*b3e0*/  FFMA R4, R89, R91, R4 ;  /* 0x0000005b59047223 */ /* 0x000fe20000000004 */
[----:B------:R-:W-:Y:S02]  /*b3f0*/  HADD2.F32 R91, -RZ, R118.H1_H1 ;  /* 0x30000076ff5b7230 */ /* 0x000fe40000004100 */
[----:B------:R-:W-:Y:S01]  /*b400*/  FMUL R6, R29, R88 ;  /* 0x000000581d067220 */ /* 0x000fe20000400000 */
[C---:B------:R-:W-:Y:S01]  /*b410*/  FFMA R5, R89.reuse, R90, R5 ;  /* 0x0000005a59057223 */ /* 0x040fe20000000005 */
[----:B------:R-:W-:Y:S01]  /*b420*/  FMUL R7, R30, R88 ;  /* 0x000000581e077220 */ /* 0x000fe20000400000 */
[----:B------:R-:W-:Y:S01]  /*b430*/  F2FP.F16.F32.PACK_AB R149, R4, R3 ;  /* 0x000000030495723e */ /* 0x000fe200000000ff */
[C---:B------:R-:W-:Y:S01]  /*b440*/  FFMA R6, R89.reuse, R91, R6 ;  /* 0x0000005b59067223 */ /* 0x040fe20000000006 */
[----:B------:R-:W-:Y:S02]  /*b450*/  HADD2.F32 R90, -RZ, R108.H0_H0 ;  /* 0x2000006cff5a7230 */ /* 0x000fe40000004100 */
[----:B------:R-:W-:Y:S01]  /*b460*/  FFMA R7, R89, R92, R7 ;  /* 0x0000005c59077223 */ /* 0x000fe20000000007 */
[-C--:B------:R-:W-:Y:S01]  /*b470*/  FMUL R8, R31, R88.reuse ;  /* 0x000000581f087220 */ /* 0x080fe20000400000 */
[----:B------:R-:W-:Y:S01]  /*b480*/  HADD2.F32 R92, -RZ, R109.H0_H0 ;  /* 0x2000006dff5c7230 */ /* 0x000fe20000004100 */
[----:B------:R-:W-:Y:S01]  /*b490*/  F2FP.F16.F32.PACK_AB R150, R6, R5 ;  /* 0x000000050696723e */ /* 0x000fe200000000ff */
[-C--:B------:R-:W-:Y:S01]  /*b4a0*/  FMUL R9, R32, R88.reuse ;  /* 0x0000005820097220 */ /* 0x080fe20000400000 */
[----:B------:R-:W-:Y:S01]  /*b4b0*/  FFMA R8, R89, R93, R8 ;  /* 0x0000005d59087223 */ /* 0x000fe20000000008 */
[----:B------:R-:W-:Y:S02]  /*b4c0*/  HADD2.F32 R91, -RZ, R110.H1_H1 ;  /* 0x3000006eff5b7230 */ /* 0x000fe40000004100 */
[----:B------:R-:W-:Y:S01]  /*b4d0*/  FMUL R10, R33, R88 ;  /* 0x00000058210a7220 */ /* 0x000fe20000400000 */
[----:B------:R-:W-:Y:S01]  /*b4e0*/  FFMA R9, R89, R90, R9 ;  /* 0x0000005a59097223 */ /* 0x000fe20000000009 */
[----:B------:R-:W-:Y:S01]  /*b4f0*/  HADD2.F32 R90, -RZ, R108.H1_H1 ;  /* 0x3000006cff5a7230 */ /* 0x000fe20000004100 */
[----:B------:R-:W-:Y:S01]  /*b500*/  F2FP.F16.F32.PACK_AB R151, R8, R7 ;  /* 0x000000070897723e */ /* 0x000fe200000000ff */
[-C--:B------:R-:W-:Y:S01]  /*b510*/  FMUL R11, R34, R88.reuse ;  /* 0x00000058220b7220 */ /* 0x080fe20000400000 */
[----:B------:R-:W-:Y:S01]  /*b520*/  FMUL R12, R35, R88 ;  /* 0x00000058230c7220 */ /* 0x000fe20000400000 */
[----:B------:R-:W-:Y:S02]  /*b530*/  HADD2.F32 R93, -RZ, R101.H1_H1 ;  /* 0x30000065ff5d7230 */ /* 0x000fe40000004100 */
[C---:B------:R-:W-:Y:S01]  /*b540*/  FFMA R10, R89.reuse, R90, R10 ;  /* 0x0000005a590a7223 */ /* 0x040fe2000000000a */
[----:B------:R-:W-:Y:S01]  /*b550*/  HADD2.F32 R90, -RZ, R109.H1_H1 ;  /* 0x3000006dff5a7230 */ /* 0x000fe20000004100 */
[----:B------:R1:W-:Y:S01]  /*b560*/  STSM.16.MT88.4 [R144+0x1000], R148 ;  /* 0x0010009490007844 */ /* 0x0003e20000004200 */
[C---:B------:R-:W-:Y:S01]  /*b570*/  FFMA R11, R89.reuse, R92, R11 ;  /* 0x0000005c590b7223 */ /* 0x040fe2000000000b */
[----:B------:R-:W-:Y:S01]  /*b580*/  HADD2.F32 R92, -RZ, R110.H0_H0 ;  /* 0x2000006eff5c7230 */ /* 0x000fe20000004100 */
[----:B------:R-:W-:Y:S01]  /*b590*/  F2FP.F16.F32.PACK_AB R152, R10, R9 ;  /* 0x000000090a98723e */ /* 0x000fe200000000ff */
[C---:B------:R-:W-:Y:S01]  /*b5a0*/  FFMA R12, R89.reuse, R90, R12 ;  /* 0x0000005a590c7223 */ /* 0x040fe2000000000c */
[--C-:B------:R-:W-:Y:S02]  /*b5b0*/  HADD2.F32 R90, -RZ, R111.reuse.H0_H0 ;  /* 0x2000006fff5a7230 */ /* 0x100fe40000004100 */
[----:B------:R-:W-:Y:S01]  /*b5c0*/  FMUL R17, R40, R88 ;  /* 0x0000005828117220 */ /* 0x000fe20000400000 */
[C---:B------:R-:W-:Y:S01]  /*b5d0*/  FFMA R13, R89.reuse, R92, R13 ;  /* 0x0000005c590d7223 */ /* 0x040fe2000000000d */
[C---:B------:R-:W-:Y:S01]  /*b5e0*/  FFMA R14, R89.reuse, R91, R14 ;  /* 0x0000005b590e7223 */ /* 0x040fe2000000000e */
[----:B------:R-:W-:Y:S01]  /*b5f0*/  HADD2.F32 R91, -RZ, R111.H1_H1 ;  /* 0x3000006fff5b7230 */ /* 0x000fe20000004100 */
[----:B------:R-:W-:Y:S01]  /*b600*/  F2FP.F16.F32.PACK_AB R153, R12, R11 ;  /* 0x0000000b0c99723e */ /* 0x000fe200000000ff */
[C---:B------:R-:W-:Y:S01]  /*b610*/  FFMA R15, R89.reuse, R90, R15 ;  /* 0x0000005a590f7223 */ /* 0x040fe2000000000f */
[--C-:B------:R-:W-:Y:S01]  /*b620*/  HADD2.F32 R90, -RZ, R100.reuse.H0_H0 ;  /* 0x20000064ff5a7230 */ /* 0x100fe20000004100 */
[----:B------:R-:W-:Y:S01]  /*b630*/  F2FP.F16.F32.PACK_AB R154, R14, R13 ;  /* 0x0000000d0e9a723e */ /* 0x000fe200000000ff */
[----:B------:R-:W-:Y:S01]  /*b640*/  FFMA R16, R89, R91, R16 ;  /* 0x0000005b59107223 */ /* 0x000fe20000000010 */
[----:B------:R-:W-:Y:S02]  /*b650*/  HADD2.F32 R91, -RZ, R100.H1_H1 ;  /* 0x30000064ff5b7230 */ /* 0x000fe40000004100 */
[----:B------:R-:W-:Y:S01]  /*b660*/  FMUL R18, R41, R88 ;  /* 0x0000005829127220 */ /* 0x000fe20000400000 */
[----:B------:R-:W-:Y:S02]  /*b670*/  HADD2.F32 R92, -RZ, R101.H0_H0 ;  /* 0x20000065ff5c7230 */ /* 0x000fe40000004100 */
[C---:B------:R-:W-:Y:S01]  /*b680*/  FFMA R17, R89.reuse, R90, R17 ;  /* 0x0000005a59117223 */ /* 0x040fe20000000011 */
[----:B------:R-:W-:Y:S01]  /*b690*/  F2FP.F16.F32.PACK_AB R155, R16, R15 ;  /* 0x0000000f109b723e */ /* 0x000fe200000000ff */
[----:B------:R-:W-:Y:S01]  /*b6a0*/  FFMA R18, R89, R91, R18 ;  /* 0x0000005b59127223 */ /* 0x000fe20000000012 */
[-C--:B------:R-:W-:Y:S01]  /*b6b0*/  FMUL R19, R42, R88.reuse ;  /* 0x000000582a137220 */ /* 0x080fe20000400000 */
[----:B------:R-:W-:Y:S01]  /*b6c0*/  FMUL R20, R43, R88 ;  /* 0x000000582b147220 */ /* 0x000fe20000400000 */
[--C-:B------:R-:W-:Y:S01]  /*b6d0*/  HADD2.F32 R90, -RZ, R102.reuse.H0_H0 ;  /* 0x20000066ff5a7230 */ /* 0x100fe20000004100 */
[----:B------:R2:W-:Y:S01]  /*b6e0*/  STSM.16.MT88.4 [R144+0x1800], R152 ;  /* 0x0018009890007844 */ /* 0x0005e20000004200 */
[----:B------:R-:W-:Y:S01]  /*b6f0*/  F2FP.F16.F32.PACK_AB R156, R18, R17 ;  /* 0x00000011129c723e */ /* 0x000fe200000000ff */
[C---:B------:R-:W-:Y:S01]  /*b700*/  FFMA R19, R89.reuse, R92, R19 ;  /* 0x0000005c59137223 */ /* 0x040fe20000000013 */
[----:B------:R-:W-:Y:S01]  /*b710*/  FFMA R20, R89, R93, R20 ;  /* 0x0000005d59147223 */ /* 0x000fe20000000014 */
[-C--:B------:R-:W-:Y:S01]  /*b720*/  FMUL R21, R44, R88.reuse ;  /* 0x000000582c157220 */ /* 0x080fe20000400000 */
[----:B------:R-:W-:Y:S02]  /*b730*/  HADD2.F32 R91, -RZ, R102.H1_H1 ;  /* 0x30000066ff5b7230 */ /* 0x000fe40000004100 */
[----:B------:R-:W-:Y:S01]  /*b740*/  FMUL R22, R45, R88 ;  /* 0x000000582d167220 */ /* 0x000fe20000400000 */
[--C-:B------:R-:W-:Y:S01]  /*b750*/  HADD2.F32 R92, -RZ, R103.reuse.H0_H0 ;  /* 0x20000067ff5c7230 */ /* 0x100fe20000004100 */
        /* <DEDUP_REMOVED lines=18> */
[----:B------:R-:W-:Y:S01]  /*b880*/  HADD2.F32 R93, -RZ, R97.H1_H1 ;  /* 0x30000061ff5d7230 */ /* 0x000fe20000004100 */
[----:B------:R3:W-:Y:S01]  /*b890*/  STSM.16.MT88.4 [R144+0x2000], R156 ;  /* 0x0020009c90007844 */ /* 0x0007e20000004200 */
[----:B------:R-:W-:Y:S01]  /*b8a0*/  FMUL R28, R51, R88 ;  /* 0x00000058331c7220 */ /* 0x000fe20000400000 */
[--C-:B------:R-:W-:Y:S01]  /*b8b0*/  HADD2.F32 R90, -RZ, R98.reuse.H0_H0 ;  /* 0x20000062ff5a7230 */ /* 0x100fe20000004100 */
[----:B-1----:R-:W-:Y:S01]  /*b8c0*/  F2FP.F16.F32.PACK_AB R148, R26, R25 ;  /* 0x000000191a94723e */ /* 0x002fe200000000ff */
[C---:B------:R-:W-:Y:S01]  /*b8d0*/  FFMA R27, R89.reuse, R92, R27 ;  /* 0x0000005c591b7223 */ /* 0x040fe2000000001b */
[----:B------:R-:W-:Y:S01]  /*b8e0*/  FFMA R28, R89, R93, R28 ;  /* 0x0000005d591c7223 */ /* 0x000fe2000000001c */
[-C--:B------:R-:W-:Y:S01]  /*b8f0*/  FMUL R29, R52, R88.reuse ;  /* 0x00000058341d7220 */ /* 0x080fe20000400000 */
[-C--:B------:R-:W-:Y:S01]  /*b900*/  FMUL R30, R53, R88.reuse ;  /* 0x00000058351e7220 */ /* 0x080fe20000400000 */
[--C-:B------:R-:W-:Y:S02]  /*b910*/  HADD2.F32 R92, -RZ, R99.reuse.H0_H0 ;  /* 0x20000063ff5c7230 */ /* 0x100fe40000004100 */
[----:B------:R-:W-:Y:S01]  /*b920*/  FMUL R31, R54, R88 ;  /* 0x00000058361f7220 */ /* 0x000fe20000400000 */
[----:B------:R-:W-:Y:S01]  /*b930*/  F2FP.F16.F32.PACK_AB R149, R28, R27 ;  /* 0x0000001b1c95723e */ /* 0x000fe200000000ff */
[----:B------:R-:W-:Y:S01]  /*b940*/  FFMA R29, R89, R90, R29 ;  /* 0x0000005a591d7223 */ /* 0x000fe2000000001d */
[----:B------:R-:W-:Y:S02]  /*b950*/  HADD2.F32 R90, -RZ, R98.H1_H1 ;  /* 0x30000062ff5a7230 */ /* 0x000fe40000004100 */
[-C--:B------:R-:W-:Y:S01]  /*b960*/  FMUL R32, R55, R88.reuse ;  /* 0x0000005837207220 */ /* 0x080fe20000400000 */
[----:B------:R-:W-:Y:S02]  /*b970*/  HADD2.F32 R91, -RZ, R99.H1_H1 ;  /* 0x30000063ff5b7230 */ /* 0x000fe40000004100 */
[-C--:B------:R-:W-:Y:S01]  /*b980*/  FMUL R56, R56, R88.reuse ;  /* 0x0000005838387220 */ /* 0x080fe20000400000 */
[----:B------:R-:W-:Y:S01]  /*b990*/  FMUL R57, R57, R88 ;  /* 0x0000005839397220 */ /* 0x000fe20000400000 */
[C---:B------:R-:W-:Y:S01]  /*b9a0*/  FFMA R30, R89.reuse, R90, R30 ;  /* 0x0000005a591e7223 */ /* 0x040fe2000000001e */
[--C-:B------:R-:W-:Y:S02]  /*b9b0*/  HADD2.F32 R90, -RZ, R104.reuse.H0_H0 ;  /* 0x20000068ff5a7230 */ /* 0x100fe40000004100 */
[C---:B------:R-:W-:Y:S01]  /*b9c0*/  FFMA R31, R89.reuse, R92, R31 ;  /* 0x0000005c591f7223 */ /* 0x040fe2000000001f */
[C---:B------:R-:W-:Y:S01]  /*b9d0*/  FFMA R32, R89.reuse, R91, R32 ;  /* 0x0000005b59207223 */ /* 0x040fe20000000020 */
[----:B------:R-:W-:Y:S01]  /*b9e0*/  HADD2.F32 R92, -RZ, R104.H1_H1 ;  /* 0x30000068ff5c7230 */ /* 0x000fe20000004100 */
[----:B------:R-:W-:Y:S01]  /*b9f0*/  F2FP.F16.F32.PACK_AB R150, R30, R29 ;  /* 0x0000001d1e96723e */ /* 0x000fe200000000ff */
[--C-:B------:R-:W-:Y:S02]  /*ba00*/  HADD2.F32 R91, -RZ, R105.reuse.H0_H0 ;  /* 0x20000069ff5b7230 */ /* 0x100fe40000004100 */
[C---:B------:R-:W-:Y:S01]  /*ba10*/  FFMA R56, R89.reuse, R90, R56 ;  /* 0x0000005a59387223 */ /* 0x040fe20000000038 */
[----:B------:R-:W-:Y:S01]  /*ba20*/  F2FP.F16.F32.PACK_AB R151, R32, R31 ;  /* 0x0000001f2097723e */ /* 0x000fe200000000ff */
[----:B------:R-:W-:Y:S01]  /*ba30*/  FFMA R57, R89, R92, R57 ;  /* 0x0000005c59397223 */ /* 0x000fe20000000039 */
[-C--:B------:R-:W-:Y:S01]  /*ba40*/  FMUL R58, R58, R88.reuse ;  /* 0x000000583a3a7220 */ /* 0x080fe20000400000 */
[----:B------:R-:W-:Y:S02]  /*ba50*/  HADD2.F32 R90, -RZ, R105.H1_H1 ;  /* 0x30000069ff5a7230 */ /* 0x000fe40000004100 */
[----:B------:R-:W-:Y:S01]  /*ba60*/  FMUL R59, R59, R88 ;  /* 0x000000583b3b7220 */ /* 0x000fe20000400000 */
[----:B------:R1:W-:Y:S01]  /*ba70*/  STSM.16.MT88.4 [R144+0x2800], R148 ;  /* 0x0028009490007844 */ /* 0x0003e20000004200 */
[----:B--2---:R-:W-:Y:S01]  /*ba80*/  F2FP.F16.F32.PACK_AB R152, R57, R56 ;  /* 0x000000383998723e */ /* 0x004fe200000000ff */
[C---:B------:R-:W-:Y:S01]  /*ba90*/  FFMA R58, R89.reuse, R91, R58 ;  /* 0x0000005b593a7223 */ /* 0x040fe2000000003a */
[--C-:B------:R-:W-:Y:S02]  /*baa0*/  HADD2.F32 R91, -RZ, R106.reuse.H0_H0 ;  /* 0x2000006aff5b7230 */ /* 0x100fe40000004100 */
        /* <DEDUP_REMOVED lines=26> */
[----:B---3--:R-:W-:Y:S01]  /*bc50*/  F2FP.F16.F32.PACK_AB R156, R65, R64 ;  /* 0x00000040419c723e */ /* 0x008fe200000000ff */
        /* <DEDUP_REMOVED lines=12> */
[-C--:B------:R-:W-:Y:S01]  /*bd20*/  FMUL R71, R71, R88.reuse ;  /* 0x0000005847477220 */ /* 0x080fe20000400000 */
[----:B------:R-:W-:Y:S01]  /*bd30*/  FMUL R72, R72, R88 ;  /* 0x0000005848487220 */ /* 0x000fe20000400000 */
[----:B------:R-:W-:Y:S01]  /*bd40*/  F2FP.F16.F32.PACK_AB R158, R69, R68 ;  /* 0x00000044459e723e */ /* 0x000fe200000000ff */
[C---:B------:R-:W-:Y:S01]  /*bd50*/  FFMA R70, R89.reuse, R91, R70 ;  /* 0x0000005b59467223 */ /* 0x040fe20000000046 */
[--C-:B------:R-:W-:Y:S02]  /*bd60*/  HADD2.F32 R91, -RZ, R120.reuse.H0_H0 ;  /* 0x20000078ff5b7230 */ /* 0x100fe40000004100 */
[----:B------:R-:W-:Y:S01]  /*bd70*/  FFMA R71, R89, R90, R71 ;  /* 0x0000005a59477223 */ /* 0x000fe20000000047 */
[----:B------:R-:W-:Y:S02]  /*bd80*/  HADD2.F32 R92, -RZ, R120.H1_H1 ;  /* 0x30000078ff5c7230 */ /* 0x000fe40000004100 */
[----:B------:R-:W-:Y:S01]  /*bd90*/  FMUL R73, R73, R88 ;  /* 0x0000005849497220 */ /* 0x000fe20000400000 */
[--C-:B------:R-:W-:Y:S02]  /*bda0*/  HADD2.F32 R93, -RZ, R121.reuse.H0_H0 ;  /* 0x20000079ff5d7230 */ /* 0x100fe40000004100 */
[----:B------:R-:W-:Y:S01]  /*bdb0*/  FFMA R72, R89, R91, R72 ;  /* 0x0000005b59487223 */ /* 0x000fe20000000048 */
[----:B------:R-:W-:Y:S01]  /*bdc0*/  F2FP.F16.F32.PACK_AB R159, R71, R70 ;  /* 0x00000046479f723e */ /* 0x000fe200000000ff */
[----:B------:R-:W-:Y:S01]  /*bdd0*/  FFMA R73, R89, R92, R73 ;  /* 0x0000005c59497223 */ /* 0x000fe20000000049 */
[-C--:B------:R-:W-:Y:S01]  /*bde0*/  FMUL R74, R74, R88.reuse ;  /* 0x000000584a4a7220 */ /* 0x080fe20000400000 */
[----:B------:R-:W-:Y:S02]  /*bdf0*/  HADD2.F32 R90, -RZ, R121.H1_H1 ;  /* 0x30000079ff5a7230 */ /* 0x000fe40000004100 */
[----:B------:R-:W-:Y:S01]  /*be00*/  FMUL R75, R75, R88 ;  /* 0x000000584b4b7220 */ /* 0x000fe20000400000 */
[----:B------:R1:W-:Y:S01]  /*be10*/  STSM.16.MT88.4 [R165+0x1800], R156 ;  /* 0x0018009ca5007844 */ /* 0x0003e20000004200 */
[----:B------:R-:W-:Y:S01]  /*be20*/  F2FP.F16.F32.PACK_AB R160, R73, R72 ;  /* 0x0000004849a0723e */ /* 0x000fe200000000ff */
[C---:B------:R-:W-:Y:S01]  /*be30*/  FFMA R74, R89.reuse, R93, R74 ;  /* 0x0000005d594a7223 */ /* 0x040fe2000000004a */
[----:B------:R-:W-:Y:S01]  /*be40*/  FFMA R75, R89, R90, R75 ;  /* 0x0000005a594b7223 */ /* 0x000fe2000000004b */
[--C-:B------:R-:W-:Y:S02]  /*be50*/  HADD2.F32 R91, -RZ, R122.reuse.H0_H0 ;  /* 0x2000007aff5b7230 */ /* 0x100fe40000004100 */
        /* <DEDUP_REMOVED lines=10> */
[--C-:B------:R-:W-:Y:S02]  /*bf00*/  HADD2.F32 R90, -RZ, R124.reuse.H0_H0 ;  /* 0x2000007cff5a7230 */ /* 0x100fe40000004100 */
[C---:B------:R-:W-:Y:S01]  /*bf10*/  FFMA R78, R89.reuse, R93, R78 ;  /* 0x0000005d594e7223 */ /* 0x040fe2000000004e */
[----:B------:R-:W-:Y:S01]  /*bf20*/  FMUL R80, R80, R88 ;  /* 0x0000005850507220 */ /* 0x000fe20000400000 */
[----:B------:R-:W-:Y:S01]  /*bf30*/  FFMA R79, R89, R92, R79 ;  /* 0x0000005c594f7223 */ /* 0x000fe2000000004f */
[----:B------:R-:W-:Y:S02]  /*bf40*/  HADD2.F32 R92, -RZ, R124.H1_H1 ;  /* 0x3000007cff5c7230 */ /* 0x000fe40000004100 */
[-C--:B------:R-:W-:Y:S01]  /*bf50*/  FMUL R81, R81, R88.reuse ;  /* 0x0000005851517220 */ /* 0x080fe20000400000 */
[--C-:B------:R-:W-:Y:S02]  /*bf60*/  HADD2.F32 R91, -RZ, R125.reuse.H0_H0 ;  /* 0x2000007dff5b7230 */ /* 0x100fe40000004100 */
[----:B------:R-:W-:Y:S01]  /*bf70*/  FMUL R82, R82, R88 ;  /* 0x0000005852527220 */ /* 0x000fe20000400000 */
[C---:B------:R-:W-:Y:S01]  /*bf80*/  FFMA R80, R89.reuse, R90, R80 ;  /* 0x0000005a59507223 */ /* 0x040fe20000000050 */
[C---:B------:R-:W-:Y:S01]  /*bf90*/  FFMA R81, R89.reuse, R92, R81 ;  /* 0x0000005c59517223 */ /* 0x040fe20000000051 */
[----:B------:R-:W-:Y:S02]  /*bfa0*/  HADD2.F32 R90, -RZ, R125.H1_H1 ;  /* 0x3000007dff5a7230 */ /* 0x000fe40000004100 */
[----:B------:R-:W-:Y:S01]  /*bfb0*/  FFMA R82, R89, R91, R82 ;  /* 0x0000005b59527223 */ /* 0x000fe20000000052 */
[-C--:B------:R-:W-:Y:S01]  /*bfc0*/  FMUL R83, R83, R88.reuse ;  /* 0x0000005853537220 */ /* 0x080fe20000400000 */
[--C-:B------:R-:W-:Y:S02]  /*bfd0*/  HADD2.F32 R91, -RZ, R126.reuse.H0_H0 ;  /* 0x2000007eff5b7230 */ /* 0x100fe40000004100 */
[-C--:B------:R-:W-:Y:S01]  /*bfe0*/  FMUL R84, R84, R88.reuse ;  /* 0x0000005854547220 */ /* 0x080fe20000400000 */
[----:B------:R-:W-:Y:S02]  /*bff0*/  HADD2.F32 R92, -RZ, R126.H1_H1 ;  /* 0x3000007eff5c7230 */ /* 0x000fe40000004100 */
[-C--:B------:R-:W-:Y:S01]  /*c000*/  FMUL R85, R85, R88.reuse ;  /* 0x0000005855557220 */ /* 0x080fe20000400000 */
[--C-:B------:R-:W-:Y:S02]  /*c010*/  HADD2.F32 R93, -RZ, R127.reuse.H0_H0 ;  /* 0x2000007fff5d7230 */ /* 0x100fe40000004100 */
[----:B------:R-:W-:Y:S01]  /*c020*/  FMUL R86, R86, R88 ;  /* 0x0000005856567220 */ /* 0x000fe20000400000 */
[----:B------:R-:W-:Y:S02]  /*c030*/  HADD2.F32 R94, -RZ, R127.H1_H1 ;  /* 0x3000007fff5e7230 */ /* 0x000fe40000004100 */
[----:B------:R-:W-:Y:S01]  /*c040*/  FFMA R83, R89, R90, R83 ;  /* 0x0000005a59537223 */ /* 0x000fe20000000053 */
[----:B------:R-:W-:Y:S01]  /*c050*/  FMUL R87, R87, R88 ;  /* 0x0000005857577220 */ /* 0x000fe20000400000 */
[C---:B------:R-:W-:Y:S01]  /*c060*/  FFMA R84, R89.reuse, R91, R84 ;  /* 0x0000005b59547223 */ /* 0x040fe20000000054 */
[C---:B------:R-:W-:Y:S01]  /*c070*/  FFMA R85, R89.reuse, R92, R85 ;  /* 0x0000005c59557223 */ /* 0x040fe20000000055 */
[C---:B------:R-:W-:Y:S01]  /*c080*/  FFMA R86, R89.reuse, R93, R86 ;  /* 0x0000005d59567223 */ /* 0x040fe20000000056 */
[----:B------:R-:W-:Y:S01]  /*c090*/  FFMA R87, R89, R94, R87 ;  /* 0x0000005e59577223 */ /* 0x000fe20000000057 */
[----:B------:R-:W-:Y:S01]  /*c0a0*/  F2FP.F16.F32.PACK_AB R162, R77, R76 ;  /* 0x0000004c4da2723e */ /* 0x000fe200000000ff */
[----:B------:R-:W-:Y:S01]  /*c0b0*/  BSSY.RECONVERGENT B0, `(.L_x_158) ;  /* 0x000001c000007945 */ /* 0x000fe20003800200 */
[----:B------:R-:W-:Y:S02]  /*c0c0*/  F2FP.F16.F32.PACK_AB R163, R79, R78 ;  /* 0x0000004e4fa3723e */ /* 0x000fe400000000ff */
[----:B------:R-:W-:Y:S02]  /*c0d0*/  F2FP.F16.F32.PACK_AB R36, R81, R80 ;  /* 0x000000505124723e */ /* 0x000fe400000000ff */
[----:B------:R-:W-:Y:S01]  /*c0e0*/  F2FP.F16.F32.PACK_AB R37, R83, R82 ;  /* 0x000000525325723e */ /* 0x000fe200000000ff */
[----:B------:R1:W-:Y:S01]  /*c0f0*/  STSM.16.MT88.4 [R165+0x2000], R160 ;  /* 0x002000a0a5007844 */ /* 0x0003e20000004200 */
[----:B------:R-:W-:Y:S02]  /*c100*/  F2FP.F16.F32.PACK_AB R38, R85, R84 ;  /* 0x000000545526723e */ /* 0x000fe400000000ff */
[----:B------:R-:W-:Y:S02]  /*c110*/  F2FP.F16.F32.PACK_AB R39, R87, R86 ;  /* 0x000000565727723e */ /* 0x000fe400000000ff */
[----:B------:R-:W-:Y:S03]  /*c120*/  ISETP.NE.AND P0, PT, R147, RZ, PT ;  /* 0x000000ff9300720c */ /* 0x000fe60003f05270 */
[----:B------:R1:W-:Y:S01]  /*c130*/  STSM.16.MT88.4 [R165+0x2800], R36 ;  /* 0x00280024a5007844 */ /* 0x0003e20000004200 */
[----:B------:R-:W-:Y:S01]  /*c140*/  @!PT LDS RZ, [RZ] ;  /* 0x00000000fffff984 */ /* 0x000fe20000000800 */
[----:B------:R-:W-:Y:S01]  /*c150*/  @!PT LDS RZ, [RZ] ;  /* 0x00000000fffff984 */ /* 0x000fe20000000800 */
[----:B------:R-:W-:Y:S01]  /*c160*/  @!PT LDS RZ, [RZ] ;  /* 0x00000000fffff984 */ /* 0x000fe20000000800 */
[----:B------:R-:W-:Y:S01]  /*c170*/  @!PT LDS RZ, [RZ] ;  /* 0x00000000fffff984 */ /* 0x000fe20000000800 */
[----:B------:R2:W-:Y:S07]  /*c180*/  MEMBAR.ALL.CTA ;  /* 0x0000000000007992 */ /* 0x0005ee0000008000 */
[----:B--2---:R-:W2:Y:S02]  /*c190*/  FENCE.VIEW.ASYNC.S ;  /* 0x00000000000073c6 */ /* 0x004ea40000000000 */
[----:B--2---:R-:W-:Y:S06]  /*c1a0*/  BAR.SYNC.DEFER_BLOCKING 0x1, 0x80 ;  /* 0x0042000000007b1d */ /* 0x004fec0000010000 */
[----:B------:R-:W-:Y:S05]  /*c1b0*/  @!P0 BRA `(.L_x_159) ;  /* 0x00000000002c8947 */ /* 0x000fea0003800000 */
[----:B------:R-:W-:Y:S02]  /*c1c0*/  UIADD3 UR7, UPT, UPT, UR43, 0x1000, URZ ;  /* 0x000010002b077890 */ /* 0x000fe4000fffe0ff */
[----:B------:R-:W-:Y:S02]  /*c1d0*/  UIADD3 UR5, UPT, UPT, UR41, 0x40, URZ ;  /* 0x0000004029057890 */ /* 0x000fe4000fffe0ff */
[----:B------:R-:W-:Y:S02]  /*c1e0*/  UIADD3 UR4, UPT, UPT, UR43, 0x3000, URZ ;  /* 0x000030002b047890 */ /* 0x000fe4000fffe0ff */
[----:B------:R-:W-:Y:S01]  /*c1f0*/  MOV R129, UR7 ;  /* 0x0000000700817c02 */ /* 0x000fe20008000f00 */
[----:B------:R-:W-:Y:S03]  /*c200*/  UMOV UR6, UR42 ;  /* 0x0000002a00067c82 */ /* 0x000fe60008000000 */
[----:B------:R-:W-:Y:S11]  /*c210*/  R2UR UR40, R129 ;  /* 0x00000000812872ca */ /* 0x000ff600000e0000 */
[----:B------:R-:W-:Y:S02]  /*c220*/  @!UPT UIADD3 URZ, UPT, UPT, URZ, URZ, URZ ;  /* 0x000000fffffff290 */ /* 0x000fe4000fffe0ff */
[----:B------:R2:W-:Y:S01]  /*c230*/  UTMASTG.2D [UR40], [UR56] ;  /* 0x00000028380073b5 */ /* 0x0005e20008008000 */
[----:B------:R2:W-:Y:S01]  /*c240*/  UTMASTG.2D [UR4], [UR56] ;  /* 0x00000004380073b5 */ /* 0x0005e20008008000 */
[----:B------:R0:W-:Y:S01]  /*c250*/  UTMACMDFLUSH ;  /* 0x00000000000079b7 */ /* 0x0001e20000000000 */
[----:B--2---:R-:W-:Y:S04]  /*c260*/  DEPBAR.LE SB0, 0x1 ;  /* 0x000080400000791a */ /* 0x004fe80000000000 */
.L_x_159:
[----:B------:R-:W-:Y:S05]  /*c270*/  BSYNC.RECONVERGENT B0 ;  /* 0x0000000000007941 */ /* 0x000fea0003800200 */
.L_x_158:
[----:B------:R-:W-:Y:S01]  /*c280*/  UISETP.NE.AND UP1, UPT, UR54, URZ, UPT ;  /* 0x000000ff3600728c */ /* 0x000fe2000bf25270 */
[----:B------:R-:W-:Y:S01]  /*c290*/  BAR.SYNC.DEFER_BLOCKING 0x1, 0x80 ;  /* 0x0042000000007b1d */ /* 0x000fe20000010000 */
[----:B------:R-:W-:Y:S01]  /*c2a0*/  SHF.L.U32 R0, R138, 0x1f, RZ ;  /* 0x0000001f8a007819 */ /* 0x000fe200000006ff */
[----:B-1----:R-:W-:Y:S03]  /*c2b0*/  IMAD R148, R141, 0x2, R164 ;  /* 0x000000028d947824 */ /* 0x002fe600078e02a4 */
[----:B------:R-:W-:Y:S05]  /*c2c0*/  PLOP3.LUT P0, PT, PT, PT, UP1, 0x80, 0x8 ;  /* 0x000000000008781c */ /* 0x000fea0003f0f018 */
[----:B------:R-:W-:Y:S04]  /*c2d0*/  @UP1 ULEA UR4, UR53, UR43, 0x3 ;  /* 0x0000002b35041291 */ /* 0x000fe8000f8e18ff */
[----:B------:R-:W-:Y:S04]  /*c2e0*/  @UP1 UIADD3 UR4, UPT, UPT, UR4, 0x60, URZ ;  /* 0x0000006004041890 */ /* 0x000fe8000fffe0ff */
[----:B------:R-:W-:Y:S09]  /*c2f0*/  @UP1 UPRMT UR4, UR52, 0x654, UR4 ;  /* 0x0000065434041896 */ /* 0x000ff20008000004 */
[----:B------:R-:W-:Y:S01]  /*c300*/  @P0 SYNCS.ARRIVE.TRANS64.RED.A1T0 RZ, [UR4], RZ ;  /* 0x000000ffffff09a7 */ /* 0x000fe20008100404 */
[----:B------:R-:W-:Y:S01]  /*c310*/  @UP1 UIADD3 UR4, UPT, UPT, UR53, 0x1, URZ ;  /* 0x0000000135041890 */ /* 0x000fe2000fffe0ff */
[----:B------:R-:W-:Y:S01]  /*c320*/  BSSY B0, `(.L_x_160) ;  /* 0x0000008000007945 */ /* 0x000fe20003800000 */
[----:B------:R-:W-:Y:S02]  /*c330*/  FSETP.NEU.AND P0, PT, R89, RZ, PT ;  /* 0x000000ff5900720b */ /* 0x000fe40003f0d000 */
[----:B------:R-:W-:Y:S01]  /*c340*/  @UP1 UISETP.NE.AND UP0, UPT, UR4, 0x4, UPT ;  /* 0x000000040400188c */ /* 0x000fe2000bf05270 */
[----:B------:R-:W1:Y:S03]  /*c350*/  SYNCS.PHASECHK.TRANS64.TRYWAIT P1, [UR43+0x48], R0 ;  /* 0x00004800ff0075a7 */ /* 0x000e66000802112b */
[----:B------:R-:W-:Y:S01]  /*c360*/  @UP1 USEL UR53, UR4, URZ, UP0 ;  /* 0x000000ff04351287 */ /* 0x000fe20008000000 */
[----:B-1----:R-:W-:Y:S11]  /*c370*/  @P1 BRA `(.L_x_161) ;  /* 0x0000000000081947 */ /* 0x002ff60003800000 */
[----:B------:R-:W1:Y:S02]  /*c380*/  SYNCS.PHASECHK.TRANS64.TRYWAIT P1, [UR43+0x48], R0 ;  /* 0x00004800ff0075a7 */ /* 0x000e64000802112b */
[----:B-1----:R-:W-:Y:S05]  /*c390*/  @!P1 BRA `(.L_x_162) ;  /* 0x0000007c00289947 */ /* 0x002fea0003800000 */
.L_x_161:
[----:B------:R-:W-:Y:S05]  /*c3a0*/  BSYNC B0 ;  /* 0x0000000000007941 */ /* 0x000fea0003800000 */
.L_x_160:
[----:B------:R-:W-:Y:S05]  /*c3b0*/  @P0 WARPSYNC.ALL ;  /* 0x0000000000000948 */ /* 0x000fea0003800000 */
[----:B------:R2:W3:Y:S01]  /*c3c0*/  @P0 LDSM.16.MT88.4 R116, [R139+UR43+0x5000] ;  /* 0x0050002b8b74083b */ /* 0x0004e20008004200 */
[----:B------:R-:W-:Y:S02]  /*c3d0*/  ISETP.GE.AND P1, PT, R146, 0x1, PT ;  /* 0x000000019200780c */ /* 0x000fe40003f26270 */
[----:B------:R-:W-:Y:S02]  /*c3e0*/  CS2R R54, SRZ ;  /* 0x0000000000367805 */ /* 0x000fe4000001ff00 */
[----:B------:R-:W-:Y:S01]  /*c3f0*/  CS2R R52, SRZ ;  /* 0x0000000000347805 */ /* 0x000fe2000001ff00 */
[----:B------:R2:W1:Y:S01]  /*c400*/  @P0 LDSM.16.MT88.4 R108, [R139+UR43+0x5800] ;  /* 0x0058002b8b6c083b */ /* 0x0004620008004200 */
[----:B------:R-:W-:Y:S02]  /*c410*/  CS2R R50, SRZ ;  /* 0x0000000000327805 */ /* 0x000fe4000001ff00 */
        /* <DEDUP_REMOVED lines=10> */
[----:B------:R2:W1:Y:S01]  /*c4c0*/  @P0 LDSM.16.MT88.4 R104, [R148+0x4000] ;  /* 0x004000009468083b */ /* 0x0004620000004200 */
        /* <DEDUP_REMOVED lines=24> */
[----:B--23--:R-:W-:Y:S06]  /*c650*/  @!P1 BRA `(.L_x_163) ;  /* 0x0000000000c49947 */ /* 0x00cfec0003800000 */
[----:B-1----:R-:W-:Y:S05]  /*c660*/  VIADD R3, R95, 0x40 ;  /* 0x000000405f037836 */ /* 0x002fea0000000000 */
[----:B------:R-:W-:Y:S04]  /*c670*/  SHF.R.U32.HI R3, RZ, 0x15, R3 ;  /* 0x00000015ff037819 */ /* 0x000fe80000011603 */
[----:B------:R-:W-:Y:S11]  /*c680*/  LOP3.LUT P0, RZ, R3, 0x3, R128, 0x48, !PT ;  /* 0x0000000303ff7812 */ /* 0x000ff60007804880 */
[----:B------:R-:W-:Y:S02]  /*c690*/  @!UPT UIADD3 URZ, UPT, UPT, URZ, URZ, URZ ;  /* 0x000000fffffff290 */ /* 0x000fe4000fffe0ff */
[----:B------:R-:W-:Y:S05]  /*c6a0*/  @!P0 BRA `(.L_x_164) ;  /* 0x0000000000408947 */ /* 0x000fea0003800000 */
[----:B------:R-:W1:Y:S01]  /*c6b0*/  LDCU.64 UR8, c[0x4][0x70] ;  /* 0x01000e00ff0877ac */ /* 0x000e620008000a00 */
[----:B------:R-:W-:Y:S01]  /*c6c0*/  MOV R3, 0x0 ;  /* 0x0000000000037802 */ /* 0x000fe20000000f00 */
[----:B------:R-:W-:Y:S02]  /*c6d0*/  HFMA2 R12, -RZ, RZ, 0, 5.9604644775390625e-08 ;  /* 0x00000001ff0c7431 */ /* 0x000fe400000001ff */
[----:B------:R-:W-:Y:S02]  /*c6e0*/  IMAD.MOV.U32 R8, RZ, RZ, 0x192 ;  /* 0x00000192ff087424 */ /* 0x000fe400078e00ff */
[----:B------:R-:W-:Y:S01]  /*c6f0*/  IMAD.MOV.U32 R13, RZ, RZ, RZ ;  /* 0x000000ffff0d7224 */ /* 0x000fe200078e00ff */
[----:B------:R-:W2:Y:S01]  /*c700*/  LDCU.64 UR6, c[0x4][0x78] ;  /* 0x01000f00ff0677ac */ /* 0x000ea20008000a00 */
[----:B------:R-:W3:Y:S01]  /*c710*/  LDC.64 R2, c[0x4][R3] ;  /* 0x0100000003027b82 */ /* 0x000ee20000000a00 */
[----:B------:R-:W5:Y:S01]  /*c720*/  LDCU.64 UR4, c[0x4][0x10] ;  /* 0x01000200ff0477ac */ /* 0x000f620008000a00 */
[----:B-1----:R-:W-:Y:S01]  /*c730*/  MOV R5, UR9 ;  /* 0x0000000900057c02 */ /* 0x002fe20008000f00 */
[----:B------:R-:W-:Y:S01]  /*c740*/  IMAD.U32 R4, RZ, RZ, UR8 ;  /* 0x00000008ff047e24 */ /* 0x000fe2000f8e00ff */
[----:B--2---:R-:W-:Y:S01]  /*c750*/  MOV R7, UR7 ;  /* 0x0000000700077c02 */ /* 0x004fe20008000f00 */
[----:B------:R-:W-:Y:S01]  /*c760*/  IMAD.U32 R6, RZ, RZ, UR6 ;  /* 0x00000006ff067e24 */ /* 0x000fe2000f8e00ff */
[----:B-----5:R-:W-:Y:S01]  /*c770*/  MOV R11, UR5 ;  /* 0x00000005000b7c02 */ /* 0x020fe20008000f00 */
[----:B------:R-:W-:Y:S02]  /*c780*/  IMAD.U32 R10, RZ, RZ, UR4 ;  /* 0x00000004ff0a7e24 */ /* 0x000fe4000f8e00ff */
[----:B------:R-:W-:Y:S07]  /*c790*/  LEPC R20, `(.L_x_164) ;  /* 0x000000001014794e */ /* 0x000fee0000000000 */
[----:B---34-:R-:W-:Y:S05]  /*c7a0*/  CALL.ABS.NOINC R2 ;  /* 0x0000000002007343 */ /* 0x018fea0003c00000 */
.L_x_164:
[----:B------:R-:W-:Y:S05]  /*c7b0*/  WARPSYNC.ALL ;  /* 0x0000000000007948 */ /* 0x000fea0003800000 */
[C---:B------:R-:W-:Y:S01]  /*c7c0*/  R2UR UR4, R95.reuse ;  /* 0x000000005f0472ca */ /* 0x040fe200000e0000 */
[----:B------:R-:W-:Y:S05]  /*c7d0*/  VIADD R3, R95, 0x100040 ;  /* 0x001000405f037836 */ /* 0x000fea0000000000 */
[----:B------:R-:W-:Y:S04]  /*c7e0*/  SHF.R.U32.HI R3, RZ, 0x15, R3 ;  /* 0x00000015ff037819 */ /* 0x000fe80000011603 */
[----:B------:R-:W-:Y:S03]  /*c7f0*/  LOP3.LUT P0, RZ, R3, 0x3, R128, 0x48, !PT ;  /* 0x0000000303ff7812 */ /* 0x000fe60007804880 */
[----:B------:R-:W1:Y:S10]  /*c800*/  LDTM.16dp256bit.x8 R24, tmem[UR4+0x40] ;  /* 0x00004004001879ee */ /* 0x000e7400081a0000 */
[----:B-1----:R-:W-:Y:S05]  /*c810*/  @!P0 BRA `(.L_x_165) ;  /* 0x0000000000408947 */ /* 0x002fea0003800000 */
        /* <DEDUP_REMOVED lines=16> */
.L_x_165:
[----:B------:R-:W-:Y:S05]  /*c920*/  WARPSYNC.ALL ;  /* 0x0000000000007948 */ /* 0x000fea0003800000 */
[----:B------:R-:W-:Y:S11]  /*c930*/  R2UR UR4, R95 ;  /* 0x000000005f0472ca */ /* 0x000ff600000e0000 */
[----:B------:R-:W-:Y:S02]  /*c940*/  @!UPT UIADD3 URZ, UPT, UPT, URZ, URZ, URZ ;  /* 0x000000fffffff290 */ /* 0x000fe4000fffe0ff */
[----:B------:R-:W2:Y:S02]  /*c950*/  LDTM.16dp256bit.x8 R56, tmem[UR4+0x100040] ;  /* 0x10004004003879ee */ /* 0x000ea400081a0000 */
[----:B--2---:R-:W-:Y:S01]  /*c960*/  NOP ;  /* 0x0000000000007918 */ /* 0x004fe20000000000 */
.L_x_163:
[--C-:B------:R-:W-:Y:S01]  /*c970*/  HADD2.F32 R4, -RZ, R116.reuse.H0_H0 ;  /* 0x20000074ff047230 */ /* 0x100fe20000004100 */
[----:B------:R-:W-:Y:S05]  /*c980*/  WARPSYNC.ALL ;  /* 0x0000000000007948 */ /* 0x000fea0003800000 */
[-C--:B-1----:R-:W-:Y:S01]  /*c990*/  FMUL R0, R24, R88.reuse ;  /* 0x0000005818007220 */ /* 0x082fe20000400000 */
[----:B------:R-:W-:Y:S02]  /*c9a0*/  HADD2.F32 R5, -RZ, R116.H1_H1 ;  /* 0x30000074ff057230 */ /* 0x000fe40000004100 */
[----:B------:R-:W-:Y:S01]  /*c9b0*/  FMUL R2, R25, R88 ;  /* 0x0000005819027220 */ /* 0x000fe20000400000 */
[--C-:B------:R-:W-:Y:S02]  /*c9c0*/  HADD2.F32 R6, -RZ, R117.reuse.H0_H0 ;  /* 0x20000075ff067230 */ /* 0x100fe40000004100 */
[C---:B------:R-:W-:Y:S01]  /*c9d0*/  FFMA R0, R89.reuse, R4, R0 ;  /* 0x0000000459007223 */ /* 0x040fe20000000000 */
[-C--:B------:R-:W-:Y:S01]  /*c9e0*/  FMUL R3, R26, R88.reuse ;  /* 0x000000581a037220 */ /* 0x080fe20000400000 */
[----:B------:R-:W-:Y:S02]  /*c9f0*/  HADD2.F32 R7, -RZ, R117.H1_H1 ;  /* 0x30000075ff077230 */ /* 0x000fe40000004100 */
[----:B------:R-:W-:Y:S01]  /*ca00*/  FFMA R2, R89, R5, R2 ;  /* 0x0000000559027223 */ /* 0x000fe20000000002 */
[----:B------:R-:W-:Y:S01]  /*ca10*/  FMUL R4, R27, R88 ;  /* 0x000000581b047220 */ /* 0x000fe20000400000 */
[--C-:B------:R-:W-:Y:S02]  /*ca20*/  HADD2.F32 R8, -RZ, R118.reuse.H0_H0 ;  /* 0x20000076ff087230 */ /* 0x100fe40000004100 */
[C---:B------:R-:W-:Y:S01]  /*ca30*/  FFMA R3, R89.reuse, R6, R3 ;  /* 0x0000000659037223 */ /* 0x040fe20000000003 */
[----:B------:R-:W-:Y:S01]  /*ca40*/  FMUL R5, R28, R88 ;  /* 0x000000581c057220 */ /* 0x000fe20000400000 */
[----:B------:R-:W-:Y:S02]  /*ca50*/  HADD2.F32 R9, -RZ, R118.H1_H1 ;  /* 0x30000076ff097230 */ /* 0x000fe40000004100 */
[C---:B------:R-:W-:Y:S01]  /*ca60*/  FFMA R4, R89.reuse, R7, R4 ;  /* 0x0000000759047223 */ /* 0x040fe20000000004 */
[----:B------:R-:W-:Y:S02]  /*ca70*/  HADD2.F32 R28, -RZ, R110.H0_H0 ;  /* 0x2000006eff1c7230 */ /* 0x000fe40000004100 */
[----:B------:R-:W-:Y:S01]  /*ca80*/  FFMA R5, R89, R8, R5 ;  /* 0x0000000859057223 */ /* 0x000fe20000000005 */
[-C--:B------:R-:W-:Y:S01]  /*ca90*/  FMUL R6, R29, R88.reuse ;  /* 0x000000581d067220 */ /* 0x080fe20000400000 */
[----:B------:R-:W-:Y:S02]  /*caa0*/  HADD2.F32 R29, -RZ, R111.H1_H1 ;  /* 0x3000006fff1d7230 */ /* 0x000fe40000004100 */
[-C--:B------:R-:W-:Y:S01]  /*cab0*/  FMUL R19, R64, R88.reuse ;  /* 0x0000005840137220 */ /* 0x080fe20000400000 */
[----:B------:R-:W-:Y:S01]  /*cac0*/  FMUL R64, R80, R88 ;  /* 0x0000005850407220 */ /* 0x000fe20000400000 */
[----:B------:R-:W-:Y:S01]  /*cad0*/  F2FP.F16.F32.PACK_AB R80, R2, R0 ;  /* 0x000000000250723e */ /* 0x000fe200000000ff */
[--C-:B------:R-:W-:Y:S02]  /*cae0*/  HADD2.F32 R7, -RZ, R119.reuse.H0_H0 ;  /* 0x20000077ff077230 */ /* 0x100fe40000004100 */
[----:B------:R-:W-:Y:S01]  /*caf0*/  FFMA R6, R89, R9, R6 ;  /* 0x0000000959067223 */ /* 0x000fe20000000006 */
[-C--:B------:R-:W-:Y:S01]  /*cb00*/  FMUL R2, R31, R88.reuse ;  /* 0x000000581f027220 */ /* 0x080fe20000400000 */
[-C--:B------:R-:W-:Y:S01]  /*cb10*/  FMUL R0, R30, R88.reuse ;  /* 0x000000581e007220 */ /* 0x080fe20000400000 */
[----:B------:R-:W-:Y:S02]  /*cb20*/  HADD2.F32 R9, -RZ, R119.H1_H1 ;  /* 0x30000077ff097230 */ /* 0x000fe40000004100 */
[-C--:B------:R-:W-:Y:S01]  /*cb30*/  FMUL R20, R65, R88.reuse ;  /* 0x0000005841147220 */ /* 0x080fe20000400000 */
[-C--:B------:R-:W-:Y:S01]  /*cb40*/  FMUL R65, R81, R88.reuse ;  /* 0x0000005851417220 */ /* 0x080fe20000400000 */
[----:B------:R-:W-:Y:S01]  /*cb50*/  F2FP.F16.F32.PACK_AB R81, R4, R3 ;  /* 0x000000030451723e */ /* 0x000fe200000000ff */
[C---:B------:R-:W-:Y:S01]  /*cb60*/  FFMA R0, R89.reuse, R7, R0 ;  /* 0x0000000759007223 */ /* 0x040fe20000000000 */
[-C--:B------:R-:W-:Y:S01]  /*cb70*/  FMUL R3, R32, R88.reuse ;  /* 0x0000005820037220 */ /* 0x080fe20000400000 */
[----:B------:R-:W-:Y:S01]  /*cb80*/  FFMA R2, R89, R9, R2 ;  /* 0x0000000959027223 */ /* 0x000fe20000000002 */
[--C-:B------:R-:W-:Y:S02]  /*cb90*/  HADD2.F32 R8, -RZ, R108.reuse.H0_H0 ;  /* 0x2000006cff087230 */ /* 0x100fe40000004100 */
[-C--:B------:R-:W-:Y:S01]  /*cba0*/  FMUL R4, R33, R88.reuse ;  /* 0x0000005821047220 */ /* 0x080fe20000400000 */
[----:B------:R-:W-:Y:S02]  /*cbb0*/  HADD2.F32 R30, -RZ, R111.H0_H0 ;  /* 0x2000006fff1e7230 */ /* 0x000fe40000004100 */
[-C--:B------:R-:W-:Y:S01]  /*cbc0*/  FMUL R21, R66, R88.reuse ;  /* 0x0000005842157220 */ /* 0x080fe20000400000 */
[-C--:B------:R-:W-:Y:S01]  /*cbd0*/  FMUL R66, R82, R88.reuse ;  /* 0x0000005852427220 */ /* 0x080fe20000400000 */
[----:B------:R-:W-:Y:S01]  /*cbe0*/  HADD2.F32 R7, -RZ, R108.H1_H1 ;  /* 0x3000006cff077230 */ /* 0x000fe20000004100 */
[----:B------:R-:W-:Y:S01]  /*cbf0*/  F2FP.F16.F32.PACK_AB R82, R6, R5 ;  /* 0x000000050652723e */ /* 0x000fe200000000ff */
[--C-:B------:R-:W-:Y:S02]  /*cc00*/  HADD2.F32 R10, -RZ, R109.reuse.H0_H0 ;  /* 0x2000006dff0a7230 */ /* 0x100fe40000004100 */
[-C--:B------:R-:W-:Y:S01]  /*cc10*/  FMUL R5, R34, R88.reuse ;  /* 0x0000005822057220 */ /* 0x080fe20000400000 */
[----:B------:R-:W-:Y:S02]  /*cc20*/  HADD2.F32 R9, -RZ, R109.H1_H1 ;  /* 0x3000006dff097230 */ /* 0x000fe40000004100 */
[----:B------:R-:W-:Y:S01]  /*cc30*/  FMUL R6, R35, R88 ;  /* 0x0000005823067220 */ /* 0x000fe20000400000 */
[C---:B------:R-:W-:Y:S01]  /*cc40*/  FFMA R3, R89.reuse, R8, R3 ;  /* 0x0000000859037223 */ /* 0x040fe20000000003 */
[C---:B------:R-:W-:Y:S01]  /*cc50*/  FFMA R4, R89.reuse, R7, R4 ;  /* 0x0000000759047223 */ /* 0x040fe20000000004 */
[C---:B------:R-:W-:Y:S01]  /*cc60*/  FFMA R5, R89.reuse, R10, R5 ;  /* 0x0000000a59057223 */ /* 0x040fe20000000005 */
[-C--:B------:R-:W-:Y:S01]  /*cc70*/  FMUL R7, R36, R88.reuse ;  /* 0x0000005824077220 */ /* 0x080fe20000400000 */
[----:B------:R-:W-:Y:S02]  /*cc80*/  HADD2.F32 R27, -RZ, R110.H1_H1 ;  /* 0x3000006eff1b7230 */ /* 0x000fe40000004100 */
[----:B------:R-:W-:Y:S01]  /*cc90*/  FFMA R6, R89, R9, R6 ;  /* 0x0000000959067223 */ /* 0x000fe20000000006 */
[-C--:B------:R-:W-:Y:S01]  /*cca0*/  FMUL R8, R37, R88.reuse ;  /* 0x0000005825087220 */ /* 0x080fe20000400000 */
[-C--:B------:R-:W-:Y:S01]  /*ccb0*/  FMUL R9, R38, R88.reuse ;  /* 0x0000005826097220 */ /* 0x080fe20000400000 */
[----:B------:R-:W-:Y:S01]  /*ccc0*/  FMUL R10, R39, R88 ;  /* 0x00000058270a7220 */ /* 0x000fe20000400000 */
[C---:B------:R-:W-:Y:S01]  /*ccd0*/  FFMA R7, R89.reuse, R28, R7 ;  /* 0x0000001c59077223 */ /* 0x040fe20000000007 */
[C---:B------:R-:W-:Y:S01]  /*cce0*/  FFMA R8, R89.reuse, R27, R8 ;  /* 0x0000001b59087223 */ /* 0x040fe20000000008 */
[----:B------:R-:W-:Y:S02]  /*ccf0*/  HADD2.F32 R27, -RZ, R103.H1_H1 ;  /* 0x30000067ff1b7230 */ /* 0x000fe40000004100 */
[----:B------:R-:W-:Y:S01]  /*cd00*/  FFMA R9, R89, R30, R9 ;  /* 0x0000001e59097223 */ /* 0x000fe20000000009 */
[-C--:B------:R-:W-:Y:S01]  /*cd10*/  FMUL R22, R67, R88.reuse ;  /* 0x0000005843167220 */ /* 0x080fe20000400000 */
[----:B------:R-:W-:Y:S01]  /*cd20*/  FMUL R67, R83, R88 ;  /* 0x0000005853437220 */ /* 0x000fe20000400000 */
[----:B------:R-:W-:Y:S01]  /*cd30*/  FFMA R10, R89, R29, R10 ;  /* 0x0000001d590a7223 */ /* 0x000fe2000000000a */
[----:B------:R-:W-:Y:S01]  /*cd40*/  F2FP.F16.F32.PACK_AB R83, R2, R0 ;  /* 0x000000000253723e */ /* 0x000fe200000000ff */
[-C--:B------:R-:W-:Y:S01]  /*cd50*/  FMUL R0, R40, R88.reuse ;  /* 0x0000005828007220 */ /* 0x080fe20000400000 */
[----:B------:R-:W-:Y:S01]  /*cd60*/  F2FP.F16.F32.PACK_AB R28, R4, R3 ;  /* 0x00000003041c723e */ /* 0x000fe200000000ff */
[--C-:B------:R-:W-:Y:S01]  /*cd70*/  HADD2.F32 R4, -RZ, R100.reuse.H0_H0 ;  /* 0x20000064ff047230 */ /* 0x100fe20000004100 */
[----:B------:R-:W-:Y:S01]  /*cd80*/  F2FP.F16.F32.PACK_AB R29, R6, R5 ;  /* 0x00000005061d723e */ /* 0x000fe200000000ff */
[----:B------:R-:W-:Y:S01]  /*cd90*/  HADD2.F32 R5, -RZ, R100.H1_H1 ;  /* 0x30000064ff057230 */ /* 0x000fe20000004100 */
[----:B------:R-:W-:Y:S01]  /*cda0*/  F2FP.F16.F32.PACK_AB R30, R8, R7 ;  /* 0x00000007081e723e */ /* 0x000fe200000000ff */
[--C-:B------:R-:W-:Y:S01]  /*cdb0*/  HADD2.F32 R6, -RZ, R101.reuse.H0_H0 ;  /* 0x20000065ff067230 */ /* 0x100fe20000004100 */
[----:B------:R-:W-:Y:S01]  /*cdc0*/  F2FP.F16.F32.PACK_AB R31, R10, R9 ;  /* 0x000000090a1f723e */ /* 0x000fe200000000ff */
[----:B------:R-:W-:Y:S01]  /*cdd0*/  HADD2.F32 R7, -RZ, R101.H1_H1 ;  /* 0x30000065ff077230 */ /* 0x000fe20000004100 */
[----:B------:R-:W-:Y:S01]  /*cde0*/  STSM.16.MT88.4 [R144+0x5000], R80 ;  /* 0x0050005090007844 */ /* 0x000fe20000004200 */
[----:B------:R-:W-:Y:S01]  /*cdf0*/  FMUL R2, R41, R88 ;  /* 0x0000005829027220 */ /* 0x000fe20000400000 */
[C---:B------:R-:W-:Y:S01]  /*ce00*/  FFMA R0, R89.reuse, R4, R0 ;  /* 0x0000000459007223 */ /* 0x040fe20000000000 */
[--C-:B------:R-:W-:Y:S05]  /*ce10*/  HADD2.F32 R8, -RZ, R102.reuse.H0_H0 ;  /* 0x20000066ff087230 */ /* 0x100fea0000004100 */
[----:B------:R1:W-:Y:S01]  /*ce20*/  STSM.16.MT88.4 [R144+0x5800], R28 ;  /* 0x0058001c90007844 */ /* 0x0003e20000004200 */
[-C--:B------:R-:W-:Y:S01]  /*ce30*/  FMUL R3, R42, R88.reuse ;  /* 0x000000582a037220 */ /* 0x080fe20000400000 */
[----:B------:R-:W-:Y:S01]  /*ce40*/  FFMA R2, R89, R5, R2 ;  /* 0x0000000559027223 */ /* 0x000fe20000000002 */
[----:B------:R-:W-:Y:S02]  /*ce50*/  HADD2.F32 R9, -RZ, R103.H0_H0 ;  /* 0x20000067ff097230 */ /* 0x000fe40000004100 */
[----:B------:R-:W-:Y:S01]  /*ce60*/  FMUL R4, R43, R88 ;  /* 0x000000582b047220 */ /* 0x000fe20000400000 */
[C---:B------:R-:W-:Y:S01]  /*ce70*/  FFMA R3, R89.reuse, R6, R3 ;  /* 0x0000000659037223 */ /* 0x040fe20000000003 */
[----:B------:R-:W-:Y:S01]  /*ce80*/  FMUL R5, R44, R88 ;  /* 0x000000582c057220 */ /* 0x000fe20000400000 */
[----:B------:R-:W-:Y:S01]  /*ce90*/  F2FP.F16.F32.PACK_AB R32, R2, R0 ;  /* 0x000000000220723e */ /* 0x000fe200000000ff */
[----:B------:R-:W-:Y:S01]  /*cea0*/  FFMA R4, R89, R7, R4 ;  /* 0x0000000759047223 */ /* 0x000fe20000000004 */
[----:B------:R-:W-:Y:S02]  /*ceb0*/  HADD2.F32 R7, -RZ, R102.H1_H1 ;  /* 0x30000066ff077230 */ /* 0x000fe40000004100 */
[-C--:B------:R-:W-:Y:S01]  /*cec0*/  FMUL R0, R45, R88.reuse ;  /* 0x000000582d007220 */ /* 0x080fe20000400000 */
[-C--:B------:R-:W-:Y:S01]  /*ced0*/  FMUL R2, R46, R88.reuse ;  /* 0x000000582e027220 */ /* 0x080fe20000400000 */
[----:B------:R-:W-:Y:S01]  /*cee0*/  FMUL R6, R47, R88 ;  /* 0x000000582f067220 */ /* 0x000fe20000400000 */
[C---:B------:R-:W-:Y:S01]  /*cef0*/  FFMA R5, R89.reuse, R8, R5 ;  /* 0x0000000859057223 */ /* 0x040fe20000000005 */
[--C-:B------:R-:W-:Y:S01]  /*cf00*/  HADD2.F32 R8, -RZ, R96.reuse.H0_H0 ;  /* 0x20000060ff087230 */ /* 0x100fe20000004100 */
[----:B------:R-:W-:Y:S01]  /*cf10*/  F2FP.F16.F32.PACK_AB R33, R4, R3 ;  /* 0x000000030421723e */ /* 0x000fe200000000ff */
[C---:B------:R-:W-:Y:S01]  /*cf20*/  FFMA R0, R89.reuse, R7, R0 ;  /* 0x0000000759007223 */ /* 0x040fe20000000000 */
[----:B------:R-:W-:Y:S02]  /*cf30*/  HADD2.F32 R7, -RZ, R96.H1_H1 ;  /* 0x30000060ff077230 */ /* 0x000fe40000004100 */
[C---:B------:R-:W-:Y:S01]  /*cf40*/  FFMA R2, R89.reuse, R9, R2 ;  /* 0x0000000959027223 */ /* 0x040fe20000000002 */
[-C--:B------:R-:W-:Y:S01]  /*cf50*/  FMUL R3, R48, R88.reuse ;  /* 0x0000005830037220 */ /* 0x080fe20000400000 */
[----:B------:R-:W-:Y:S01]  /*cf60*/  FFMA R6, R89, R27, R6 ;  /* 0x0000001b59067223 */ /* 0x000fe20000000006 */
[----:B------:R-:W-:Y:S01]  /*cf70*/  FMUL R4, R49, R88 ;  /* 0x0000005831047220 */ /* 0x000fe20000400000 */
[----:B------:R-:W-:Y:S01]  /*cf80*/  F2FP.F16.F32.PACK_AB R34, R0, R5 ;  /* 0x000000050022723e */ /* 0x000fe200000000ff */
[----:B------:R-:W-:Y:S02]  /*cf90*/  HADD2.F32 R5, -RZ, R97.H0_H0 ;  /* 0x20000061ff057230 */ /* 0x000fe40000004100 */
[C---:B------:R-:W-:Y:S01]  /*cfa0*/  FFMA R3, R89.reuse, R8, R3 ;  /* 0x0000000859037223 */ /* 0x040fe20000000003 */
[----:B------:R-:W-:Y:S02]  /*cfb0*/  HADD2.F32 R8, -RZ, R99.H0_H0 ;  /* 0x20000063ff087230 */ /* 0x000fe40000004100 */
[----:B------:R-:W-:Y:S01]  /*cfc0*/  FFMA R4, R89, R7, R4 ;  /* 0x0000000759047223 */ /* 0x000fe20000000004 */
[----:B------:R-:W-:Y:S01]  /*cfd0*/  HADD2.F32 R7, -RZ, R97.H1_H1 ;  /* 0x30000061ff077230 */ /* 0x000fe20000004100 */
[----:B------:R-:W-:Y:S01]  /*cfe0*/  F2FP.F16.F32.PACK_AB R35, R6, R2 ;  /* 0x000000020623723e */ /* 0x000fe200000000ff */
[--C-:B------:R-:W-:Y:S02]  /*cff0*/  HADD2.F32 R6, -RZ, R98.reuse.H0_H0 ;  /* 0x20000062ff067230 */ /* 0x100fe40000004100 */
[-C--:B------:R-:W-:Y:S01]  /*d000*/  FMUL R0, R50, R88.reuse ;  /* 0x0000005832007220 */ /* 0x080fe20000400000 */
[-C--:B------:R-:W-:Y:S01]  /*d010*/  FMUL R2, R51, R88.reuse ;  /* 0x0000005833027220 */ /* 0x080fe20000400000 */
[----:B-1----:R-:W-:Y:S01]  /*d020*/  F2FP.F16.F32.PACK_AB R28, R4, R3 ;  /* 0x00000003041c723e */ /* 0x002fe200000000ff */
[-C--:B------:R-:W-:Y:S01]  /*d030*/  FMUL R3, R52, R88.reuse ;  /* 0x0000005834037220 */ /* 0x080fe20000400000 */
[C---:B------:R-:W-:Y:S01]  /*d040*/  FFMA R0, R89.reuse, R5, R0 ;  /* 0x0000000559007223 */ /* 0x040fe20000000000 */
[----:B------:R-:W-:Y:S01]  /*d050*/  FFMA R2, R89, R7, R2 ;  /* 0x0000000759027223 */ /* 0x000fe20000000002 */
[----:B------:R-:W-:Y:S02]  /*d060*/  HADD2.F32 R7, -RZ, R98.H1_H1 ;  /* 0x30000062ff077230 */ /* 0x000fe40000004100 */
[----:B------:R-:W-:Y:S01]  /*d070*/  FMUL R4, R53, R88 ;  /* 0x0000005835047220 */ /* 0x000fe20000400000 */
[C---:B------:R-:W-:Y:S01]  /*d080*/  FFMA R3, R89.reuse, R6, R3 ;  /* 0x0000000659037223 */ /* 0x040fe20000000003 */
[----:B------:R-:W-:Y:S02]  /*d090*/  HADD2.F32 R6, -RZ, R99.H1_H1 ;  /* 0x30000063ff067230 */ /* 0x000fe40000004100 */
[----:B------:R-:W-:Y:S01]  /*d0a0*/  FMUL R5, R54, R88 ;  /* 0x0000005836057220 */ /* 0x000fe20000400000 */
[C---:B------:R-:W-:Y:S01]  /*d0b0*/  FFMA R4, R89.reuse, R7, R4 ;  /* 0x0000000759047223 */ /* 0x040fe20000000004 */
[--C-:B------:R-:W-:Y:S01]  /*d0c0*/  HADD2.F32 R7, -RZ, R104.reuse.H1_H1 ;  /* 0x30000068ff077230 */ /* 0x100fe20000004100 */
[----:B------:R-:W-:Y:S01]  /*d0d0*/  F2FP.F16.F32.PACK_AB R29, R2, R0 ;  /* 0x00000000021d723e */ /* 0x000fe200000000ff */
[----:B------:R-:W-:Y:S01]  /*d0e0*/  FFMA R5, R89, R8, R5 ;  /* 0x0000000859057223 */ /* 0x000fe20000000005 */
[----:B------:R-:W-:Y:S02]  /*d0f0*/  HADD2.F32 R8, -RZ, R104.H0_H0 ;  /* 0x20000068ff087230 */ /* 0x000fe40000004100 */
[-C--:B------:R-:W-:Y:S01]  /*d100*/  FMUL R0, R55, R88.reuse ;  /* 0x0000005837007220 */ /* 0x080fe20000400000 */
[----:B------:R-:W-:Y:S01]  /*d110*/  F2FP.F16.F32.PACK_AB R30, R4, R3 ;  /* 0x00000003041e723e */ /* 0x000fe200000000ff */
[----:B------:R-:W-:Y:S02]  /*d120*/  HADD2.F32 R4, -RZ, R105.H0_H0 ;  /* 0x20000069ff047230 */ /* 0x000fe40000004100 */
[-C--:B------:R-:W-:Y:S01]  /*d130*/  FMUL R11, R56, R88.reuse ;  /* 0x00000058380b7220 */ /* 0x080fe20000400000 */
[----:B------:R-:W-:Y:S01]  /*d140*/  FMUL R12, R57, R88 ;  /* 0x00000058390c7220 */ /* 0x000fe20000400000 */
[C---:B------:R-:W-:Y:S01]  /*d150*/  FFMA R0, R89.reuse, R6, R0 ;  /* 0x0000000659007223 */ /* 0x040fe20000000000 */
[----:B------:R-:W-:Y:S02]  /*d160*/  HADD2.F32 R6, -RZ, R107.H0_H0 ;  /* 0x2000006bff067230 */ /* 0x000fe40000004100 */
[----:B------:R-:W-:Y:S01]  /*d170*/  FMUL R13, R58, R88 ;  /* 0x000000583a0d7220 */ /* 0x000fe20000400000 */
[C---:B------:R-:W-:Y:S01]  /*d180*/  FFMA R11, R89.reuse, R8, R11 ;  /* 0x00000008590b7223 */ /* 0x040fe2000000000b */
[----:B------:R-:W-:Y:S02]  /*d190*/  HADD2.F32 R8, -RZ, R127.H1_H1 ;  /* 0x3000007fff087230 */ /* 0x000fe40000004100 */
[C---:B------:R-:W-:Y:S01]  /*d1a0*/  FFMA R12, R89.reuse, R7, R12 ;  /* 0x00000007590c7223 */ /* 0x040fe2000000000c */
[----:B------:R-:W-:Y:S02]  /*d1b0*/  HADD2.F32 R7, -RZ, R105.H1_H1 ;  /* 0x30000069ff077230 */ /* 0x000fe40000004100 */
[----:B------:R-:W-:Y:S01]  /*d1c0*/  FFMA R13, R89, R4, R13 ;  /* 0x00000004590d7223 */ /* 0x000fe2000000000d */
[--C-:B------:R-:W-:Y:S01]  /*d1d0*/  HADD2.F32 R4, -RZ, R106.reuse.H0_H0 ;  /* 0x2000006aff047230 */ /* 0x100fe20000004100 */
[----:B------:R1:W-:Y:S01]  /*d1e0*/  STSM.16.MT88.4 [R144+0x6000], R32 ;  /* 0x0060002090007844 */ /* 0x0003e20000004200 */
[----:B------:R-:W-:Y:S01]  /*d1f0*/  F2FP.F16.F32.PACK_AB R31, R0, R5 ;  /* 0x00000005001f723e */ /* 0x000fe200000000ff */
[-C--:B------:R-:W-:Y:S01]  /*d200*/  FMUL R14, R59, R88.reuse ;  /* 0x000000583b0e7220 */ /* 0x080fe20000400000 */
[----:B------:R-:W-:Y:S02]  /*d210*/  HADD2.F32 R5, -RZ, R106.H1_H1 ;  /* 0x3000006aff057230 */ /* 0x000fe40000004100 */
[-C--:B------:R-:W-:Y:S01]  /*d220*/  FMUL R15, R60, R88.reuse ;  /* 0x000000583c0f7220 */ /* 0x080fe20000400000 */
[-C--:B------:R-:W-:Y:S01]  /*d230*/  FMUL R16, R61, R88.reuse ;  /* 0x000000583d107220 */ /* 0x080fe20000400000 */
[----:B------:R-:W-:Y:S01]  /*d240*/  FMUL R17, R62, R88 ;  /* 0x000000583e117220 */ /* 0x000fe20000400000 */
[C---:B------:R-:W-:Y:S01]  /*d250*/  FFMA R14, R89.reuse, R7, R14 ;  /* 0x00000007590e7223 */ /* 0x040fe2000000000e */
[----:B------:R-:W-:Y:S02]  /*d260*/  HADD2.F32 R7, -RZ, R107.H1_H1 ;  /* 0x3000006bff077230 */ /* 0x000fe40000004100 */
[C---:B------:R-:W-:Y:S01]  /*d270*/  FFMA R15, R89.reuse, R4, R15 ;  /* 0x00000004590f7223 */ /* 0x040fe2000000000f */
[--C-:B------:R-:W-:Y:S01]  /*d280*/  HADD2.F32 R4, -RZ, R112.reuse.H0_H0 ;  /* 0x20000070ff047230 */ /* 0x100fe20000004100 */
[----:B------:R2:W-:Y:S01]  /*d290*/  STSM.16.MT88.4 [R144+0x6800], R28 ;  /* 0x0068001c90007844 */ /* 0x0005e20000004200 */
[C---:B------:R-:W-:Y:S01]  /*d2a0*/  FFMA R16, R89.reuse, R5, R16 ;  /* 0x0000000559107223 */ /* 0x040fe20000000010 */
[----:B------:R-:W-:Y:S02]  /*d2b0*/  HADD2.F32 R5, -RZ, R112.H1_H1 ;  /* 0x30000070ff057230 */ /* 0x000fe40000004100 */
[----:B------:R-:W-:Y:S01]  /*d2c0*/  FFMA R17, R89, R6, R17 ;  /* 0x0000000659117223 */ /* 0x000fe20000000011 */
[-C--:B------:R-:W-:Y:S01]  /*d2d0*/  FMUL R18, R63, R88.reuse ;  /* 0x000000583f127220 */ /* 0x080fe20000400000 */
[--C-:B------:R-:W-:Y:S02]  /*d2e0*/  HADD2.F32 R6, -RZ, R113.reuse.H0_H0 ;  /* 0x20000071ff067230 */ /* 0x100fe40000004100 */
[-C--:B------:R-:W-:Y:S01]  /*d2f0*/  FMUL R23, R68, R88.reuse ;  /* 0x0000005844177220 */ /* 0x080fe20000400000 */
[----:B------:R-:W-:Y:S01]  /*d300*/  FMUL R24, R69, R88 ;  /* 0x0000005845187220 */ /* 0x000fe20000400000 */
[C---:B------:R-:W-:Y:S01]  /*d310*/  FFMA R18, R89.reuse, R7, R18 ;  /* 0x0000000759127223 */ /* 0x040fe20000000012 */
[----:B------:R-:W-:Y:S02]  /*d320*/  HADD2.F32 R7, -RZ, R120.H0_H0 ;  /* 0x20000078ff077230 */ /* 0x000fe40000004100 */
[C---:B------:R-:W-:Y:S01]  /*d330*/  FFMA R19, R89.reuse, R4, R19 ;  /* 0x0000000459137223 */ /* 0x040fe20000000013 */
[----:B------:R-:W-:Y:S02]  /*d340*/  HADD2.F32 R4, -RZ, R113.H1_H1 ;  /* 0x30000071ff047230 */ /* 0x000fe40000004100 */
[C---:B------:R-:W-:Y:S01]  /*d350*/  FFMA R20, R89.reuse, R5, R20 ;  /* 0x0000000559147223 */ /* 0x040fe20000000014 */
[C---:B------:R-:W-:Y:S01]  /*d360*/  FFMA R21, R89.reuse, R6, R21 ;  /* 0x0000000659157223 */ /* 0x040fe20000000015 */
[--C-:B------:R-:W-:Y:S02]  /*d370*/  HADD2.F32 R6, -RZ, R114.reuse.H0_H0 ;  /* 0x20000072ff067230 */ /* 0x100fe40000004100 */
[----:B------:R-:W-:Y:S01]  /*d380*/  FMUL R25, R70, R88 ;  /* 0x0000005846197220 */ /* 0x000fe20000400000 */
[----:B------:R-:W-:Y:S01]  /*d390*/  HADD2.F32 R5, -RZ, R114.H1_H1 ;  /* 0x30000072ff057230 */ /* 0x000fe20000004100 */
[----:B------:R-:W-:Y:S01]  /*d3a0*/  F2FP.F16.F32.PACK_AB R36, R20, R19 ;  /* 0x000000131424723e */ /* 0x000fe200000000ff */
[C---:B------:R-:W-:Y:S01]  /*d3b0*/  FFMA R22, R89.reuse, R4, R22 ;  /* 0x0000000459167223 */ /* 0x040fe20000000016 */
[C---:B------:R-:W-:Y:S01]  /*d3c0*/  FFMA R23, R89.reuse, R6, R23 ;  /* 0x0000000659177223 */ /* 0x040fe20000000017 */
[----:B-1----:R-:W-:Y:S01]  /*d3d0*/  F2FP.F16.F32.PACK_AB R32, R12, R11 ;  /* 0x0000000b0c20723e */ /* 0x002fe200000000ff */
[----:B------:R-:W-:Y:S01]  /*d3e0*/  FFMA R24, R89, R5, R24 ;  /* 0x0000000559187223 */ /* 0x000fe20000000018 */
[--C-:B------:R-:W-:Y:S01]  /*d3f0*/  HADD2.F32 R4, -RZ, R115.reuse.H0_H0 ;  /* 0x20000073ff047230 */ /* 0x100fe20000004100 */
[----:B------:R-:W-:Y:S01]  /*d400*/  F2FP.F16.F32.PACK_AB R33, R14, R13 ;  /* 0x0000000d0e21723e */ /* 0x000fe200000000ff */
[----:B------:R-:W-:Y:S01]  /*d410*/  HADD2.F32 R5, -RZ, R115.H1_H1 ;  /* 0x30000073ff057230 */ /* 0x000fe20000004100 */
[----:B------:R-:W-:Y:S01]  /*d420*/  F2FP.F16.F32.PACK_AB R34, R16, R15 ;  /* 0x0000000f1022723e */ /* 0x000fe200000000ff */
[----:B------:R-:W-:Y:S01]  /*d430*/  FMUL R26, R71, R88 ;  /* 0x00000058471a7220 */ /* 0x000fe20000400000 */
[----:B------:R-:W-:Y:S01]  /*d440*/  F2FP.F16.F32.PACK_AB R35, R18, R17 ;  /* 0x000000111223723e */ /* 0x000fe200000000ff */
[C---:B------:R-:W-:Y:S01]  /*d450*/  FFMA R25, R89.reuse, R4, R25 ;  /* 0x0000000459197223 */ /* 0x040fe20000000019 */
[----:B------:R-:W-:Y:S01]  /*d460*/  F2FP.F16.F32.PACK_AB R37, R22, R21 ;  /* 0x000000151625723e */ /* 0x000fe200000000ff */
[----:B------:R-:W-:Y:S01]  /*d470*/  FFMA R26, R89, R5, R26 ;  /* 0x00000005591a7223 */ /* 0x000fe2000000001a */
[----:B------:R-:W-:Y:S01]  /*d480*/  F2FP.F16.F32.PACK_AB R38, R24, R23 ;  /* 0x000000171826723e */ /* 0x000fe200000000ff */
[----:B------:R2:W-:Y:S01]  /*d490*/  STSM.16.MT88.4 [R148+0x4000], R32 ;  /* 0x0040002094007844 */ /* 0x0005e20000004200 */
[-C--:B------:R-:W-:Y:S01]  /*d4a0*/  FMUL R56, R72, R88.reuse ;  /* 0x0000005848387220 */ /* 0x080fe20000400000 */
[----:B------:R-:W-:Y:S01]  /*d4b0*/  HADD2.F32 R4, -RZ, R120.H1_H1 ;  /* 0x30000078ff047230 */ /* 0x000fe20000004100 */
[----:B------:R-:W-:Y:S01]  /*d4c0*/  F2FP.F16.F32.PACK_AB R39, R26, R25 ;  /* 0x000000191a27723e */ /* 0x000fe200000000ff */
[-C--:B------:R-:W-:Y:S01]  /*d4d0*/  FMUL R57, R73, R88.reuse ;  /* 0x0000005849397220 */ /* 0x080fe20000400000 */
[--C-:B------:R-:W-:Y:S02]  /*d4e0*/  HADD2.F32 R5, -RZ, R121.reuse.H0_H0 ;  /* 0x20000079ff057230 */ /* 0x100fe40000004100 */
[C---:B------:R-:W-:Y:S01]  /*d4f0*/  FFMA R56, R89.reuse, R7, R56 ;  /* 0x0000000759387223 */ /* 0x040fe20000000038 */
[----:B------:R-:W-:Y:S01]  /*d500*/  FMUL R58, R74, R88 ;  /* 0x000000584a3a7220 */ /* 0x000fe20000400000 */
[----:B------:R-:W-:Y:S01]  /*d510*/  HADD2.F32 R6, -RZ, R121.H1_H1 ;  /* 0x30000079ff067230 */ /* 0x000fe20000004100 */
[----:B------:R2:W-:Y:S01]  /*d520*/  STSM.16.MT88.4 [R148+0x4800], R36 ;  /* 0x0048002494007844 */ /* 0x0005e20000004200 */
[C---:B------:R-:W-:Y:S01]  /*d530*/  FFMA R57, R89.reuse, R4, R57 ;  /* 0x0000000459397223 */ /* 0x040fe20000000039 */
[----:B------:R-:W-:Y:S01]  /*d540*/  FFMA R58, R89, R5, R58 ;  /* 0x00000005593a7223 */ /* 0x000fe2000000003a */
[-C--:B------:R-:W-:Y:S01]  /*d550*/  FMUL R59, R75, R88.reuse ;  /* 0x000000584b3b7220 */ /* 0x080fe20000400000 */
[--C-:B------:R-:W-:Y:S02]  /*d560*/  HADD2.F32 R4, -RZ, R122.reuse.H0_H0 ;  /* 0x2000007aff047230 */ /* 0x100fe40000004100 */
[----:B------:R-:W-:Y:S01]  /*d570*/  FMUL R60, R76, R88 ;  /* 0x000000584c3c7220 */ /* 0x000fe20000400000 */
[----:B------:R-:W-:Y:S01]  /*d580*/  F2FP.F16.F32.PACK_AB R40, R57, R56 ;  /* 0x000000383928723e */ /* 0x000fe200000000ff */
        /* <DEDUP_REMOVED lines=11> */
[----:B------:R-:W-:Y:S01]  /*d640*/  FMUL R68, R84, R88 ;  /* 0x0000005854447220 */ /* 0x000fe20000400000 */
[----:B------:R-:W-:Y:S02]  /*d650*/  HADD2.F32 R6, -RZ, R124.H1_H1 ;  /* 0x3000007cff067230 */ /* 0x000fe40000004100 */
[C---:B------:R-:W-:Y:S01]  /*d660*/  FFMA R63, R89.reuse, R4, R63 ;  /* 0x00000004593f7223 */ /* 0x040fe2000000003f */
[--C-:B------:R-:W-:Y:S02]  /*d670*/  HADD2.F32 R7, -RZ, R125.reuse.H0_H0 ;  /* 0x2000007dff077230 */ /* 0x100fe40000004100 */
[C---:B------:R-:W-:Y:S01]  /*d680*/  FFMA R64, R89.reuse, R5, R64 ;  /* 0x0000000559407223 */ /* 0x040fe20000000040 */
[----:B------:R-:W-:Y:S02]  /*d690*/  HADD2.F32 R4, -RZ, R125.H1_H1 ;  /* 0x3000007dff047230 */ /* 0x000fe40000004100 */
[C---:B------:R-:W-:Y:S01]  /*d6a0*/  FFMA R65, R89.reuse, R6, R65 ;  /* 0x0000000659417223 */ /* 0x040fe20000000041 */
[--C-:B------:R-:W-:Y:S02]  /*d6b0*/  HADD2.F32 R5, -RZ, R126.reuse.H0_H0 ;  /* 0x2000007eff057230 */ /* 0x100fe40000004100 */
[----:B------:R-:W-:Y:S01]  /*d6c0*/  FFMA R66, R89, R7, R66 ;  /* 0x0000000759427223 */ /* 0x000fe20000000042 */
[----:B------:R-:W-:Y:S02]  /*d6d0*/  HADD2.F32 R6, -RZ, R126.H1_H1 ;  /* 0x3000007eff067230 */ /* 0x000fe40000004100 */
[-C--:B------:R-:W-:Y:S01]  /*d6e0*/  FMUL R69, R85, R88.reuse ;  /* 0x0000005855457220 */ /* 0x080fe20000400000 */
[----:B------:R-:W-:Y:S02]  /*d6f0*/  HADD2.F32 R7, -RZ, R127.H0_H0 ;  /* 0x2000007fff077230 */ /* 0x000fe40000004100 */
[----:B------:R-:W-:Y:S01]  /*d700*/  FMUL R70, R86, R88 ;  /* 0x0000005856467220 */ /* 0x000fe20000400000 */
        /* <DEDUP_REMOVED lines=22> */
[----:B-1----:R-:W1:Y:S02]  /*d870*/  FENCE.VIEW.ASYNC.S ;  /* 0x00000000000073c6 */ /* 0x002e640000000000 */
[----:B-1----:R-:W-:Y:S06]  /*d880*/  BAR.SYNC.DEFER_BLOCKING 0x1, 0x80 ;  /* 0x0042000000007b1d */ /* 0x002fec0000010000 */
[----:B------:R-:W-:Y:S05]  /*d890*/  @!P0 BRA `(.L_x_167) ;  /* 0x0000000000288947 */ /* 0x000fea0003800000 */
[----:B------:R-:W-:Y:S02]  /*d8a0*/  UIADD3 UR10, UPT, UPT, UR42, 0x40, URZ ;  /* 0x000000402a0a7890 */ /* 0x000fe4000fffe0ff */
[----:B------:R-:W-:Y:S01]  /*d8b0*/  UIADD3 UR8, UPT, UPT, UR43, 0x5000, URZ ;  /* 0x000050002b087890 */ /* 0x000fe2000fffe0ff */
[----:B------:R-:W-:Y:S01]  /*d8c0*/  UMOV UR9, UR41 ;  /* 0x0000002900097c82 */ /* 0x000fe20008000000 */
[----:B------:R-:W-:Y:S02]  /*d8d0*/  UIADD3 UR5, UPT, UPT, UR41, 0x40, URZ ;  /* 0x0000004029057890 */ /* 0x000fe4000fffe0ff */
[----:B------:R-:W-:Y:S01]  /*d8e0*/  UIADD3 UR4, UPT, UPT, UR43, 0x7000, URZ ;  /* 0x000070002b047890 */ /* 0x000fe2000fffe0ff */
[----:B------:R-:W-:Y:S04]  /*d8f0*/  UMOV UR6, UR10 ;  /* 0x0000000a00067c82 */ /* 0x000fe80008000000 */
[----:B------:R1:W-:Y:S04]  /*d900*/  UTMASTG.2D [UR8], [UR56] ;  /* 0x00000008380073b5 */ /* 0x0003e80008008000 */
[----:B------:R1:W-:Y:S01]  /*d910*/  UTMASTG.2D [UR4], [UR56] ;  /* 0x00000004380073b5 */ /* 0x0003e20008008000 */
[----:B------:R0:W-:Y:S01]  /*d920*/  UTMACMDFLUSH ;  /* 0x00000000000079b7 */ /* 0x0001e20000000000 */
[----:B-1----:R-:W-:Y:S04]  /*d930*/  DEPBAR.LE SB0, 0x1 ;  /* 0x000080400000791a */ /* 0x002fe80000000000 */
.L_x_167:
[----:B------:R-:W-:Y:S05]  /*d940*/  BSYNC.RECONVERGENT B0 ;  /* 0x0000000000007941 */ /* 0x000fea0003800200 */
.L_x_166:
[----:B------:R-:W-:Y:S01]  /*d950*/  BAR.SYNC.DEFER_BLOCKING 0x1, 0x80 ;  /* 0x0042000000007b1d */ /* 0x000fe20000010000 */
[----:B------:R-:W-:Y:S01]  /*d960*/  ULEA UR4, UR53, UR43, 0x3 ;  /* 0x0000002b35047291 */ /* 0x000fe2000f8e18ff */
[----:B------:R-:W-:Y:S01]  /*d970*/  SHF.L.U32 R3, R138, 0x1f, RZ ;  /* 0x0000001f8a037819 */ /* 0x000fe200000006ff */
[----:B------:R-:W-:Y:S01]  /*d980*/  UIADD3 UR40, UPT, UPT, UR53, 0x1, URZ ;  /* 0x0000000135287890 */ /* 0x000fe2000fffe0ff */
[----:B------:R-:W-:Y:S01]  /*d990*/  FSETP.NEU.AND P0, PT, R89, RZ, PT ;  /* 0x000000ff5900720b */ /* 0x000fe20003f0d000 */
[----:B------:R-:W-:Y:S01]  /*d9a0*/  UIADD3 UR4, UPT, UPT, UR4, 0x60, URZ ;  /* 0x0000006004047890 */ /* 0x000fe2000fffe0ff */
[----:B------:R-:W-:Y:S03]  /*d9b0*/  ISETP.GE.AND P2, PT, R146, 0x1, PT ;  /* 0x000000019200780c */ /* 0x000fe60003f46270 */
[----:B------:R-:W-:Y:S09]  /*d9c0*/  UPRMT UR4, UR52, 0x654, UR4 ;  /* 0x0000065434047896 */ /* 0x000ff20008000004 */
[----:B------:R-:W-:Y:S01]  /*d9d0*/  SYNCS.ARRIVE.TRANS64.RED.A1T0 RZ, [UR4], RZ ;  /* 0x000000ffffff79a7 */ /* 0x000fe20008100404 */
[----:B------:R-:W-:Y:S01]  /*d9e0*/  BSSY B0, `(.L_x_168) ;  /* 0x0000005000007945 */ /* 0x000fe20003800000 */
[----:B------:R-:W1:Y:S03]  /*d9f0*/  SYNCS.PHASECHK.TRANS64.TRYWAIT P1, [UR43+0x50], R3 ;  /* 0x00005003ff0075a7 */ /* 0x000e66000802112b */
[----:B-1----:R-:W-:Y:S05]  /*da00*/  @P1 BRA `(.L_x_169) ;  /* 0x0000000000081947 */ /* 0x002fea0003800000 */
[----:B------:R-:W1:Y:S02]  /*da10*/  SYNCS.PHASECHK.TRANS64.TRYWAIT P1, [UR43+0x50], R3 ;  /* 0x00005003ff0075a7 */ /* 0x000e64000802112b */
[----:B-1----:R-:W-:Y:S05]  /*da20*/  @!P1 BRA `(.L_x_170) ;  /* 0x00000064009c9947 */ /* 0x002fea0003800000 */
.L_x_169:
[----:B------:R-:W-:Y:S05]  /*da30*/  BSYNC B0 ;  /* 0x0000000000007941 */ /* 0x000fea0003800000 */
.L_x_168:
[----:B------:R-:W-:Y:S05]  /*da40*/  @P0 WARPSYNC.ALL ;  /* 0x0000000000000948 */ /* 0x000fea0003800000 */
        /* <DEDUP_REMOVED lines=9> */
[----:B--2---:R-:W-:Y:S02]  /*dae0*/  CS2R R42, SRZ ;  /* 0x00000000002a7805 */ /* 0x004fe4000001ff00 */
[----:B------:R-:W-:Y:S02]  /*daf0*/  CS2R R40, SRZ ;  /* 0x0000000000287805 */ /* 0x000fe4000001ff00 */
[----:B------:R-:W-:Y:S01]  /*db00*/  CS2R R38, SRZ ;  /* 0x0000000000267805 */ /* 0x000fe2000001ff00 */
[----:B------:R3:W2:Y:S01]  /*db10*/  @P0 LDSM.16.MT88.4 R96, [R139+UR43+0xa800] ;  /* 0x00a8002b8b60083b */ /* 0x0006a20008004200 */
        /* <DEDUP_REMOVED lines=27> */
[----:B--2---:R-:W-:Y:S06]  /*dcd0*/  @!P2 BRA `(.L_x_171) ;  /* 0x0000000000c4a947 */ /* 0x004fec0003800000 */
        /* <DEDUP_REMOVED lines=21> */
.L_x_172:
        /* <DEDUP_REMOVED lines=23> */
.L_x_173:
[----:B------:R-:W-:Y:S05]  /*dfa0*/  WARPSYNC.ALL ;  /* 0x0000000000007948 */ /* 0x000fea0003800000 */
[----:B------:R-:W-:Y:S11]  /*dfb0*/  R2UR UR4, R95 ;  /* 0x000000005f0472ca */ /* 0x000ff600000e0000 */
[----:B------:R-:W-:Y:S02]  /*dfc0*/  @!UPT UIADD3 URZ, UPT, UPT, URZ, URZ, URZ ;  /* 0x000000fffffff290 */ /* 0x000fe4000fffe0ff */
[----:B------:R-:W2:Y:S02]  /*dfd0*/  LDTM.16dp256bit.x8 R56, tmem[UR4+0x100080] ;  /* 0x10008004003879ee */ /* 0x000ea400081a0000 */
[----:B--2---:R-:W-:Y:S01]  /*dfe0*/  NOP ;  /* 0x0000000000007918 */ /* 0x004fe20000000000 */
.L_x_171:
[--C-:B-1----:R-:W-:Y:S01]  /*dff0*/  HADD2.F32 R4, -RZ, R116.reuse.H0_H0 ;  /* 0x20000074ff047230 */ /* 0x102fe20000004100 */
[----:B------:R-:W-:Y:S05]  /*e000*/  WARPSYNC.ALL ;  /* 0x0000000000007948 */ /* 0x000fea0003800000 */
[-C--:B------:R-:W-:Y:S01]  /*e010*/  FMUL R0, R24, R88.reuse ;  /* 0x0000005818007220 */ /* 0x080fe20000400000 */
        /* <DEDUP_REMOVED lines=45> */
[----:B------:R-:W-:Y:S01]  /*e2f0*/  FFMA R6, R89, R9, R6 ;  /* 0x0000000959067223 */ /* 0x000fe20000000006 */
[-C--:B------:R-:W-:Y:S01]  /*e300*/  FMUL R7, R36, R88.reuse ;  /* 0x0000005824077220 */ /* 0x080fe20000400000 */
[----:B------:R-:W-:Y:S02]  /*e310*/  HADD2.F32 R27, -RZ, R110.H1_H1 ;  /* 0x3000006eff1b7230 */ /* 0x000fe40000004100 */
        /* <DEDUP_REMOVED lines=9> */
[C---:B------:R-:W-:Y:S01]  /*e3b0*/  FFMA R10, R89.reuse, R29, R10 ;  /* 0x0000001d590a7223 */ /* 0x040fe2000000000a */
        /* <DEDUP_REMOVED lines=11> */
[----:B------:R-:W-:Y:S01]  /*e470*/  FFMA R0, R89, R3, R0 ;  /* 0x0000000359007223 */ /* 0x000fe20000000000 */
[-C--:B------:R-:W-:Y:S01]  /*e480*/  FMUL R2, R41, R88.reuse ;  /* 0x0000005829027220 */ /* 0x080fe20000400000 */
        /* <DEDUP_REMOVED lines=40> */
[--C-:B------:R-:W-:Y:S01]  /*e710*/  HADD2.F32 R6, -RZ, R104.reuse.H0_H0 ;  /* 0x20000068ff067230 */ /* 0x100fe20000004100 */
[----:B------:R-:W-:Y:S01]  /*e720*/  F2FP.F16.F32.PACK_AB R29, R2, R0 ;  /* 0x00000000021d723e */ /* 0x000fe200000000ff */
[----:B------:R-:W-:Y:S02]  /*e730*/  HADD2.F32 R2, -RZ, R99.H1_H1 ;  /* 0x30000063ff027230 */ /* 0x000fe40000004100 */
[-C--:B------:R-:W-:Y:S01]  /*e740*/  FMUL R5, R54, R88.reuse ;  /* 0x0000005836057220 */ /* 0x080fe20000400000 */
[----:B------:R-:W-:Y:S01]  /*e750*/  FFMA R4, R89, R7, R4 ;  /* 0x0000000759047223 */ /* 0x000fe20000000004 */
[----:B------:R-:W-:Y:S02]  /*e760*/  HADD2.F32 R7, -RZ, R104.H1_H1 ;  /* 0x30000068ff077230 */ /* 0x000fe40000004100 */
[----:B------:R-:W-:Y:S01]  /*e770*/  FMUL R0, R55, R88 ;  /* 0x0000005837007220 */ /* 0x000fe20000400000 */
[C---:B------:R-:W-:Y:S01]  /*e780*/  FFMA R5, R89.reuse, R8, R5 ;  /* 0x0000000859057223 */ /* 0x040fe20000000005 */
[----:B------:R-:W-:Y:S01]  /*e790*/  FMUL R15, R60, R88 ;  /* 0x000000583c0f7220 */ /* 0x000fe20000400000 */
[----:B------:R-:W-:Y:S01]  /*e7a0*/  F2FP.F16.F32.PACK_AB R30, R4, R3 ;  /* 0x00000003041e723e */ /* 0x000fe200000000ff */
[--C-:B------:R-:W-:Y:S02]  /*e7b0*/  HADD2.F32 R3, -RZ, R105.reuse.H1_H1 ;  /* 0x30000069ff037230 */ /* 0x100fe40000004100 */
[C---:B------:R-:W-:Y:S01]  /*e7c0*/  FFMA R0, R89.reuse, R2, R0 ;  /* 0x0000000259007223 */ /* 0x040fe20000000000 */
[----:B------:R-:W-:Y:S02]  /*e7d0*/  HADD2.F32 R2, -RZ, R105.H0_H0 ;  /* 0x20000069ff027230 */ /* 0x000fe40000004100 */
[C---:B------:R-:W-:Y:S01]  /*e7e0*/  FFMA R11, R89.reuse, R6, R11 ;  /* 0x00000006590b7223 */ /* 0x040fe2000000000b */
[----:B------:R-:W-:Y:S01]  /*e7f0*/  HADD2.F32 R4, -RZ, R127.H1_H1 ;  /* 0x3000007fff047230 */ /* 0x000fe20000004100 */
[----:B------:R1:W-:Y:S01]  /*e800*/  STSM.16.MT88.4 [R144+0xa000], R32 ;  /* 0x00a0002090007844 */ /* 0x0003e20000004200 */
[----:B------:R-:W-:Y:S01]  /*e810*/  F2FP.F16.F32.PACK_AB R31, R0, R5 ;  /* 0x00000005001f723e */ /* 0x000fe200000000ff */
[C---:B------:R-:W-:Y:S01]  /*e820*/  FFMA R12, R89.reuse, R7, R12 ;  /* 0x00000007590c7223 */ /* 0x040fe2000000000c */
[--C-:B------:R-:W-:Y:S02]  /*e830*/  HADD2.F32 R0, -RZ, R106.reuse.H0_H0 ;  /* 0x2000006aff007230 */ /* 0x100fe40000004100 */
[C---:B------:R-:W-:Y:S01]  /*e840*/  FFMA R13, R89.reuse, R2, R13 ;  /* 0x00000002590d7223 */ /* 0x040fe2000000000d */
[C---:B------:R-:W-:Y:S01]  /*e850*/  FFMA R14, R89.reuse, R3, R14 ;  /* 0x00000003590e7223 */ /* 0x040fe2000000000e */
[----:B------:R-:W-:Y:S01]  /*e860*/  HADD2.F32 R3, -RZ, R106.H1_H1 ;  /* 0x3000006aff037230 */ /* 0x000fe20000004100 */
[----:B------:R1:W-:Y:S01]  /*e870*/  STSM.16.MT88.4 [R144+0xa800], R28 ;  /* 0x00a8001c90007844 */ /* 0x0003e20000004200 */
[----:B------:R-:W-:Y:S01]  /*e880*/  F2FP.F16.F32.PACK_AB R12, R12, R11 ;  /* 0x0000000b0c0c723e */ /* 0x000fe200000000ff */
[----:B------:R-:W-:Y:S01]  /*e890*/  FFMA R15, R89, R0, R15 ;  /* 0x00000000590f7223 */ /* 0x000fe2000000000f */
[----:B------:R-:W-:Y:S01]  /*e8a0*/  F2FP.F16.F32.PACK_AB R13, R14, R13 ;  /* 0x0000000d0e0d723e */ /* 0x000fe200000000ff */
[-C--:B------:R-:W-:Y:S01]  /*e8b0*/  FMUL R16, R61, R88.reuse ;  /* 0x000000583d107220 */ /* 0x080fe20000400000 */
[--C-:B------:R-:W-:Y:S02]  /*e8c0*/  HADD2.F32 R2, -RZ, R107.reuse.H0_H0 ;  /* 0x2000006bff027230 */ /* 0x100fe40000004100 */
[-C--:B------:R-:W-:Y:S01]  /*e8d0*/  FMUL R17, R62, R88.reuse ;  /* 0x000000583e117220 */ /* 0x080fe20000400000 */
[----:B------:R-:W-:Y:S02]  /*e8e0*/  HADD2.F32 R5, -RZ, R107.H1_H1 ;  /* 0x3000006bff057230 */ /* 0x000fe40000004100 */
[----:B------:R-:W-:Y:S01]  /*e8f0*/  FFMA R16, R89, R3, R16 ;  /* 0x0000000359107223 */ /* 0x000fe20000000010 */
[----:B------:R-:W-:Y:S01]  /*e900*/  FMUL R18, R63, R88 ;  /* 0x000000583f127220 */ /* 0x000fe20000400000 */
[--C-:B------:R-:W-:Y:S02]  /*e910*/  HADD2.F32 R0, -RZ, R112.reuse.H0_H0 ;  /* 0x20000070ff007230 */ /* 0x100fe40000004100 */
[C---:B------:R-:W-:Y:S01]  /*e920*/  FFMA R17, R89.reuse, R2, R17 ;  /* 0x0000000259117223 */ /* 0x040fe20000000011 */
[----:B------:R-:W-:Y:S01]  /*e930*/  FMUL R19, R64, R88 ;  /* 0x0000005840137220 */ /* 0x000fe20000400000 */
[----:B------:R-:W-:Y:S01]  /*e940*/  HADD2.F32 R3, -RZ, R112.H1_H1 ;  /* 0x30000070ff037230 */ /* 0x000fe20000004100 */
[----:B------:R-:W-:Y:S01]  /*e950*/  F2FP.F16.F32.PACK_AB R14, R16, R15 ;  /* 0x0000000f100e723e */ /* 0x000fe200000000ff */
[C---:B------:R-:W-:Y:S01]  /*e960*/  FFMA R18, R89.reuse, R5, R18 ;  /* 0x0000000559127223 */ /* 0x040fe20000000012 */
[----:B------:R-:W-:Y:S01]  /*e970*/  FFMA R19, R89, R0, R19 ;  /* 0x0000000059137223 */ /* 0x000fe20000000013 */
[-C--:B------:R-:W-:Y:S01]  /*e980*/  FMUL R20, R65, R88.reuse ;  /* 0x0000005841147220 */ /* 0x080fe20000400000 */
[--C-:B------:R-:W-:Y:S02]  /*e990*/  HADD2.F32 R2, -RZ, R113.reuse.H0_H0 ;  /* 0x20000071ff027230 */ /* 0x100fe40000004100 */
[----:B------:R-:W-:Y:S01]  /*e9a0*/  FMUL R21, R66, R88 ;  /* 0x0000005842157220 */ /* 0x000fe20000400000 */
[----:B------:R-:W-:Y:S01]  /*e9b0*/  F2FP.F16.F32.PACK_AB R15, R18, R17 ;  /* 0x00000011120f723e */ /* 0x000fe200000000ff */
[C---:B------:R-:W-:Y:S01]  /*e9c0*/  FFMA R20, R89.reuse, R3, R20 ;  /* 0x0000000359147223 */ /* 0x040fe20000000014 */
[----:B------:R-:W-:Y:S02]  /*e9d0*/  HADD2.F32 R0, -RZ, R113.H1_H1 ;  /* 0x30000071ff007230 */ /* 0x000fe40000004100 */
[----:B------:R-:W-:Y:S01]  /*e9e0*/  FFMA R21, R89, R2, R21 ;  /* 0x0000000259157223 */ /* 0x000fe20000000015 */
[----:B------:R-:W-:Y:S01]  /*e9f0*/  FMUL R22, R67, R88 ;  /* 0x0000005843167220 */ /* 0x000fe20000400000 */
[--C-:B------:R-:W-:Y:S01]  /*ea00*/  HADD2.F32 R2, -RZ, R114.reuse.H0_H0 ;  /* 0x20000072ff027230 */ /* 0x100fe20000004100 */
[----:B------:R1:W-:Y:S01]  /*ea10*/  STSM.16.MT88.4 [R148+0x8000], R12 ;  /* 0x0080000c94007844 */ /* 0x0003e20000004200 */
[----:B------:R-:W-:Y:S01]  /*ea20*/  F2FP.F16.F32.PACK_AB R20, R20, R19 ;  /* 0x000000131414723e */ /* 0x000fe200000000ff */
        /* <DEDUP_REMOVED lines=14> */
[C---:B------:R-:W-:Y:S01]  /*eb10*/  FFMA R26, R89.reuse, R3, R26 ;  /* 0x00000003591a7223 */ /* 0x040fe2000000001a */
[----:B------:R-:W-:Y:S02]  /*eb20*/  HADD2.F32 R0, -RZ, R120.H1_H1 ;  /* 0x30000078ff007230 */ /* 0x000fe40000004100 */
[C---:B------:R-:W-:Y:S01]  /*eb30*/  FFMA R56, R89.reuse, R5, R56 ;  /* 0x0000000559387223 */ /* 0x040fe20000000038 */
[--C-:B------:R-:W-:Y:S02]  /*eb40*/  HADD2.F32 R3, -RZ, R121.reuse.H0_H0 ;  /* 0x20000079ff037230 */ /* 0x100fe40000004100 */
[----:B------:R-:W-:Y:S01]  /*eb50*/  FMUL R60, R76, R88 ;  /* 0x000000584c3c7220 */ /* 0x000fe20000400000 */
[----:B------:R-:W-:Y:S01]  /*eb60*/  HADD2.F32 R2, -RZ, R121.H1_H1 ;  /* 0x30000079ff027230 */ /* 0x000fe20000004100 */
[----:B------:R-:W-:Y:S01]  /*eb70*/  F2FP.F16.F32.PACK_AB R23, R26, R25 ;  /* 0x000000191a17723e */ /* 0x000fe200000000ff */
[C---:B------:R-:W-:Y:S01]  /*eb80*/  FFMA R57, R89.reuse, R0, R57 ;  /* 0x0000000059397223 */ /* 0x040fe20000000039 */
[C---:B------:R-:W-:Y:S01]  /*eb90*/  FFMA R58, R89.reuse, R3, R58 ;  /* 0x00000003593a7223 */ /* 0x040fe2000000003a */
[--C-:B------:R-:W-:Y:S02]  /*eba0*/  HADD2.F32 R0, -RZ, R122.reuse.H0_H0 ;  /* 0x2000007aff007230 */ /* 0x100fe40000004100 */
[----:B------:R-:W-:Y:S01]  /*ebb0*/  FFMA R59, R89, R2, R59 ;  /* 0x00000002593b7223 */ /* 0x000fe2000000003b */
[----:B------:R1:W-:Y:S01]  /*ebc0*/  STSM.16.MT88.4 [R148+0x8800], R20 ;  /* 0x0088001494007844 */ /* 0x0003e20000004200 */
[----:B------:R-:W-:Y:S01]  /*ebd0*/  HADD2.F32 R2, -RZ, R122.H1_H1 ;  /* 0x3000007aff027230 */ /* 0x000fe20000004100 */
[----:B------:R-:W-:Y:S01]  /*ebe0*/  F2FP.F16.F32.PACK_AB R56, R57, R56 ;  /* 0x000000383938723e */ /* 0x000fe200000000ff */
[----:B------:R-:W-:Y:S01]  /*ebf0*/  FFMA R60, R89, R0, R60 ;  /* 0x00000000593c7223 */ /* 0x000fe2000000003c */
[----:B------:R-:W-:Y:S01]  /*ec00*/  F2FP.F16.F32.PACK_AB R57, R59, R58 ;  /* 0x0000003a3b39723e */ /* 0x000fe200000000ff */
[-C--:B------:R-:W-:Y:S01]  /*ec10*/  FMUL R61, R77, R88.reuse ;  /* 0x000000584d3d7220 */ /* 0x080fe20000400000 */
[--C-:B------:R-:W-:Y:S02]  /*ec20*/  HADD2.F32 R3, -RZ, R123.reuse.H0_H0 ;  /* 0x2000007bff037230 */ /* 0x100fe40000004100 */
[----:B------:R-:W-:Y:S01]  /*ec30*/  FMUL R62, R78, R88 ;  /* 0x000000584e3e7220 */ /* 0x000fe20000400000 */
[----:B------:R-:W-:Y:S02]  /*ec40*/  HADD2.F32 R0, -RZ, R123.H1_H1 ;  /* 0x3000007bff007230 */ /* 0x000fe40000004100 */
[----:B------:R-:W-:Y:S01]  /*ec50*/  FFMA R61, R89, R2, R61 ;  /* 0x00000002593d7223 */ /* 0x000fe2000000003d */
[-C--:B------:R-:W-:Y:S01]  /*ec60*/  FMUL R63, R79, R88.reuse ;  /* 0x000000584f3f7220 */ /* 0x080fe20000400000 */
[----:B------:R-:W-:Y:S01]  /*ec70*/  FFMA R62, R89, R3, R62 ;  /* 0x00000003593e7223 */ /* 0x000fe2000000003e */
[--C-:B------:R-:W-:Y:S02]  /*ec80*/  HADD2.F32 R3, -RZ, R124.reuse.H0_H0 ;  /* 0x2000007cff037230 */ /* 0x100fe40000004100 */
[-C--:B------:R-:W-:Y:S01]  /*ec90*/  FMUL R64, R80, R88.reuse ;  /* 0x0000005850407220 */ /* 0x080fe20000400000 */
        /* <DEDUP_REMOVED lines=10> */
[----:B------:R-:W-:Y:S01]  /*ed40*/  FFMA R66, R89, R5, R66 ;  /* 0x0000000559427223 */ /* 0x000fe20000000042 */
[-C--:B------:R-:W-:Y:S01]  /*ed50*/  FMUL R68, R84, R88.reuse ;  /* 0x0000005854447220 */ /* 0x080fe20000400000 */
        /* <DEDUP_REMOVED lines=37> */
[----:B--2---:R-:W-:Y:S04]  /*efb0*/  DEPBAR.LE SB0, 0x1 ;  /* 0x000080400000791a */ /* 0x004fe80000000000 */
.L_x_175:
[----:B------:R-:W-:Y:S05]  /*efc0*/  BSYNC.RECONVERGENT B0 ;  /* 0x0000000000007941 */ /* 0x000fea0003800200 */
.L_x_174:
[----:B------:R-:W-:Y:S01]  /*efd0*/  UISETP.NE.AND UP0, UPT, UR40, 0x4, UPT ;  /* 0x000000042800788c */ /* 0x000fe2000bf05270 */
[----:B------:R-:W-:Y:S01]  /*efe0*/  BAR.SYNC.DEFER_BLOCKING 0x1, 0x80 ;  /* 0x0042000000007b1d */ /* 0x000fe20000010000 */
[----:B------:R-:W-:Y:S02]  /*eff0*/  SHF.L.U32 R3, R138, 0x1f, RZ ;  /* 0x0000001f8a037819 */ /* 0x000fe400000006ff */
[----:B------:R-:W-:Y:S01]  /*f000*/  USEL UR5, UR40, URZ, UP0 ;  /* 0x000000ff28057287 */ /* 0x000fe20008000000 */
[----:B------:R-:W-:Y:S02]  /*f010*/  FSETP.NEU.AND P0, PT, R89, RZ, PT ;  /* 0x000000ff5900720b */ /* 0x000fe40003f0d000 */
[----:B------:R-:W-:Y:S01]  /*f020*/  ISETP.GE.AND P2, PT, R146, 0x1, PT ;  /* 0x000000019200780c */ /* 0x000fe20003f46270 */
[----:B------:R-:W-:Y:S02]  /*f030*/  ULEA UR4, UR5, UR43, 0x3 ;  /* 0x0000002b05047291 */ /* 0x000fe4000f8e18ff */
[----:B------:R-:W-:Y:S02]  /*f040*/  UIADD3 UR5, UPT, UPT, UR5, 0x1, URZ ;  /* 0x0000000105057890 */ /* 0x000fe4000fffe0ff */
[----:B------:R-:W-:Y:S02]  /*f050*/  UIADD3 UR4, UPT, UPT, UR4, 0x60, URZ ;  /* 0x0000006004047890 */ /* 0x000fe4000fffe0ff */
[----:B------:R-:W-:Y:S02]  /*f060*/  UISETP.NE.AND UP0, UPT, UR5, 0x4, UPT ;  /* 0x000000040500788c */ /* 0x000fe4000bf05270 */
[----:B------:R-:W-:Y:S02]  /*f070*/  UPRMT UR4, UR52, 0x654, UR4 ;  /* 0x0000065434047896 */ /* 0x000fe40008000004 */
[----:B------:R-:W-:Y:S07]  /*f080*/  USEL UR53, UR5, URZ, UP0 ;  /* 0x000000ff05357287 */ /* 0x000fee0008000000 */
[----:B------:R-:W-:Y:S01]  /*f090*/  SYNCS.ARRIVE.TRANS64.RED.A1T0 RZ, [UR4], RZ ;  /* 0x000000ffffff79a7 */ /* 0x000fe20008100404 */
[----:B------:R-:W-:Y:S01]  /*f0a0*/  BSSY B0, `(.L_x_176) ;  /* 0x0000005000007945 */ /* 0x000fe20003800000 */
[----:B------:R-:W2:Y:S03]  /*f0b0*/  SYNCS.PHASECHK.TRANS64.TRYWAIT P1, [UR43+0x58], R3 ;  /* 0x00005803ff0075a7 */ /* 0x000ea6000802112b */
[----:B--2---:R-:W-:Y:S05]  /*f0c0*/  @P1 BRA `(.L_x_177) ;  /* 0x0000000000081947 */ /* 0x004fea0003800000 */
[----:B------:R-:W2:Y:S02]  /*f0d0*/  SYNCS.PHASECHK.TRANS64.TRYWAIT P1, [UR43+0x58], R3 ;  /* 0x00005803ff0075a7 */ /* 0x000ea4000802112b */
[----:B--2---:R-:W-:Y:S05]  /*f0e0*/  @!P1 BRA `(.L_x_178) ;  /* 0x0000005000049947 */ /* 0x004fea0003800000 */
.L_x_177:
[----:B------:R-:W-:Y:S05]  /*f0f0*/  BSYNC B0 ;  /* 0x0000000000007941 */ /* 0x000fea0003800000 */
.L_x_176:
[----:B------:R-:W-:Y:S05]  /*f100*/  @P0 WARPSYNC.ALL ;  /* 0x0000000000000948 */ /* 0x000fea0003800000 */
[----:B------:R2:W2:Y:S01]  /*f110*/  @P0 LDSM.16.MT88.4 R116, [R139+UR43+0xd000] ;  /* 0x00d0002b8b74083b */ /* 0x0004a20008004200 */
[----:B------:R-:W-:Y:S02]  /*f120*/  CS2R R54, SRZ ;  /* 0x0000000000367805 */ /* 0x000fe4000001ff00 */
[----:B------:R-:W-:Y:S02]  /*f130*/  CS2R R52, SRZ ;  /* 0x0000000000347805 */ /* 0x000fe4000001ff00 */
[----:B------:R-:W-:Y:S01]  /*f140*/  CS2R R50, SRZ ;  /* 0x0000000000327805 */ /* 0x000fe2000001ff00 */
        /* <DEDUP_REMOVED lines=10> */
[----:B-1----:R-:W-:Y:S02]  /*f1f0*/  CS2R R34, SRZ ;  /* 0x0000000000227805 */ /* 0x002fe4000001ff00 */
        /* <DEDUP_REMOVED lines=26> */
[----:B------:R-:W-:Y:S05]  /*f3a0*/  VIADD R3, R95, 0xc0 ;  /* 0x000000c05f037836 */ /* 0x000fea0000000000 */
[----:B------:R-:W-:Y:S04]  /*f3b0*/  SHF.R.U32.HI R3, RZ, 0x15, R3 ;  /* 0x00000015ff037819 */ /* 0x000fe80000011603 */
[----:B------:R-:W-:Y:S11]  /*f3c0*/  LOP3.LUT P0, RZ, R3, 0x3, R128, 0x48, !PT ;  /* 0x0000000303ff7812 */ /* 0x000ff60007804880 */
[----:B------:R-:W-:Y:S02]  /*f3d0*/  @!UPT UIADD3 URZ, UPT, UPT, URZ, URZ, URZ ;  /* 0x000000fffffff290 */ /* 0x000fe4000fffe0ff */
[----:B------:R-:W-:Y:S05]  /*f3e0*/  @!P0 BRA `(.L_x_180) ;  /* 0x0000000000408947 */ /* 0x000fea0003800000 */
[----:B------:R-:W2:Y:S01]  /*f3f0*/  LDCU.64 UR8, c[0x4][0x70] ;  /* 0x01000e00ff0877ac */ /* 0x000ea20008000a00 */
[----:B------:R-:W-:Y:S01]  /*f400*/  MOV R3, 0x0 ;  /* 0x0000000000037802 */ /* 0x000fe20000000f00 */
[----:B------:R-:W-:Y:S02]  /*f410*/  HFMA2 R12, -RZ, RZ, 0, 5.9604644775390625e-08 ;  /* 0x00000001ff0c7431 */ /* 0x000fe400000001ff */
[----:B------:R-:W-:Y:S02]  /*f420*/  IMAD.MOV.U32 R8, RZ, RZ, 0x192 ;  /* 0x00000192ff087424 */ /* 0x000fe400078e00ff */
[----:B------:R-:W-:Y:S01]  /*f430*/  IMAD.MOV.U32 R13, RZ, RZ, RZ ;  /* 0x000000ffff0d7224 */ /* 0x000fe200078e00ff */
[----:B------:R-:W5:Y:S01]  /*f440*/  LDCU.64 UR6, c[0x4][0x78] ;  /* 0x01000f00ff0677ac */ /* 0x000f620008000a00 */
[----:B------:R-:W1:Y:S01]  /*f450*/  LDC.64 R2, c[0x4][R3] ;  /* 0x0100000003027b82 */ /* 0x000e620000000a00 */
[----:B------:R-:W3:Y:S01]  /*f460*/  LDCU.64 UR4, c[0x4][0x10] ;  /* 0x01000200ff0477ac */ /* 0x000ee20008000a00 */
[----:B--2---:R-:W-:Y:S01]  /*f470*/  MOV R5, UR9 ;  /* 0x0000000900057c02 */ /* 0x004fe20008000f00 */
[----:B------:R-:W-:Y:S01]  /*f480*/  IMAD.U32 R4, RZ, RZ, UR8 ;  /* 0x00000008ff047e24 */ /* 0x000fe2000f8e00ff */
[----:B-----5:R-:W-:Y:S01]  /*f490*/  MOV R7, UR7 ;  /* 0x0000000700077c02 */ /* 0x020fe20008000f00 */
[----:B------:R-:W-:Y:S01]  /*f4a0*/  IMAD.U32 R6, RZ, RZ, UR6 ;  /* 0x00000006ff067e24 */ /* 0x000fe2000f8e00ff */
[----:B---3--:R-:W-:Y:S01]  /*f4b0*/  MOV R11, UR5 ;  /* 0x00000005000b7c02 */ /* 0x008fe20008000f00 */
[----:B------:R-:W-:Y:S02]  /*f4c0*/  IMAD.U32 R10, RZ, RZ, UR4 ;  /* 0x00000004ff0a7e24 */ /* 0x000fe4000f8e00ff */
[----:B------:R-:W-:Y:S07]  /*f4d0*/  LEPC R20, `(.L_x_180) ;  /* 0x000000001014794e */ /* 0x000fee0000000000 */
[----:B-1--4-:R-:W-:Y:S05]  /*f4e0*/  CALL.ABS.NOINC R2 ;  /* 0x0000000002007343 */ /* 0x012fea0003c00000 */
.L_x_180:
[----:B------:R-:W-:Y:S05]  /*f4f0*/  WARPSYNC.ALL ;  /* 0x0000000000007948 */ /* 0x000fea0003800000 */
[C---:B------:R-:W-:Y:S01]  /*f500*/  R2UR UR4, R95.reuse ;  /* 0x000000005f0472ca */ /* 0x040fe200000e0000 */
[----:B------:R-:W-:Y:S05]  /*f510*/  VIADD R3, R95, 0x1000c0 ;  /* 0x001000c05f037836 */ /* 0x000fea0000000000 */
[----:B------:R-:W-:Y:S04]  /*f520*/  SHF.R.U32.HI R3, RZ, 0x15, R3 ;  /* 0x00000015ff037819 */ /* 0x000fe80000011603 */
[----:B------:R-:W-:Y:S03]  /*f530*/  LOP3.LUT P0, RZ, R3, 0x3, R128, 0x48, !PT ;  /* 0x0000000303ff7812 */ /* 0x000fe60007804880 */
[----:B------:R-:W2:Y:S10]  /*f540*/  LDTM.16dp256bit.x8 R24, tmem[UR4+0xc0] ;  /* 0x0000c004001879ee */ /* 0x000eb400081a0000 */
[----:B--2---:R-:W-:Y:S05]  /*f550*/  @!P0 BRA `(.L_x_181) ;  /* 0x0000000000408947 */ /* 0x004fea0003800000 */
        /* <DEDUP_REMOVED lines=16> */
.L_x_181:
[----:B------:R-:W-:Y:S05]  /*f660*/  WARPSYNC.ALL ;  /* 0x0000000000007948 */ /* 0x000fea0003800000 */
[----:B------:R-:W-:Y:S11]  /*f670*/  R2UR UR4, R95 ;  /* 0x000000005f0472ca */ /* 0x000ff600000e0000 */
[----:B------:R-:W-:Y:S02]  /*f680*/  @!UPT UIADD3 URZ, UPT, UPT, URZ, URZ, URZ ;  /* 0x000000fffffff290 */ /* 0x000fe4000fffe0ff */
[----:B------:R-:W2:Y:S02]  /*f690*/  LDTM.16dp256bit.x8 R56, tmem[UR4+0x1000c0] ;  /* 0x1000c004003879ee */ /* 0x000ea400081a0000 */
[----:B--2---:R-:W-:Y:S01]  /*f6a0*/  NOP ;  /* 0x0000000000007918 */ /* 0x004fe20000000000 */
.L_x_179:
[----:B------:R-:W-:Y:S01]  /*f6b0*/  HADD2.F32 R91, -RZ, R103.H1_H1 ;  /* 0x30000067ff5b7230 */ /* 0x000fe20000004100 */
[----:B------:R-:W-:Y:S01]  /*f6c0*/  ISETP.GE.AND P0, PT, R146, 0x1, PT ;  /* 0x000000019200780c */ /* 0x000fe20003f06270 */
[-C--:B------:R-:W-:Y:S01]  /*f6d0*/  FMUL R19, R42, R88.reuse ;  /* 0x000000582a137220 */ /* 0x080fe20000400000 */
[-C--:B------:R-:W-:Y:S01]  /*f6e0*/  FMUL R21, R44, R88.reuse ;  /* 0x000000582c157220 */ /* 0x080fe20000400000 */
[-C--:B------:R-:W-:Y:S01]  /*f6f0*/  FMUL R42, R65, R88.reuse ;  /* 0x00000058412a7220 */ /* 0x080fe20000400000 */
[--C-:B------:R-:W-:Y:S02]  /*f700*/  HADD2.F32 R65, -RZ, R116.reuse.H0_H0 ;  /* 0x20000074ff417230 */ /* 0x100fe40000004100 */
[-C--:B------:R-:W-:Y:S01]  /*f710*/  FMUL R20, R43, R88.reuse ;  /* 0x000000582b147220 */ /* 0x080fe20000400000 */
[-C--:B------:R-:W-:Y:S01]  /*f720*/  FMUL R44, R67, R88.reuse ;  /* 0x00000058432c7220 */ /* 0x080fe20000400000 */
[----:B------:R-:W-:Y:S02]  /*f730*/  HADD2.F32 R67, -RZ, R116.H1_H1 ;  /* 0x30000074ff437230 */ /* 0x000fe40000004100 */
[-C--:B------:R-:W-:Y:S01]  /*f740*/  FMUL R0, R24, R88.reuse ;  /* 0x0000005818007220 */ /* 0x080fe20000400000 */
[-C--:B------:R-:W-:Y:S01]  /*f750*/  FMUL R23, R46, R88.reuse ;  /* 0x000000582e177220 */ /* 0x080fe20000400000 */
[----:B------:R-:W-:Y:S02]  /*f760*/  HADD2.F32 R93, -RZ, R96.H1_H1 ;  /* 0x30000060ff5d7230 */ /* 0x000fe40000004100 */
[-C--:B------:R-:W-:Y:S01]  /*f770*/  FMUL R43, R66, R88.reuse ;  /* 0x00000058422b7220 */ /* 0x080fe20000400000 */
[----:B------:R-:W-:Y:S01]  /*f780*/  FFMA R0, R89, R65, R0 ;  /* 0x0000004159007223 */ /* 0x000fe20000000000 */
[----:B------:R-:W-:Y:S01]  /*f790*/  HADD2.F32 R66, -RZ, R117.H0_H0 ;  /* 0x20000075ff427230 */ /* 0x000fe20000004100 */
[----:B------:R-:W-:Y:S05]  /*f7a0*/  @P0 WARPSYNC.ALL ;  /* 0x0000000000000948 */ /* 0x000fea0003800000 */
[----:B------:R-:W-:Y:S01]  /*f7b0*/  @P0 NOP ;  /* 0x0000000000000918 */ /* 0x000fe20000000000 */
[----:B------:R-:W-:Y:S01]  /*f7c0*/  @P0 IADD3 R145, PT, PT, R145, 0x120, RZ ;  /* 0x0000012091910810 */ /* 0x000fe20007ffe0ff */
[-C--:B------:R-:W-:Y:S01]  /*f7d0*/  FMUL R2, R25, R88.reuse ;  /* 0x0000005819027220 */ /* 0x080fe20000400000 */
[-C--:B------:R-:W-:Y:S01]  /*f7e0*/  FMUL R22, R45, R88.reuse ;  /* 0x000000582d167220 */ /* 0x080fe20000400000 */
[----:B------:R-:W-:Y:S01]  /*f7f0*/  HADD2.F32 R90, -RZ, R97.H0_H0 ;  /* 0x20000061ff5a7230 */ /* 0x000fe20000004100 */
[----:B------:R-:W-:Y:S01]  /*f800*/  @P0 LOP3.LUT R145, R145, 0xfefffff8, RZ, 0xc0, !PT ;  /* 0xfefffff891910812 */ /* 0x000fe200078ec0ff */
[----:B------:R-:W-:Y:S01]  /*f810*/  FFMA R2, R89, R67, R2 ;  /* 0x0000004359027223 */ /* 0x000fe20000000002 */
[----:B------:R-:W-:Y:S01]  /*f820*/  FMUL R46, R69, R88 ;  /* 0x00000058452e7220 */ /* 0x000fe20000400000 */
[----:B------:R-:W-:Y:S01]  /*f830*/  HADD2.F32 R69, -RZ, R117.H1_H1 ;  /* 0x30000075ff457230 */ /* 0x000fe20000004100 */
[----:B------:R2:W-:Y:S06]  /*f840*/  @P0 SYNCS.ARRIVE.TRANS64.RED.A1T0 RZ, [R145+URZ], RZ ;  /* 0x000000ff91ff09a7 */ /* 0x0005ec00081004ff */
[----:B------:R-:W-:Y:S05]  /*f850*/  WARPSYNC.ALL ;  /* 0x0000000000007948 */ /* 0x000fea0003800000 */
[----:B------:R-:W-:Y:S01]  /*f860*/  F2FP.F16.F32.PACK_AB R152, R2, R0 ;  /* 0x000000000298723e */ /* 0x000fe200000000ff */
[-C--:B------:R-:W-:Y:S01]  /*f870*/  FMUL R3, R26, R88.reuse ;  /* 0x000000581a037220 */ /* 0x080fe20000400000 */
[-C--:B------:R-:W-:Y:S01]  /*f880*/  FMUL R25, R48, R88.reuse ;  /* 0x0000005830197220 */ /* 0x080fe20000400000 */
[----:B------:R-:W-:Y:S02]  /*f890*/  HADD2.F32 R95, -RZ, R97.H1_H1 ;  /* 0x30000061ff5f7230 */ /* 0x000fe40000004100 */
[----:B------:R-:W-:Y:S01]  /*f8a0*/  FMUL R45, R68, R88 ;  /* 0x00000058442d7220 */ /* 0x000fe20000400000 */
[----:B------:R-:W-:Y:S01]  /*f8b0*/  FFMA R3, R89, R66, R3 ;  /* 0x0000004259037223 */ /* 0x000fe20000000003 */
[----:B------:R-:W-:-:S02]  /*f8c0*/  HADD2.F32 R68, -RZ, R118.H0_H0 ;  /* 0x20000076ff447230 */ /* 0x000fc40000004100 */
[-C--:B------:R-:W-:Y:S01]  /*f8d0*/  FMUL R4, R27, R88.reuse ;  /* 0x000000581b047220 */ /* 0x080fe20000400000 */
[-C--:B------:R-:W-:Y:S01]  /*f8e0*/  FMUL R24, R47, R88.reuse ;  /* 0x000000582f187220 */ /* 0x080fe20000400000 */
[----:B------:R-:W-:Y:S02]  /*f8f0*/  HADD2.F32 R92, -RZ, R98.H0_H0 ;  /* 0x20000062ff5c7230 */ /* 0x000fe40000004100 */
[-C--:B------:R-:W-:Y:S01]  /*f900*/  FMUL R48, R71, R88.reuse ;  /* 0x0000005847307220 */ /* 0x080fe20000400000 */
[C---:B------:R-:W-:Y:S01]  /*f910*/  FFMA R4, R89.reuse, R69, R4 ;  /* 0x0000004559047223 */ /* 0x040fe20000000004 */
[----:B------:R-:W-:Y:S02]  /*f920*/  HADD2.F32 R71, -RZ, R118.H1_H1 ;  /* 0x30000076ff477230 */ /* 0x000fe40000004100 */
[-C--:B------:R-:W-:Y:S01]  /*f930*/  FMUL R5, R28, R88.reuse ;  /* 0x000000581c057220 */ /* 0x080fe20000400000 */
[----:B------:R-:W-:Y:S01]  /*f940*/  FMUL R27, R50, R88 ;  /* 0x00000058321b7220 */ /* 0x000fe20000400000 */
[----:B------:R-:W-:Y:S01]  /*f950*/  HADD2.F32 R97, -RZ, R98.H1_H1 ;  /* 0x30000062ff617230 */ /* 0x000fe20000004100 */
[----:B------:R-:W-:Y:S01]  /*f960*/  F2FP.F16.F32.PACK_AB R153, R4, R3 ;  /* 0x000000030499723e */ /* 0x000fe200000000ff */
[----:B------:R-:W-:Y:S01]  /*f970*/  FFMA R5, R89, R68, R5 ;  /* 0x0000004459057223 */ /* 0x000fe20000000005 */
[----:B------:R-:W-:Y:S01]  /*f980*/  FMUL R47, R70, R88 ;  /* 0x00000058462f7220 */ /* 0x000fe20000400000 */
        /* <DEDUP_REMOVED lines=16> */
[----:B-1----:R-:W-:Y:S02]  /*fa90*/  HADD2.F32 R98, -RZ, R105.H0_H0 ;  /* 0x20000069ff627230 */ /* 0x002fe40000004100 */
[-C--:B------:R-:W-:Y:S01]  /*faa0*/  FMUL R52, R75, R88.reuse ;  /* 0x000000584b347220 */ /* 0x080fe20000400000 */
[C---:B------:R-:W-:Y:S01]  /*fab0*/  FFMA R8, R89.reuse, R73, R8 ;  /* 0x0000004959087223 */ /* 0x040fe20000000008 */
[----:B------:R-:W-:Y:S02]  /*fac0*/  HADD2.F32 R75, -RZ, R108.H1_H1 ;  /* 0x3000006cff4b7230 */ /* 0x000fe40000004100 */
[-C--:B------:R-:W-:Y:S01]  /*fad0*/  FMUL R9, R32, R88.reuse ;  /* 0x0000005820097220 */ /* 0x080fe20000400000 */
[----:B------:R-:W-:Y:S01]  /*fae0*/  FMUL R31, R54, R88 ;  /* 0x00000058361f7220 */ /* 0x000fe20000400000 */
[----:B------:R-:W-:Y:S01]  /*faf0*/  HADD2.F32 R108, -RZ, R114.H0_H0 ;  /* 0x20000072ff6c7230 */ /* 0x000fe20000004100 */
[----:B------:R-:W-:Y:S01]  /*fb00*/  F2FP.F16.F32.PACK_AB R155, R8, R7 ;  /* 0x00000007089b723e */ /* 0x000fe200000000ff */
[----:B------:R-:W-:Y:S01]  /*fb10*/  FFMA R9, R89, R72, R9 ;  /* 0x0000004859097223 */ /* 0x000fe20000000009 */
[----:B------:R-:W-:Y:S01]  /*fb20*/  FMUL R51, R74, R88 ;  /* 0x000000584a337220 */ /* 0x000fe20000400000 */
[----:B------:R-:W-:-:S02]  /*fb30*/  HADD2.F32 R74, -RZ, R109.H0_H0 ;  /* 0x2000006dff4a7230 */ /* 0x000fc40000004100 */
[-C--:B------:R-:W-:Y:S01]  /*fb40*/  FMUL R10, R33, R88.reuse ;  /* 0x00000058210a7220 */ /* 0x080fe20000400000 */
[----:B------:R-:W-:Y:S01]  /*fb50*/  STSM.16.MT88.4 [R144+0xd000], R152 ;  /* 0x00d0009890007844 */ /* 0x000fe20000004200 */
[-C--:B------:R-:W-:Y:S01]  /*fb60*/  FMUL R30, R53, R88.reuse ;  /* 0x00000058351e7220 */ /* 0x080fe20000400000 */
[----:B------:R-:W-:Y:S02]  /*fb70*/  HADD2.F32 R117, -RZ, R120.H1_H1 ;  /* 0x30000078ff757230 */ /* 0x000fe40000004100 */
[----:B------:R-:W-:Y:S01]  /*fb80*/  FFMA R10, R89, R75, R10 ;  /* 0x0000004b590a7223 */ /* 0x000fe2000000000a */
[-C--:B------:R-:W-:Y:S01]  /*fb90*/  FMUL R54, R77, R88.reuse ;  /* 0x000000584d367220 */ /* 0x080fe20000400000 */
        /* <DEDUP_REMOVED lines=10> */
[----:B------:R-:W-:Y:S02]  /*fc40*/  HADD2.F32 R119, -RZ, R121.H1_H1 ;  /* 0x30000079ff777230 */ /* 0x000fe40000004100 */
        /* <DEDUP_REMOVED lines=27> */
[----:B------:R-:W-:Y:S01]  /*fe00*/  FFMA R16, R89, R81, R16 ;  /* 0x0000005159107223 */ /* 0x000fe20000000010 */
[----:B------:R-:W-:Y:S02]  /*fe10*/  HADD2.F32 R83, -RZ, R100.H1_H1 ;  /* 0x30000064ff537230 */ /* 0x000fe40000004100 */
[-C--:B------:R-:W-:Y:S01]  /*fe20*/  FMUL R17, R40, R88.reuse ;  /* 0x0000005828117220 */ /* 0x080fe20000400000 */
[----:B------:R-:W-:Y:S01]  /*fe30*/  FMUL R39, R62, R88 ;  /* 0x000000583e277220 */ /* 0x000fe20000400000 */
[----:B------:R-:W-:Y:S01]  /*fe40*/  ISETP.NE.AND P2, PT, R147, RZ, PT ;  /* 0x000000ff9300720c */ /* 0x000fe20003f45270 */
[----:B------:R-:W-:Y:S01]  /*fe50*/  HADD2.F32 R100, -RZ, R106.H0_H0 ;  /* 0x2000006aff647230 */ /* 0x000fe20000004100 */
[----:B------:R-:W-:Y:S01]  /*fe60*/  F2FP.F16.F32.PACK_AB R7, R16, R15 ;  /* 0x0000000f1007723e */ /* 0x000fe200000000ff */
[----:B------:R-:W-:Y:S01]  /*fe70*/  FFMA R17, R89, R80, R17 ;  /* 0x0000005059117223 */ /* 0x000fe20000000011 */
[----:B------:R-:W-:Y:S01]  /*fe80*/  FMUL R59, R82, R88 ;  /* 0x00000058523b7220 */ /* 0x000fe20000400000 */
[----:B------:R-:W-:-:S02]  /*fe90*/  HADD2.F32 R82, -RZ, R101.H0_H0 ;  /* 0x20000065ff527230 */ /* 0x000fc40000004100 */
[-C--:B------:R-:W-:Y:S01]  /*fea0*/  FMUL R18, R41, R88.reuse ;  /* 0x0000005829127220 */ /* 0x080fe20000400000 */
[----:B------:R1:W-:Y:S01]  /*feb0*/  STSM.16.MT88.4 [R144+0xd800], R4 ;  /* 0x00d8000490007844 */ /* 0x0003e20000004200 */
[----:B------:R-:W-:Y:S01]  /*fec0*/  FMUL R38, R61, R88 ;  /* 0x000000583d267220 */ /* 0x000fe20000400000 */
[----:B------:R-:W-:Y:S01]  /*fed0*/  @P0 IADD3 R0, PT, PT, R137, 0x1, RZ ;  /* 0x0000000189000810 */ /* 0x000fe20007ffe0ff */
[--C-:B------:R-:W-:Y:S02]  /*fee0*/  HADD2.F32 R118, -RZ, R123.reuse.H0_H0 ;  /* 0x2000007bff767230 */ /* 0x100fe40000004100 */
[C---:B------:R-:W-:Y:S01]  /*fef0*/  FFMA R18, R89.reuse, R83, R18 ;  /* 0x0000005359127223 */ /* 0x040fe20000000012 */
[----:B------:R-:W-:Y:S01]  /*ff00*/  FFMA R19, R89, R82, R19 ;  /* 0x0000005259137223 */ /* 0x000fe20000000013 */
[----:B------:R-:W-:Y:S01]  /*ff10*/  @P0 ISETP.NE.AND P1, PT, R0, 0x2, PT ;  /* 0x000000020000080c */ /* 0x000fe20003f25270 */
[----:B------:R-:W-:Y:S02]  /*ff20*/  HADD2.F32 R123, -RZ, R123.H1_H1 ;  /* 0x3000007bff7b7230 */ /* 0x000fe40000004100 */
[-C--:B------:R-:W-:Y:S01]  /*ff30*/  FMUL R62, R85, R88.reuse ;  /* 0x00000058553e7220 */ /* 0x080fe20000400000 */
[----:B------:R-:W-:Y:S01]  /*ff40*/  F2FP.F16.F32.PACK_AB R8, R18, R17 ;  /* 0x000000111208723e */ /* 0x000fe200000000ff */
[----:B------:R-:W-:Y:S01]  /*ff50*/  FMUL R41, R64, R88 ;  /* 0x0000005840297220 */ /* 0x000fe20000400000 */
[----:B------:R-:W-:-:S02]  /*ff60*/  HADD2.F32 R85, -RZ, R101.H1_H1 ;  /* 0x30000065ff557230 */ /* 0x000fc40000004100 */
[-C--:B------:R-:W-:Y:S01]  /*ff70*/  FMUL R61, R84, R88.reuse ;  /* 0x00000058543d7220 */ /* 0x080fe20000400000 */
[-C--:B------:R-:W-:Y:S01]  /*ff80*/  FMUL R40, R63, R88.reuse ;  /* 0x000000583f287220 */ /* 0x080fe20000400000 */
[----:B------:R-:W-:Y:S01]  /*ff90*/  @P0 SEL R2, RZ, 0x1, P1 ;  /* 0x00000001ff020807 */ /* 0x000fe20000800000 */
[--C-:B------:R-:W-:Y:S02]  /*ffa0*/  HADD2.F32 R84, -RZ, R102.reuse.H0_H0 ;  /* 0x20000066ff547230 */ /* 0x100fe40000004100 */
[----:B------:R-:W-:Y:S01]  /*ffb0*/  FFMA R20, R89, R85, R20 ;  /* 0x0000005559147223 */ /* 0x000fe20000000014 */
[-C--:B------:R-:W-:Y:S01]  /*ffc0*/  FMUL R64, R87, R88.reuse ;  /* 0x0000005857407220 */ /* 0x080fe20000400000 */
[----:B------:R-:W-:Y:S01]  /*ffd0*/  FMUL R63, R86, R88 ;  /* 0x00000058563f7220 */ /* 0x000fe20000400000 */
[----:B------:R-:W-:Y:S02]  /*ffe0*/  HADD2.F32 R87, -RZ, R102.H1_H1 ;  /* 0x30000066ff577230 */ /* 0x000fe40000004100 */
[----:B------:R-:W-:Y:S01]  /*fff0*/  FFMA R21, R89, R84, R21 ;  /* 0x0000005459157223 */ /* 0x000fe20000000015 */
[----:B------:R-:W-:Y:S01]  /*10000*/  F2FP.F16.F32.PACK_AB R9, R20, R19 ;  /* 0x000000131409723e */ /* 0x000fe200000000ff */
[----:B------:R-:W-:Y:S01]  /*10010*/  HADD2.F32 R86, -RZ, R103.H0_H0 ;  /* 0x20000067ff567230 */ /* 0x000fe20000004100 */
[----:B------:R-:W-:Y:S01]  /*10020*/  BSSY.RECONVERGENT B0, `(.L_x_182) ;  /* 0x000006e000007945 */ /* 0x000fe20003800200 */
[----:B------:R-:W-:-:S02]  /*10030*/  HADD2.F32 R88, -RZ, R96.H0_H0 ;  /* 0x20000060ff587230 */ /* 0x000fc40000004100 */
[C---:B------:R-:W-:Y:S01]  /*10040*/  FFMA R22, R89.reuse, R87, R22 ;  /* 0x0000005759167223 */ /* 0x040fe20000000016 */
[--C-:B------:R-:W-:Y:S02]  /*10050*/  HADD2.F32 R96, -RZ, R104.reuse.H0_H0 ;  /* 0x20000068ff607230 */ /* 0x100fe40000004100 */
[C---:B------:R-:W-:Y:S01]  /*10060*/  FFMA R23, R89.reuse, R86, R23 ;  /* 0x0000005659177223 */ /* 0x040fe20000000017 */
[C---:B------:R-:W-:Y:S01]  /*10070*/  FFMA R24, R89.reuse, R91, R24 ;  /* 0x0000005b59187223 */ /* 0x040fe20000000018 */
[C---:B------:R-:W-:Y:S01]  /*10080*/  FFMA R25, R89.reuse, R88, R25 ;  /* 0x0000005859197223 */ /* 0x040fe20000000019 */
[----:B------:R-:W-:Y:S01]  /*10090*/  F2FP.F16.F32.PACK_AB R10, R22, R21 ;  /* 0x00000015160a723e */ /* 0x000fe200000000ff */
[C---:B------:R-:W-:Y:S01]  /*100a0*/  FFMA R26, R89.reuse, R93, R26 ;  /* 0x0000005d591a7223 */ /* 0x040fe2000000001a */
[C---:B------:R-:W-:Y:S01]  /*100b0*/  FFMA R27, R89.reuse, R90, R27 ;  /* 0x0000005a591b7223 */ /* 0x040fe2000000001b */
[----:B------:R-:W-:Y:S01]  /*100c0*/  F2FP.F16.F32.PACK_AB R11, R24, R23 ;  /* 0x00000017180b723e */ /* 0x000fe200000000ff */
[C---:B------:R-:W-:Y:S01]  /*100d0*/  FFMA R28, R89.reuse, R95, R28 ;  /* 0x0000005f591c7223 */ /* 0x040fe2000000001c */
[C---:B------:R-:W-:Y:S01]  /*100e0*/  FFMA R29, R89.reuse, R92, R29 ;  /* 0x0000005c591d7223 */ /* 0x040fe2000000001d */
[----:B------:R-:W-:Y:S01]  /*100f0*/  F2FP.F16.F32.PACK_AB R12, R26, R25 ;  /* 0x000000191a0c723e */ /* 0x000fe200000000ff */
[C---:B------:R-:W-:Y:S01]  /*10100*/  FFMA R30, R89.reuse, R97, R30 ;  /* 0x00000061591e7223 */ /* 0x040fe2000000001e */
[----:B------:R-:W-:Y:S01]  /*10110*/  FFMA R31, R89, R94, R31 ;  /* 0x0000005e591f7223 */ /* 0x000fe2000000001f */
[----:B------:R-:W-:Y:S01]  /*10120*/  F2FP.F16.F32.PACK_AB R13, R28, R27 ;  /* 0x0000001b1c0d723e */ /* 0x000fe200000000ff */
[----:B------:R-:W-:Y:S01]  /*10130*/  HADD2.F32 R101, -RZ, R104.H1_H1 ;  /* 0x30000068ff657230 */ /* 0x000fe20000004100 */
[----:B------:R5:W-:Y:S01]  /*10140*/  STSM.16.MT88.4 [R144+0xe000], R8 ;  /* 0x00e0000890007844 */ /* 0x000be20000004200 */
[----:B------:R-:W-:Y:S01]  /*10150*/  F2FP.F16.F32.PACK_AB R14, R30, R29 ;  /* 0x0000001d1e0e723e */ /* 0x000fe200000000ff */
[----:B------:R-:W-:-:S02]  /*10160*/  HADD2.F32 R103, -RZ, R105.H1_H1 ;  /* 0x30000069ff677230 */ /* 0x000fc40000004100 */
[C---:B------:R-:W-:Y:S01]  /*10170*/  FFMA R32, R89.reuse, R99, R32 ;  /* 0x0000006359207223 */ /* 0x040fe20000000020 */
[C---:B------:R-:W-:Y:S01]  /*10180*/  FFMA R33, R89.reuse, R96, R33 ;  /* 0x0000006059217223 */ /* 0x040fe20000000021 */
[C---:B------:R-:W-:Y:S01]  /*10190*/  FFMA R34, R89.reuse, R101, R34 ;  /* 0x0000006559227223 */ /* 0x040fe20000000022 */
[C---:B------:R-:W-:Y:S01]  /*101a0*/  FFMA R35, R89.reuse, R98, R35 ;  /* 0x0000006259237223 */ /* 0x040fe20000000023 */
[C---:B------:R-:W-:Y:S01]  /*101b0*/  FFMA R36, R89.reuse, R103, R36 ;  /* 0x0000006759247223 */ /* 0x040fe20000000024 */
[----:B------:R-:W-:Y:S01]  /*101c0*/  F2FP.F16.F32.PACK_AB R15, R32, R31 ;  /* 0x0000001f200f723e */ /* 0x000fe200000000ff */
[----:B------:R-:W-:Y:S01]  /*101d0*/  HADD2.F32 R105, -RZ, R106.H1_H1 ;  /* 0x3000006aff697230 */ /* 0x000fe20000004100 */
[----:B-1----:R-:W-:Y:S01]  /*101e0*/  F2FP.F16.F32.PACK_AB R4, R34, R33 ;  /* 0x000000212204723e */ /* 0x002fe200000000ff */
[----:B------:R-:W-:Y:S01]  /*101f0*/  FFMA R37, R89, R100, R37 ;  /* 0x0000006459257223 */ /* 0x000fe20000000025 */
[----:B------:R-:W-:Y:S01]  /*10200*/  F2FP.F16.F32.PACK_AB R5, R36, R35 ;  /* 0x000000232405723e */ /* 0x000fe200000000ff */
[----:B------:R1:W-:Y:S01]  /*10210*/  STSM.16.MT88.4 [R144+0xe800], R12 ;  /* 0x00e8000c90007844 */ /* 0x0003e20000004200 */
[----:B------:R-:W-:-:S02]  /*10220*/  HADD2.F32 R102, -RZ, R107.H0_H0 ;  /* 0x2000006bff667230 */ /* 0x000fc40000004100 */
[C---:B------:R-:W-:Y:S01]  /*10230*/  FFMA R38, R89.reuse, R105, R38 ;  /* 0x0000006959267223 */ /* 0x040fe20000000026 */
[----:B------:R-:W-:Y:S02]  /*10240*/  HADD2.F32 R107, -RZ, R107.H1_H1 ;  /* 0x3000006bff6b7230 */ /* 0x000fe40000004100 */
[----:B------:R-:W-:Y:S02]  /*10250*/  HADD2.F32 R104, -RZ, R112.H0_H0 ;  /* 0x20000070ff687230 */ /* 0x000fe40000004100 */
[C---:B------:R-:W-:Y:S01]  /*10260*/  FFMA R39, R89.reuse, R102, R39 ;  /* 0x0000006659277223 */ /* 0x040fe20000000027 */
[----:B------:R-:W-:Y:S02]  /*10270*/  HADD2.F32 R106, -RZ, R113.H0_H0 ;  /* 0x20000071ff6a7230 */ /* 0x000fe40000004100 */
[C---:B------:R-:W-:Y:S01]  /*10280*/  FFMA R40, R89.reuse, R107, R40 ;  /* 0x0000006b59287223 */ /* 0x040fe20000000028 */
[----:B------:R-:W-:Y:S02]  /*10290*/  HADD2.F32 R113, -RZ, R114.H1_H1 ;  /* 0x30000072ff717230 */ /* 0x000fe40000004100 */
[C---:B------:R-:W-:Y:S01]  /*102a0*/  FFMA R41, R89.reuse, R104, R41 ;  /* 0x0000006859297223 */ /* 0x040fe20000000029 */
[C---:B------:R-:W-:Y:S01]  /*102b0*/  FFMA R42, R89.reuse, R109, R42 ;  /* 0x0000006d592a7223 */ /* 0x040fe2000000002a */
[C---:B------:R-:W-:Y:S01]  /*102c0*/  FFMA R43, R89.reuse, R106, R43 ;  /* 0x0000006a592b7223 */ /* 0x040fe2000000002b */
[----:B------:R-:W-:Y:S01]  /*102d0*/  FFMA R44, R89, R111, R44 ;  /* 0x0000006f592c7223 */ /* 0x000fe2000000002c */
[----:B------:R-:W-:-:S02]  /*102e0*/  HADD2.F32 R112, -RZ, R120.H0_H0 ;  /* 0x20000078ff707230 */ /* 0x000fc40000004100 */
[C---:B------:R-:W-:Y:S01]  /*102f0*/  FFMA R45, R89.reuse, R108, R45 ;  /* 0x0000006c592d7223 */ /* 0x040fe2000000002d */
[C---:B------:R-:W-:Y:S01]  /*10300*/  FFMA R46, R89.reuse, R113, R46 ;  /* 0x00000071592e7223 */ /* 0x040fe2000000002e */
[----:B------:R-:W-:Y:S02]  /*10310*/  HADD2.F32 R114, -RZ, R121.H0_H0 ;  /* 0x20000079ff727230 */ /* 0x000fe40000004100 */
[C---:B------:R-:W-:Y:S01]  /*10320*/  FFMA R47, R89.reuse, R110, R47 ;  /* 0x0000006e592f7223 */ /* 0x040fe2000000002f */
[C---:B------:R-:W-:Y:S01]  /*10330*/  FFMA R48, R89.reuse, R115, R48 ;  /* 0x0000007359307223 */ /* 0x040fe20000000030 */
[C---:B------:R-:W-:Y:S01]  /*10340*/  FFMA R49, R89.reuse, R112, R49 ;  /* 0x0000007059317223 */ /* 0x040fe20000000031 */
[----:B------:R-:W-:Y:S02]  /*10350*/  HADD2.F32 R121, -RZ, R122.H1_H1 ;  /* 0x3000007aff797230 */ /* 0x000fe40000004100 */
[C---:B------:R-:W-:Y:S01]  /*10360*/  FFMA R50, R89.reuse, R117, R50 ;  /* 0x0000007559327223 */ /* 0x040fe20000000032 */
[C---:B------:R-:W-:Y:S01]  /*10370*/  FFMA R51, R89.reuse, R114, R51 ;  /* 0x0000007259337223 */ /* 0x040fe20000000033 */
[----:B------:R-:W-:Y:S01]  /*10380*/  FFMA R52, R89, R119, R52 ;  /* 0x0000007759347223 */ /* 0x000fe20000000034 */
[----:B------:R-:W-:-:S02]  /*10390*/  HADD2.F32 R120, -RZ, R124.H0_H0 ;  /* 0x2000007cff787230 */ /* 0x000fc40000004100 */
[C---:B------:R-:W-:Y:S01]  /*103a0*/  FFMA R53, R89.reuse, R116, R53 ;  /* 0x0000007459357223 */ /* 0x040fe20000000035 */
[----:B------:R-:W-:Y:S02]  /*103b0*/  HADD2.F32 R65, -RZ, R124.H1_H1 ;  /* 0x3000007cff417230 */ /* 0x000fe40000004100 */
[C---:B------:R-:W-:Y:S01]  /*103c0*/  FFMA R54, R89.reuse, R121, R54 ;  /* 0x0000007959367223 */ /* 0x040fe20000000036 */
[--C-:B------:R-:W-:Y:S02]  /*103d0*/  HADD2.F32 R122, -RZ, R125.reuse.H0_H0 ;  /* 0x2000007dff7a7230 */ /* 0x100fe40000004100 */
[C---:B------:R-:W-:Y:S01]  /*103e0*/  FFMA R55, R89.reuse, R118, R55 ;  /* 0x0000007659377223 */ /* 0x040fe20000000037 */
[----:B------:R-:W-:Y:S02]  /*103f0*/  HADD2.F32 R67, -RZ, R125.H1_H1 ;  /* 0x3000007dff437230 */ /* 0x000fe40000004100 */
[C---:B------:R-:W-:Y:S01]  /*10400*/  FFMA R56, R89.reuse, R123, R56 ;  /* 0x0000007b59387223 */ /* 0x040fe20000000038 */
[--C-:B------:R-:W-:Y:S01]  /*10410*/  HADD2.F32 R124, -RZ, R126.reuse.H0_H0 ;  /* 0x2000007eff7c7230 */ /* 0x100fe20000004100 */
[----:B------:R-:W-:Y:S01]  /*10420*/  F2FP.F16.F32.PACK_AB R6, R38, R37 ;  /* 0x000000252606723e */ /* 0x000fe200000000ff */
[----:B------:R-:W-:Y:S01]  /*10430*/  FFMA R57, R89, R120, R57 ;  /* 0x0000007859397223 */ /* 0x000fe20000000039 */
[----:B------:R-:W-:Y:S01]  /*10440*/  F2FP.F16.F32.PACK_AB R7, R40, R39 ;  /* 0x000000272807723e */ /* 0x000fe200000000ff */
[----:B------:R-:W-:-:S02]  /*10450*/  HADD2.F32 R125, -RZ, R126.H1_H1 ;  /* 0x3000007eff7d7230 */ /* 0x000fc40000004100 */
[C---:B------:R-:W-:Y:S01]  /*10460*/  FFMA R58, R89.reuse, R65, R58 ;  /* 0x00000041593a7223 */ /* 0x040fe2000000003a */
[--C-:B------:R-:W-:Y:S02]  /*10470*/  HADD2.F32 R126, -RZ, R127.reuse.H0_H0 ;  /* 0x2000007fff7e7230 */ /* 0x100fe40000004100 */
[C---:B------:R-:W-:Y:S01]  /*10480*/  FFMA R59, R89.reuse, R122, R59 ;  /* 0x0000007a593b7223 */ /* 0x040fe2000000003b */
[----:B------:R2:W-:Y:S01]  /*10490*/  STSM.16.MT88.4 [R148+0xc000], R4 ;  /* 0x00c0000494007844 */ /* 0x0005e20000004200 */
[----:B------:R-:W-:Y:S02]  /*104a0*/  HADD2.F32 R127, -RZ, R127.H1_H1 ;  /* 0x3000007fff7f7230 */ /* 0x000fe40000004100 */
[C---:B------:R-:W-:Y:S01]  /*104b0*/  FFMA R60, R89.reuse, R67, R60 ;  /* 0x00000043593c7223 */ /* 0x040fe2000000003c */
[----:B-----5:R-:W-:Y:S01]  /*104c0*/  F2FP.F16.F32.PACK_AB R8, R42, R41 ;  /* 0x000000292a08723e */ /* 0x020fe200000000ff */
[C---:B------:R-:W-:Y:S01]  /*104d0*/  FFMA R61, R89.reuse, R124, R61 ;  /* 0x0000007c593d7223 */ /* 0x040fe2000000003d */
[----:B------:R-:W-:Y:S01]  /*104e0*/  F2FP.F16.F32.PACK_AB R9, R44, R43 ;  /* 0x0000002b2c09723e */ /* 0x000fe200000000ff */
[C---:B------:R-:W-:Y:S01]  /*104f0*/  FFMA R62, R89.reuse, R125, R62 ;  /* 0x0000007d593e7223 */ /* 0x040fe2000000003e */
[----:B------:R-:W-:Y:S01]  /*10500*/  F2FP.F16.F32.PACK_AB R10, R46, R45 ;  /* 0x0000002d2e0a723e */ /* 0x000fe200000000ff */
[C---:B------:R-:W-:Y:S01]  /*10510*/  FFMA R63, R89.reuse, R126, R63 ;  /* 0x0000007e593f7223 */ /* 0x040fe2000000003f */
[----:B------:R-:W-:Y:S01]  /*10520*/  F2FP.F16.F32.PACK_AB R11, R48, R47 ;  /* 0x0000002f300b723e */ /* 0x000fe200000000ff */
[----:B------:R-:W-:Y:S01]  /*10530*/  FFMA R64, R89, R127, R64 ;  /* 0x0000007f59407223 */ /* 0x000fe20000000040 */
[----:B-1----:R-:W-:-:S02]  /*10540*/  F2FP.F16.F32.PACK_AB R12, R50, R49 ;  /* 0x00000031320c723e */ /* 0x002fc400000000ff */
[----:B------:R-:W-:Y:S01]  /*10550*/  F2FP.F16.F32.PACK_AB R13, R52, R51 ;  /* 0x00000033340d723e */ /* 0x000fe200000000ff */
[----:B------:R2:W-:Y:S01]  /*10560*/  STSM.16.MT88.4 [R148+0xc800], R8 ;  /* 0x00c8000894007844 */ /* 0x0005e20000004200 */
[----:B------:R-:W-:Y:S02]  /*10570*/  F2FP.F16.F32.PACK_AB R14, R54, R53 ;  /* 0x00000035360e723e */ /* 0x000fe400000000ff */
[----:B------:R-:W-:Y:S02]  /*10580*/  F2FP.F16.F32.PACK_AB R15, R56, R55 ;  /* 0x00000037380f723e */ /* 0x000fe400000000ff */
[----:B------:R-:W-:Y:S02]  /*10590*/  F2FP.F16.F32.PACK_AB R16, R58, R57 ;  /* 0x000000393a10723e */ /* 0x000fe400000000ff */
[----:B------:R-:W-:Y:S01]  /*105a0*/  F2FP.F16.F32.PACK_AB R17, R60, R59 ;  /* 0x0000003b3c11723e */ /* 0x000fe200000000ff */
[----:B------:R2:W-:Y:S01]  /*105b0*/  STSM.16.MT88.4 [R148+0xd000], R12 ;  /* 0x00d0000c94007844 */ /* 0x0005e20000004200 */
[----:B------:R-:W-:-:S02]  /*105c0*/  F2FP.F16.F32.PACK_AB R18, R62, R61 ;  /* 0x0000003d3e12723e */ /* 0x000fc400000000ff */
[----:B------:R-:W-:-:S05]  /*105d0*/  F2FP.F16.F32.PACK_AB R19, R64, R63 ;  /* 0x0000003f4013723e */ /* 0x000fca00000000ff */
[----:B------:R2:W-:Y:S01]  /*105e0*/  STSM.16.MT88.4 [R148+0xd800], R16 ;  /* 0x00d8001094007844 */ /* 0x0005e20000004200 */
[----:B------:R-:W-:Y:S01]  /*105f0*/  @!PT LDS RZ, [RZ] ;  /* 0x00000000fffff984 */ /* 0x000fe20000000800 */
[----:B------:R-:W-:Y:S01]  /*10600*/  @!PT LDS RZ, [RZ] ;  /* 0x00000000fffff984 */ /* 0x000fe20000000800 */
[----:B------:R-:W-:Y:S01]  /*10610*/  @!PT LDS RZ, [RZ] ;  /* 0x00000000fffff984 */ /* 0x000fe20000000800 */
[----:B------:R-:W-:Y:S01]  /*10620*/  @!PT LDS RZ, [RZ] ;  /* 0x00000000fffff984 */ /* 0x000fe20000000800 */
[----:B------:R1:W-:Y:S06]  /*10630*/  MEMBAR.ALL.CTA ;  /* 0x0000000000007992 */ /* 0x0003ec0000008000 */
        /* <DEDUP_REMOVED lines=10> */
[----:B------:R1:W-:Y:S02]  /*106e0*/  UTMASTG.2D [UR4], [UR56] ;  /* 0x00000004380073b5 */ /* 0x0003e40008008000 */
[----:B-1----:R0:W-:Y:S02]  /*106f0*/  UTMACMDFLUSH ;  /* 0x00000000000079b7 */ /* 0x0021e40000000000 */
.L_x_183:
[----:B------:R-:W-:Y:S05]  /*10700*/  BSYNC.RECONVERGENT B0 ;  /* 0x0000000000007941 */ /* 0x000fea0003800200 */
.L_x_182:
[----:B------:R-:W-:Y:S01]  /*10710*/  @P0 SEL R137, R0, RZ, P1 ;  /* 0x000000ff00890207 */ /* 0x000fe20000800000 */
[----:B------:R-:W-:Y:S01]  /*10720*/  BSSY.RECONVERGENT B0, `(.L_x_184) ;  /* 0x0000004000007945 */ /* 0x000fe20003800200 */
[----:B------:R-:W-:Y:S03]  /*10730*/  @P0 LOP3.LUT R135, R135, R2, RZ, 0x3c, !PT ;  /* 0x0000000287870212 */ /* 0x000fe600078e3cff */
[----:B------:R-:W-:Y:S05]  /*10740*/  @!P2 BRA `(.L_x_185) ;  /* 0x000000000004a947 */ /* 0x000fea0003800000 */
[----:B------:R-:W-:Y:S04]  /*10750*/  DEPBAR.LE SB0, 0x1 ;  /* 0x000080400000791a */ /* 0x000fe80000000000 */
.L_x_185:
[----:B------:R-:W-:Y:S05]  /*10760*/  BSYNC.RECONVERGENT B0 ;  /* 0x0000000000007941 */ /* 0x000fea0003800200 */
.L_x_184:
[----:B------:R-:W-:Y:S01]  /*10770*/  UISETP.NE.AND UP1, UPT, UR54, -0x4, UPT ;  /* 0xfffffffc3600788c */ /* 0x000fe2000bf25270 */
[----:B------:R-:W-:Y:S01]  /*10780*/  BAR.SYNC.DEFER_BLOCKING 0x1, 0x80 ;  /* 0x0042000000007b1d */ /* 0x000fe20000010000 */
[----:B------:R-:W-:Y:S01]  /*10790*/  UISETP.NE.AND UP0, UPT, UR55, 0x8, UPT ;  /* 0x000000083700788c */ /* 0x000fe2000bf05270 */
[----:B----4-:R-:W-:Y:S01]  /*107a0*/  R2UR UR18, R133 ;  /* 0x00000000851272ca */ /* 0x010fe200000e0000 */
[----:B------:R-:W-:Y:S01]  /*107b0*/  UIADD3 UR54, UPT, UPT, UR54, 0x4, URZ ;  /* 0x0000000436367890 */ /* 0x000fe2000fffe0ff */
[----:B------:R-:W-:Y:S01]  /*107c0*/  R2UR UR19, R132 ;  /* 0x00000000841372ca */ /* 0x000fe200000e0000 */
[----:B------:R-:W-:Y:S01]  /*107d0*/  USEL UR6, URZ, 0x1, UP0 ;  /* 0x00000001ff067887 */ /* 0x000fe20008000000 */
[----:B------:R-:W-:Y:S01]  /*107e0*/  PLOP3.LUT P0, PT, PT, PT, UP1, 0x80, 0x8 ;  /* 0x000000000008781c */ /* 0x000fe20003f0f018 */
[----:B------:R-:W-:Y:S01]  /*107f0*/  USEL UR5, UR55, URZ, UP0 ;  /* 0x000000ff37057287 */ /* 0x000fe20008000000 */
[----:B------:R-:W-:Y:S01]  /*10800*/  PLOP3.LUT P2, PT, PT, PT, PT, 0x8, 0x80 ;  /* 0x000000000080781c */ /* 0x000fe20003f4e170 */
[----:B--2---:R-:W-:Y:S01]  /*10810*/  IMAD.MOV.U32 R16, RZ, RZ, R131 ;  /* 0x000000ffff107224 */ /* 0x004fe200078e0083 */
[----:B------:R-:W-:Y:S01]  /*10820*/  @UP1 ULEA UR4, UR53, UR43, 0x3 ;  /* 0x0000002b35041291 */ /* 0x000fe2000f8e18ff */
[----:B------:R-:W-:Y:S03]  /*10830*/  LOP3.LUT R134, R134, UR6, RZ, 0x3c, !PT ;  /* 0x0000000686867c12 */ /* 0x000fe6000f8e3cff */
[----:B------:R-:W-:Y:S04]  /*10840*/  @UP1 UIADD3 UR4, UPT, UPT, UR4, 0x60, URZ ;  /* 0x0000006004041890 */ /* 0x000fe8000fffe0ff */
[----:B------:R-:W-:Y:S09]  /*10850*/  @UP1 UPRMT UR4, UR52, 0x654, UR4 ;  /* 0x0000065434041896 */ /* 0x000ff20008000004 */
[----:B------:R-:W-:Y:S01]  /*10860*/  @P0 SYNCS.ARRIVE.TRANS64.RED.A1T0 RZ, [UR4], RZ ;  /* 0x000000ffffff09a7 */ /* 0x000fe20008100404 */
[----:B------:R-:W-:Y:S01]  /*10870*/  @UP1 UIADD3 UR4, UPT, UPT, UR53, 0x1, URZ ;  /* 0x0000000135041890 */ /* 0x000fe2000fffe0ff */
[----:B------:R-:W-:Y:S03]  /*10880*/  ISETP.NE.AND P0, PT, R130, RZ, PT ;  /* 0x000000ff8200720c */ /* 0x000fe60003f05270 */
[----:B------:R-:W-:Y:S04]  /*10890*/  @UP1 UISETP.NE.AND UP0, UPT, UR4, 0x4, UPT ;  /* 0x000000040400188c */ /* 0x000fe8000bf05270 */
[----:B------:R-:W-:Y:S06]  /*108a0*/  @UP1 USEL UR53, UR4, URZ, UP0 ;  /* 0x000000ff04351287 */ /* 0x000fec0008000000 */
[----:B------:R-:W-:Y:S06]  /*108b0*/  @P0 BRA `(.L_x_186) ;  /* 0xffffff9400540947 */ /* 0x000fec000383ffff */
[----:B------:R-:W-:Y:S01]  /*108c0*/  ULEA UR4, UR53, UR43, 0x3 ;  /* 0x0000002b35047291 */ /* 0x000fe2000f8e18ff */
[----:B------:R-:W-:-:S04]  /*108d0*/  DEPBAR.LE SB0, 0x0 ;  /* 0x000080000000791a */ /* 0x000fc80000000000 */
[----:B------:R-:W-:-:S04]  /*108e0*/  UIADD3 UR4, UPT, UPT, UR4, 0x60, URZ ;  /* 0x0000006004047890 */ /* 0x000fc8000fffe0ff */
[----:B------:R-:W-:-:S09]  /*108f0*/  UPRMT UR4, UR52, 0x654, UR4 ;  /* 0x0000065434047896 */ /* 0x000fd20008000004 */
[----:B------:R-:W-:Y:S01]  /*10900*/  SYNCS.ARRIVE.TRANS64.RED.A1T0 RZ, [UR4], RZ ;  /* 0x000000ffffff79a7 */ /* 0x000fe20008100404 */
[----:B------:R-:W-:Y:S05]  /*10910*/  EXIT ;  /* 0x000000000000794d */ /* 0x000fea0003800000 */
.L_x_130:
[----:B------:R-:W-:-:S08]  /*10920*/  NOP ;  /* 0x0000000000007918 */ /* 0x000fd00000000000 */
[----:B-1--45:R-:W-:-:S00]  /*10930*/  USETMAXREG.DEALLOC.CTAPOOL 0x88 ;  /* 0x00000088000079c8 */ /* 0x032fc000080e0500 */
[----:B------:R-:W-:Y:S05]  /*10940*/  EXIT ;  /* 0x000000000000794d */ /* 0x000fea0003800000 */
.L_x_295:
[----:B------:R-:W-:-:S08]  /*10950*/  NOP ;  /* 0x0000000000007918 */ /* 0x000fd00000000000 */
[----:B-1--45:R-:W1:-:S00]  /*10960*/  USETMAXREG.DEALLOC.CTAPOOL 0x88 ;  /* 0x00000088000079c8 */ /* 0x032e4000080e0500 */
[----:B-1----:R-:W1:Y:S06]  /*10970*/  SHFL.IDX PT, R128, R128, RZ, 0x1f ;  /* 0x00001fff80807589 */ /* 0x002e6c00000e0000 */
[----:B------:R-:W2:Y:S01]  /*10980*/  LDC.64 R8, c[0x0][0x900] ;  /* 0x00024000ff087b82 */ /* 0x000ea20000000a00 */
[----:B------:R-:W-:Y:S01]  /*10990*/  ELECT P0, URZ, PT ;  /* 0x0000000000ff782f */ /* 0x000fe20003800000 */
[----:B------:R-:W-:Y:S01]  /*109a0*/  BSSY.RECONVERGENT B0, `(.L_x_187) ;  /* 0x000003d000007945 */ /* 0x000fe20003800200 */
[----:B------:R-:W-:Y:S02]  /*109b0*/  UMOV UR4, 0x400 ;  /* 0x0000040000047882 */ /* 0x000fe40000000000 */
[----:B------:R-:W-:-:S03]  /*109c0*/  ULEA UR4, UR5, UR4, 0x18 ;  /* 0x0000000405047291 */ /* 0x000fc6000f8ec0ff */
[----:B------:R-:W3:Y:S08]  /*109d0*/  LDC.64 R10, c[0x0][0x908] ;  /* 0x00024200ff0a7b82 */ /* 0x000ef00000000a00 */
[----:B------:R-:W4:Y:S01]  /*109e0*/  LDC.64 R4, c[0x0][0x910] ;  /* 0x00024400ff047b82 */ /* 0x000f220000000a00 */
[----:B-1----:R-:W-:-:S07]  /*109f0*/  R2UR UR7, R128 ;  /* 0x00000000800772ca */ /* 0x002fce00000e0000 */
[----:B------:R-:W1:Y:S08]  /*10a00*/  LDC.64 R6, c[0x0][0x918] ;  /* 0x00024600ff067b82 */ /* 0x000e700000000a00 */
[----:B------:R-:W1:Y:S01]  /*10a10*/  LDC.64 R64, c[0x0][0x920] ;  /* 0x00024800ff407b82 */ /* 0x000e620000000a00 */
[----:B------:R-:W-:Y:S02]  /*10a20*/  USHF.R.U32.HI UR6, URZ, 0x3, UR7 ;  /* 0x00000003ff067899 */ /* 0x000fe40008011607 */
[----:B------:R-:W-:-:S02]  /*10a30*/  ULEA UR21, UR7, UR4, 0x9 ;  /* 0x0000000407157291 */ /* 0x000fc4000f8e48ff */
[----:B------:R-:W-:-:S06]  /*10a40*/  ULOP3.LUT UR6, UR6, 0x1, URZ, 0xc0, !UPT ;  /* 0x0000000106067892 */ /* 0x000fcc000f8ec0ff */
[----:B------:R-:W-:Y:S01]  /*10a50*/  IMAD.U32 R0, RZ, RZ, UR6 ;  /* 0x00000006ff007e24 */ /* 0x000fe2000f8e00ff */
[----:B------:R-:W-:Y:S06]  /*10a60*/  @!P0 BRA `(.L_x_188) ;  /* 0x0000000000c08947 */ /* 0x000fec0003800000 */
[----:B------:R-:W5:Y:S08]  /*10a70*/  LDC.64 R20, c[0x0][0x400] ;  /* 0x00010000ff147b82 */ /* 0x000f700000000a00 */
[----:B------:R-:W5:Y:S08]  /*10a80*/  LDC.64 R22, c[0x0][0x408] ;  /* 0x00010200ff167b82 */ /* 0x000f700000000a00 */
[----:B------:R-:W2:Y:S08]  /*10a90*/  LDC.64 R16, c[0x0][0x410] ;  /* 0x00010400ff107b82 */ /* 0x000eb00000000a00 */
[----:B------:R-:W2:Y:S08]  /*10aa0*/  LDC.64 R18, c[0x0][0x418] ;  /* 0x00010600ff127b82 */ /* 0x000eb00000000a00 */
[----:B------:R-:W3:Y:S01]  /*10ab0*/  LDC.64 R12, c[0x0][0x420] ;  /* 0x00010800ff0c7b82 */ /* 0x000ee20000000a00 */
[----:B-----5:R5:W-:Y:S07]  /*10ac0*/  STS.128 [UR21+-0x980], R20 ;  /* 0xfff68014ff007988 */ /* 0x020bee0008000c15 */
[----:B------:R-:W3:Y:S01]  /*10ad0*/  LDC.64 R14, c[0x0][0x428] ;  /* 0x00010a00ff0e7b82 */ /* 0x000ee20000000a00 */
[----:B--2---:R2:W-:Y:S07]  /*10ae0*/  STS.128 [UR21+-0x970], R16 ;  /* 0xfff69010ff007988 */ /* 0x0045ee0008000c15 */
[----:B------:R-:W4:Y:S08]  /*10af0*/  LDC.64 R60, c[0x0][0x430] ;  /* 0x00010c00ff3c7b82 */ /* 0x000f300000000a00 */
[----:B------:R-:W4:Y:S01]  /*10b00*/  LDC.64 R62, c[0x0][0x438] ;  /* 0x00010e00ff3e7b82 */ /* 0x000f220000000a00 */
[----:B---3--:R3:W-:Y:S07]  /*10b10*/  STS.128 [UR21+-0x960], R12 ;  /* 0xfff6a00cff007988 */ /* 0x0087ee0008000c15 */
[----:B------:R-:W1:Y:S08]  /*10b20*/  LDC.64 R56, c[0x0][0x440] ;  /* 0x00011000ff387b82 */ /* 0x000e700000000a00 */
[----:B------:R-:W1:Y:S08]  /*10b30*/  LDC.64 R58, c[0x0][0x448] ;  /* 0x00011200ff3a7b82 */ /* 0x000e700000000a00 */
[----:B------:R-:W5:Y:S01]  /*10b40*/  LDC.64 R52, c[0x0][0x450] ;  /* 0x00011400ff347b82 */ /* 0x000f620000000a00 */
[----:B----4-:R4:W-:Y:S07]  /*10b50*/  STS.128 [UR21+-0x950], R60 ;  /* 0xfff6b03cff007988 */ /* 0x0109ee0008000c15 */
[----:B------:R-:W5:Y:S08]  /*10b60*/  LDC.64 R54, c[0x0][0x458] ;  /* 0x00011600ff367b82 */ /* 0x000f700000000a00 */
[----:B------:R-:W2:Y:S01]  /*10b70*/  LDC.64 R48, c[0x0][0x460] ;  /* 0x00011800ff307b82 */ /* 0x000ea20000000a00 */
[----:B-1----:R4:W-:Y:S07]  /*10b80*/  STS.128 [UR21+-0x940], R56 ;  /* 0xfff6c038ff007988 */ /* 0x0029ee0008000c15 */
[----:B------:R-:W2:Y:S08]  /*10b90*/  LDC.64 R50, c[0x0][0x468] ;  /* 0x00011a00ff327b82 */ /* 0x000eb00000000a00 */
[----:B------:R-:W1:Y:S01]  /*10ba0*/  LDC.64 R44, c[0x0][0x470] ;  /* 0x00011c00ff2c7b82 */ /* 0x000e620000000a00 */
[----:B-----5:R4:W-:Y:S07]  /*10bb0*/  STS.128 [UR21+-0x930], R52 ;  /* 0xfff6d034ff007988 */ /* 0x0209ee0008000c15 */
[----:B------:R-:W1:Y:S08]  /*10bc0*/  LDC.64 R46, c[0x0][0x478] ;  /* 0x00011e00ff2e7b82 */ /* 0x000e700000000a00 */
[----:B------:R-:W5:Y:S01]  /*10bd0*/  LDC.64 R40, c[0x0][0x500] ;  /* 0x00014000ff287b82 */ /* 0x000f620000000a00 */
[----:B--2---:R4:W-:Y:S07]  /*10be0*/  STS.128 [UR21+-0x920], R48 ;  /* 0xfff6e030ff007988 */ /* 0x0049ee0008000c15 */
        /* <DEDUP_REMOVED lines=19> */
[----:B---3--:R-:W2:Y:S01]  /*10d20*/  LDC.64 R12, c[0x0][0x570] ;  /* 0x00015c00ff0c7b82 */ /* 0x008ea20000000a00 */
[----:B-1----:R4:W-:Y:S07]  /*10d30*/  STS.128 [UR21+-0x8b0], R20 ;  /* 0xfff75014ff007988 */ /* 0x0029ee0008000c15 */
[----:B------:R-:W2:Y:S01]  /*10d40*/  LDC.64 R14, c[0x0][0x578] ;  /* 0x00015e00ff0e7b82 */ /* 0x000ea20000000a00 */
[----:B-----5:R4:W-:Y:S04]  /*10d50*/  STS.128 [UR21+-0x8a0], R16 ;  /* 0xfff76010ff007988 */ /* 0x0209e80008000c15 */
[----:B--2---:R4:W-:Y:S02]  /*10d60*/  STS.128 [UR21+-0x890], R12 ;  /* 0xfff7700cff007988 */ /* 0x0049e40008000c15 */
.L_x_188:
[----:B------:R-:W-:Y:S05]  /*10d70*/  BSYNC.RECONVERGENT B0 ;  /* 0x0000000000007941 */ /* 0x000fea0003800200 */
.L_x_187:
[----:B----4-:R-:W4:Y:S01]  /*10d80*/  LDC.64 R16, c[0x0][0x960] ;  /* 0x00025800ff107b82 */ /* 0x010f220000000a00 */
[----:B------:R-:W-:Y:S01]  /*10d90*/  ELECT P1, URZ, PT ;  /* 0x0000000000ff782f */ /* 0x000fe20003820000 */
[----:B------:R-:W-:-:S06]  /*10da0*/  NOP ;  /* 0x0000000000007918 */ /* 0x000fcc0000000000 */
[----:B------:R-:W4:Y:S01]  /*10db0*/  LDC.64 R18, c[0x0][0x968] ;  /* 0x00025a00ff127b82 */ /* 0x000f220000000a00 */
[----:B------:R-:W5:Y:S01]  /*10dc0*/  LDCU UR20, c[0x0][0xc1c] ;  /* 0x00018380ff1477ac */ /* 0x000f620008000800 */
[----:B------:R-:W-:-:S04]  /*10dd0*/  ELECT P0, URZ, PT ;  /* 0x0000000000ff782f */ /* 0x000fc80003800000 */
[----:B--23--:R-:W-:Y:S01]  /*10de0*/  @P1 STS.128 [UR21+-0xa80], R8 ;  /* 0xfff58008ff001988 */ /* 0x00cfe20008000c15 */
[----:B------:R-:W-:Y:S01]  /*10df0*/  ULOP3.LUT UR7, UR7, 0x7, URZ, 0xc0, !UPT ;  /* 0x0000000707077892 */ /* 0x000fe2000f8ec0ff */
[----:B------:R-:W2:Y:S01]  /*10e00*/  LDC.64 R12, c[0x0][0x970] ;  /* 0x00025c00ff0c7b82 */ /* 0x000ea20000000a00 */
[----:B------:R-:W-:Y:S01]  /*10e10*/  UIADD3 UR19, UPT, UPT, UR21, -0x980, URZ ;  /* 0xfffff68015137890 */ /* 0x000fe2000fffe0ff */
[----:B-1----:R-:W-:Y:S01]  /*10e20*/  @P1 STS.128 [UR21+-0xa70], R4 ;  /* 0xfff59004ff001988 */ /* 0x002fe20008000c15 */
[----:B------:R-:W-:Y:S02]  /*10e30*/  UIADD3 UR18, UPT, UPT, UR21, -0x900, URZ ;  /* 0xfffff70015127890 */ /* 0x000fe4000fffe0ff */
[----:B------:R-:W-:Y:S02]  /*10e40*/  UIADD3 UR22, UPT, UPT, UR21, -0xa80, URZ ;  /* 0xfffff58015167890 */ /* 0x000fe4000fffe0ff */
[----:B------:R-:W-:Y:S01]  /*10e50*/  UIMAD UR9, UR28, 0xe, URZ ;  /* 0x0000000e1c0978a4 */ /* 0x000fe2000f8e02ff */
[----:B------:R-:W2:Y:S01]  /*10e60*/  LDC.64 R14, c[0x0][0x978] ;  /* 0x00025e00ff0e7b82 */ /* 0x000ea20000000a00 */
[----:B------:R-:W1:Y:S01]  /*10e70*/  LDCU.64 UR10, c[0x0][0xb18] ;  /* 0x00016300ff0a77ac */ /* 0x000e620008000a00 */
[----:B-----5:R-:W-:Y:S01]  /*10e80*/  UIADD3 UR20, UPT, UPT, UR28, UR20, URZ ;  /* 0x000000141c147290 */ /* 0x020fe2000fffe0ff */
[----:B------:R-:W3:Y:S05]  /*10e90*/  LDCU.64 UR12, c[0x0][0xb20] ;  /* 0x00016400ff0c77ac */ /* 0x000eea0008000a00 */
[----:B------:R-:W5:Y:S01]  /*10ea0*/  LDC.64 R66, c[0x0][0x928] ;  /* 0x00024a00ff427b82 */ /* 0x000f620000000a00 */
[----:B----4-:R4:W-:Y:S01]  /*10eb0*/  @P1 STS.128 [UR21+-0xa20], R16 ;  /* 0xfff5e010ff001988 */ /* 0x0109e20008000c15 */
[----:B------:R-:W1:Y:S01]  /*10ec0*/  LDCU.64 UR16, c[0x0][0x820] ;  /* 0x00010400ff1077ac */ /* 0x000e620008000a00 */
[----:B------:R-:W1:Y:S05]  /*10ed0*/  LDCU.64 UR14, c[0x0][0xb00] ;  /* 0x00016000ff0e77ac */ /* 0x000e6a0008000a00 */
[----:B------:R-:W3:Y:S01]  /*10ee0*/  LDC.64 R28, c[0x0][0x930] ;  /* 0x00024c00ff1c7b82 */ /* 0x000ee20000000a00 */
[----:B------:R-:W-:Y:S01]  /*10ef0*/  UIMAD UR20, UR20, 0xe, URZ ;  /* 0x0000000e141478a4 */ /* 0x000fe2000f8e02ff */
[----:B------:R-:W-:-:S06]  /*10f00*/  UMOV UR8, UR7 ;  /* 0x0000000700087c82 */ /* 0x000fcc0008000000 */
[----:B------:R-:W3:Y:S01]  /*10f10*/  LDC.64 R30, c[0x0][0x938] ;  /* 0x00024e00ff1e7b82 */ /* 0x000ee20000000a00 */
[----:B--2---:R2:W-:Y:S07]  /*10f20*/  @P1 STS.128 [UR21+-0xa10], R12 ;  /* 0xfff5f00cff001988 */ /* 0x0045ee0008000c15 */
[----:B------:R-:W1:Y:S01]  /*10f30*/  LDC.64 R24, c[0x0][0x940] ;  /* 0x00025000ff187b82 */ /* 0x000e620000000a00 */
[----:B-----5:R1:W-:Y:S01]  /*10f40*/  @P1 STS.128 [UR21+-0xa60], R64 ;  /* 0xfff5a040ff001988 */ /* 0x0203e20008000c15 */
[----:B----4-:R-:W-:-:S06]  /*10f50*/  LOP3.LUT R17, R0, 0x1, RZ, 0x3c, !PT ;  /* 0x0000000100117812 */ /* 0x010fcc00078e3cff */
[----:B------:R-:W1:Y:S08]  /*10f60*/  LDC.64 R26, c[0x0][0x948] ;  /* 0x00025200ff1a7b82 */ /* 0x000e700000000a00 */
[----:B------:R-:W4:Y:S01]  /*10f70*/  LDC.64 R20, c[0x0][0x950] ;  /* 0x00025400ff147b82 */ /* 0x000f220000000a00 */
[----:B---3--:R3:W-:Y:S07]  /*10f80*/  @P1 STS.128 [UR21+-0xa50], R28 ;  /* 0xfff5b01cff001988 */ /* 0x0087ee0008000c15 */
[----:B------:R-:W4:Y:S08]  /*10f90*/  LDC.64 R22, c[0x0][0x958] ;  /* 0x00025600ff167b82 */ /* 0x000f300000000a00 */
[----:B------:R-:W5:Y:S01]  /*10fa0*/  LDC.64 R52, c[0x0][0xa00] ;  /* 0x00028000ff347b82 */ /* 0x000f620000000a00 */
[----:B-1----:R3:W-:Y:S07]  /*10fb0*/  @P1 STS.128 [UR21+-0xa40], R24 ;  /* 0xfff5c018ff001988 */ /* 0x0027ee0008000c15 */
[----:B------:R-:W5:Y:S08]  /*10fc0*/  LDC.64 R54, c[0x0][0xa08] ;  /* 0x00028200ff367b82 */ /* 0x000f700000000a00 */
[----:B------:R-:W1:Y:S01]  /*10fd0*/  LDC.64 R48, c[0x0][0xa10] ;  /* 0x00028400ff307b82 */ /* 0x000e620000000a00 */
[----:B----4-:R3:W-:Y:S01]  /*10fe0*/  @P1 STS.128 [UR21+-0xa30], R20 ;  /* 0xfff5d014ff001988 */ /* 0x0107e20008000c15 */
[----:B------:R-:W-:-:S06]  /*10ff0*/  NOP ;  /* 0x0000000000007918 */ /* 0x000fcc0000000000 */
[----:B------:R-:W1:Y:S08]  /*11000*/  LDC.64 R50, c[0x0][0xa18] ;  /* 0x00028600ff327b82 */ /* 0x000e700000000a00 */
[----:B------:R-:W4:Y:S01]  /*11010*/  LDC.64 R44, c[0x0][0xa20] ;  /* 0x00028800ff2c7b82 */ /* 0x000f220000000a00 */
[----:B-----5:R3:W-:Y:S07]  /*11020*/  @P0 STS.128 [UR21+-0xa00], R52 ;  /* 0xfff60034ff000988 */ /* 0x0207ee0008000c15 */
[----:B------:R-:W4:Y:S08]  /*11030*/  LDC.64 R46, c[0x0][0xa28] ;  /* 0x00028a00ff2e7b82 */ /* 0x000f300000000a00 */
[----:B------:R-:W5:Y:S01]  /*11040*/  LDC.64 R40, c[0x0][0xa30] ;  /* 0x00028c00ff287b82 */ /* 0x000f620000000a00 */
[----:B-1----:R3:W-:Y:S07]  /*11050*/  @P0 STS.128 [UR21+-0x9f0], R48 ;  /* 0xfff61030ff000988 */ /* 0x0027ee0008000c15 */
[----:B------:R-:W5:Y:S08]  /*11060*/  LDC.64 R42, c[0x0][0xa38] ;  /* 0x00028e00ff2a7b82 */ /* 0x000f700000000a00 */
[----:B------:R-:W1:Y:S01]  /*11070*/  LDC.64 R36, c[0x0][0xa40] ;  /* 0x00029000ff247b82 */ /* 0x000e620000000a00 */
[----:B----4-:R3:W-:Y:S07]  /*11080*/  @P0 STS.128 [UR21+-0x9e0], R44 ;  /* 0xfff6202cff000988 */ /* 0x0107ee0008000c15 */
        /* <DEDUP_REMOVED lines=12> */
[----:B--2---:R-:W2:Y:S08]  /*11150*/  LDC.64 R12, c[0x0][0xb08] ;  /* 0x0002c200ff0c7b82 */ /* 0x004eb00000000a00 */
[----:B------:R-:W2:Y:S01]  /*11160*/  LDC.64 R2, c[0x0][0xb10] ;  /* 0x0002c400ff027b82 */ /* 0x000ea20000000a00 */
[----:B-1----:R3:W-:Y:S01]  /*11170*/  @P0 STS.128 [UR21+-0x990], R4 ;  /* 0xfff67004ff000988 */ /* 0x0027e20008000c15 */
[----:B------:R-:W-:Y:S01]  /*11180*/  UIADD3 UR21, UPT, UPT, UR21, -0xa00, URZ ;  /* 0xfffff60015157890 */ /* 0x000fe2000fffe0ff */
[----:B------:R-:W-:-:S06]  /*11190*/  NOP ;  /* 0x0000000000007918 */ /* 0x000fcc0000000000 */
.L_x_202:
[----:B------:R-:W-:Y:S09]  /*111a0*/  UISETP.NE.AND UP0, UPT, UR37, 0x1, UPT ;  /* 0x000000012500788c */ /* 0x000ff2000bf05270 */
[----:B------:R-:W-:Y:S05]  /*111b0*/  BRA.U UP0, `(.L_x_189) ;  /* 0x0000000100047547 */ /* 0x000fea000b800000 */
[----:B------:R-:W-:Y:S05]  /*111c0*/  BPT.TRAP 0x1 ;  /* 0x000000040000795c */ /* 0x000fea0000300000 */
.L_x_189:
[----:B------:R-:W-:Y:S01]  /*111d0*/  ULEA UR23, UR7, UR4, 0x3 ;  /* 0x0000000407177291 */ /* 0x000fe2000f8e18ff */
[----:B---3--:R-:W-:Y:S08]  /*111e0*/  SHF.L.U32 R5, R17, 0x1f, RZ ;  /* 0x0000001f11057819 */ /* 0x008ff000000006ff */
[----:B------:R-:W1:Y:S02]  /*111f0*/  SYNCS.PHASECHK.TRANS64.TRYWAIT P0, [UR23+0x90], R5 ;  /* 0x00009005ff0075a7 */ /* 0x000e640008001117 */
[----:B-1----:R-:W-:Y:S05]  /*11200*/  @!P0 BRA `(.L_x_190) ;  /* 0x0000002c00d48947 */ /* 0x002fea0003800000 */
.L_x_270:
[----:B------:R-:W-:Y:S09]  /*11210*/  UIMAD UR6, UR7, 0x14, UR36 ;  /* 0x00000014070678a4 */ /* 0x000ff2000f8e0224 */
[----:B------:R-:W3:Y:S04]  /*11220*/  LDS R10, [UR6+0x10] ;  /* 0x00001006ff0a7984 */ /* 0x000ee80008000800 */
[----:B------:R-:W1:Y:S04]  /*11230*/  LDS R16, [UR6] ;  /* 0x00000006ff107984 */ /* 0x000e680008000800 */
        /* <DEDUP_REMOVED lines=9> */
[----:B---3--:R-:W-:Y:S01]  /*112d0*/  PRMT R23, R10, 0x7632, R23 ;  /* 0x000076320a177816 */ /* 0x008fe20000000017 */
[----:B------:R-:W-:Y:S06]  /*112e0*/  BRA.U UP0, `(.L_x_191) ;  /* 0x0000000100047547 */ /* 0x000fec000b800000 */
[----:B------:R-:W-:Y:S05]  /*112f0*/  BPT.TRAP 0x1 ;  /* 0x000000040000795c */ /* 0x000fea0000300000 */
.L_x_191:
[----:B------:R-:W-:Y:S02]  /*11300*/  UIADD3 UR6, UPT, UPT, UR23, 0xd0, URZ ;  /* 0x000000d017067890 */ /* 0x000fe4000fffe0ff */
[----:B------:R-:W-:Y:S02]  /*11310*/  UISETP.NE.AND UP0, UPT, UR37, 0x8, UPT ;  /* 0x000000082500788c */ /* 0x000fe4000bf05270 */
[----:B------:R-:W-:Y:S09]  /*11320*/  UPRMT UR6, UR5, 0x654, UR6 ;  /* 0x0000065405067896 */ /* 0x000ff20008000006 */
[----:B-1----:R-:W-:Y:S01]  /*11330*/  SYNCS.ARRIVE.TRANS64.RED.A1T0 RZ, [UR6], RZ ;  /* 0x000000ffffff79a7 */ /* 0x002fe20008100406 */
[----:B------:R-:W-:Y:S05]  /*11340*/  BRA.U !UP0, `(.L_x_192) ;  /* 0x0000000108047547 */ /* 0x000fea000b800000 */
[----:B------:R-:W-:Y:S05]  /*11350*/  BPT.TRAP 0x1 ;  /* 0x000000040000795c */ /* 0x000fea0000300000 */
.L_x_192:
[----:B------:R-:W-:Y:S01]  /*11360*/  ULEA UR23, UR8, UR4, 0x3 ;  /* 0x0000000408177291 */ /* 0x000fe2000f8e18ff */
[----:B------:R-:W-:Y:S02]  /*11370*/  SHF.L.U32 R5, R0, 0x1f, RZ ;  /* 0x0000001f00057819 */ /* 0x000fe400000006ff */
[----:B------:R-:W-:Y:S04]  /*11380*/  PRMT R4, R10, 0x9910, RZ ;  /* 0x000099100a047816 */ /* 0x000fe800000000ff */
[----:B------:R-:W-:Y:S02]  /*11390*/  ISETP.NE.AND P0, PT, R4, RZ, PT ;  /* 0x000000ff0400720c */ /* 0x000fe40003f05270 */
[----:B------:R-:W1:Y:S02]  /*113a0*/  SYNCS.PHASECHK.TRANS64.TRYWAIT P1, [UR23+0x190], R5 ;  /* 0x00019005ff0075a7 */ /* 0x000e640008021117 */
[----:B------:R-:W-:Y:S01]  /*113b0*/  ISETP.EQ.OR P0, PT, R11, RZ, !P0 ;  /* 0x000000ff0b00720c */ /* 0x000fe20004702670 */
[----:B------:R-:W-:Y:S01]  /*113c0*/  @!UPT UIADD3 URZ, UPT, UPT, URZ, URZ, URZ ;  /* 0x000000fffffff290 */ /* 0x000fe2000fffe0ff */
[----:B-1----:R-:W-:Y:S11]  /*113d0*/  @!P1 BRA `(.L_x_193) ;  /* 0x0000002c00789947 */ /* 0x002ff60003800000 */
.L_x_272:
[----:B------:R-:W-:Y:S05]  /*113e0*/  @P0 BRA `(.L_x_194) ;  /* 0x0000000c00a40947 */ /* 0x000fea0003800000 */
[----:B------:R-:W-:Y:S01]  /*113f0*/  ELECT P0, URZ, PT ;  /* 0x0000000000ff782f */ /* 0x000fe20003800000 */
[----:B------:R-:W3:Y:S01]  /*11400*/  LDC.64 R8, c[0x0][0x838] ;  /* 0x00020e00ff087b82 */ /* 0x000ee20000000a00 */
[----:B------:R-:W-:Y:S07]  /*11410*/  BSSY.RECONVERGENT B0, `(.L_x_195) ;  /* 0x0000098000007945 */ /* 0x000fee0003800200 */
[----:B-1----:R-:W1:Y:S08]  /*11420*/  LDC.64 R4, c[0x0][0x830] ;  /* 0x00020c00ff047b82 */ /* 0x002e700000000a00 */
[----:B------:R-:W5:Y:S08]  /*11430*/  @P0 LDC.64 R32, c[0x0][0x828] ;  /* 0x00020a00ff200b82 */ /* 0x000f700000000a00 */
[----:B------:R-:W2:Y:S08]  /*11440*/  @P0 LDC.64 R30, c[0x0][0x390] ;  /* 0x0000e400ff1e0b82 */ /* 0x000eb00000000a00 */
[----:B------:R-:W4:Y:S02]  /*11450*/  @P0 LDC.64 R6, c[0x0][0x840] ;  /* 0x00021000ff060b82 */ /* 0x000f240000000a00 */
[C---:B----4-:R-:W-:Y:S04]  /*11460*/  @P0 IMAD.WIDE R6, R14.reuse, 0x8, R6 ;  /* 0x000000080e060825 */ /* 0x050fe800078e0206 */
[C---:B-----5:R-:W-:Y:S01]  /*11470*/  @P0 IMAD.WIDE R32, R14.reuse, 0x8, R32 ;  /* 0x000000080e200825 */ /* 0x060fe200078e0220 */
[----:B------:R-:W4:Y:S03]  /*11480*/  @P0 LDG.E.64 R20, desc[UR50][R6.64] ;  /* 0x0000003206140981 */ /* 0x000f26000c1e1b00 */
[C---:B---3--:R-:W-:Y:S02]  /*11490*/  @P0 IMAD.WIDE R8, R14.reuse, 0x8, R8 ;  /* 0x000000080e080825 */ /* 0x048fe400078e0208 */
[----:B------:R-:W3:Y:S02]  /*114a0*/  @P0 LDG.E.64 R32, desc[UR50][R32.64] ;  /* 0x0000003220200981 */ /* 0x000ee4000c1e1b00 */
[C---:B-1----:R-:W-:Y:S02]  /*114b0*/  @P0 IMAD.WIDE R4, R14.reuse, 0x8, R4 ;  /* 0x000000080e040825 */ /* 0x042fe400078e0204 */
[----:B------:R-:W5:Y:S02]  /*114c0*/  @P0 LDG.E.64 R8, desc[UR50][R8.64] ;  /* 0x0000003208080981 */ /* 0x000f64000c1e1b00 */
[----:B--2---:R-:W-:Y:S02]  /*114d0*/  @P0 IMAD.WIDE R30, R14, 0xc, R30 ;  /* 0x0000000c0e1e0825 */ /* 0x004fe400078e021e */
[----:B------:R-:W2:Y:S04]  /*114e0*/  @P0 LDG.E.64 R26, desc[UR50][R4.64] ;  /* 0x00000032041a0981 */ /* 0x000ea8000c1e1b00 */
[----:B------:R-:W2:Y:S04]  /*114f0*/  @P0 LDG.E R22, desc[UR50][R30.64+0x4] ;  /* 0x000004321e160981 */ /* 0x000ea8000c1e1900 */
[----:B------:R-:W2:Y:S04]  /*11500*/  @P0 LDG.E R5, desc[UR50][R30.64] ;  /* 0x000000321e050981 */ /* 0x000ea8000c1e1900 */
[----:B------:R-:W2:Y:S01]  /*11510*/  @P0 LDG.E R4, desc[UR50][R30.64+0x8] ;  /* 0x000008321e040981 */ /* 0x000ea2000c1e1900 */
[----:B----4-:R-:W-:Y:S03]  /*11520*/  @P0 LOP3.LUT R21, R21, 0x1fffffff, RZ, 0xc0, !PT ;  /* 0x1fffffff15150812 */ /* 0x010fe600078ec0ff */
[----:B---3--:R-:W-:Y:S04]  /*11530*/  @P0 STS.64 [UR19], R32 ;  /* 0x00000020ff000988 */ /* 0x008fe80008000a13 */
[----:B-----5:R-:W-:Y:S04]  /*11540*/  @P0 STS.64 [UR18], R8 ;  /* 0x00000008ff000988 */ /* 0x020fe80008000a12 */
[----:B------:R-:W1:Y:S01]  /*11550*/  @P0 LDS R7, [UR19+0x1c] ;  /* 0x00001c13ff070984 */ /* 0x000e620008000800 */
[----:B--2---:R-:W-:Y:S03]  /*11560*/  @P0 LOP3.LUT R25, R27, 0x1fffffff, RZ, 0xc0, !PT ;  /* 0x1fffffff1b190812 */ /* 0x004fe600078ec0ff */
[----:B------:R-:W-:Y:S01]  /*11570*/  @P0 STS [UR19+0x30], RZ ;  /* 0x000030ffff000988 */ /* 0x000fe20008000813 */
[--C-:B------:R-:W-:Y:S02]  /*11580*/  @P0 SHF.R.U32.HI R6, RZ, 0x4, R25.reuse ;  /* 0x00000004ff060819 */ /* 0x100fe40000011619 */
[----:B------:R-:W-:Y:S05]  /*11590*/  @P0 SHF.R.U64 R25, R26, 0x4, R25 ;  /* 0x000000041a190819 */ /* 0x000fea0000001219 */
[----:B------:R-:W-:Y:S01]  /*115a0*/  @P0 STS [UR19+0xc], R25 ;  /* 0x00000c19ff000988 */ /* 0x000fe20008000813 */
[----:B------:R-:W-:Y:S02]  /*115b0*/  @P0 VIADD R5, R5, 0xffffffff ;  /* 0xffffffff05050836 */ /* 0x000fe40000000000 */
[----:B------:R-:W-:Y:S01]  /*115c0*/  @P0 VIADD R4, R4, 0xffffffff ;  /* 0xffffffff04040836 */ /* 0x000fe20000000000 */
[----:B-1----:R-:W-:Y:S01]  /*115d0*/  @P0 LOP3.LUT R28, R7, 0xf, R6, 0xb8, !PT ;  /* 0x0000000f071c0812 */ /* 0x002fe200078eb806 */
[----:B------:R-:W-:Y:S04]  /*115e0*/  IMAD.U32 R7, RZ, RZ, UR19 ;  /* 0x00000013ff077e24 */ /* 0x000fe8000f8e00ff */
[----:B------:R-:W-:Y:S01]  /*115f0*/  @P0 STS [UR19+0x1c], R28 ;  /* 0x00001c1cff000988 */ /* 0x000fe20008000813 */
[----:B------:R-:W-:Y:S03]  /*11600*/  @P0 SHF.R.U64 R8, R7, 0x4, RZ ;  /* 0x0000000407080819 */ /* 0x000fe600000012ff */
[----:B------:R-:W1:Y:S04]  /*11610*/  @P0 LDS R6, [UR19+0x1c] ;  /* 0x00001c13ff060984 */ /* 0x000e680008000800 */
[----:B------:R-:W-:Y:S04]  /*11620*/  @P0 STS [UR19+0x10], R8 ;  /* 0x00001008ff000988 */ /* 0x000fe80008000813 */
[----:B------:R-:W-:Y:S01]  /*11630*/  @P0 STS [UR19+0x14], R8 ;  /* 0x00001408ff000988 */ /* 0x000fe20008000813 */
[----:B-1----:R-:W-:Y:S05]  /*11640*/  @P0 LOP3.LUT R27, R6, 0xf0, RZ, 0xb8, !PT ;  /* 0x000000f0061b0812 */ /* 0x002fea00078eb8ff */
[----:B------:R-:W-:Y:S04]  /*11650*/  @P0 STS [UR19+0x1c], R27 ;  /* 0x00001c1bff000988 */ /* 0x000fe80008000813 */
[----:B------:R-:W1:Y:S02]  /*11660*/  @P0 LDS R6, [UR19+0x1c] ;  /* 0x00001c13ff060984 */ /* 0x000e640008000800 */
[----:B-1----:R-:W-:Y:S02]  /*11670*/  @P0 LOP3.LUT R9, R6, 0xf00, RZ, 0xb8, !PT ;  /* 0x00000f0006090812 */ /* 0x002fe400078eb8ff */
[----:B------:R-:W-:Y:S03]  /*11680*/  CS2R R6, SRZ ;  /* 0x0000000000067805 */ /* 0x000fe6000001ff00 */
[----:B------:R1:W-:Y:S04]  /*11690*/  @P0 STS.64 [UR19+0x18], R8 ;  /* 0x00001808ff000988 */ /* 0x0003e80008000a13 */
[----:B------:R-:W2:Y:S04]  /*116a0*/  @P0 LDS R24, [UR19+0x1c] ;  /* 0x00001c13ff180984 */ /* 0x000ea80008000800 */
[----:B------:R3:W-:Y:S01]  /*116b0*/  @P0 STS.128 [UR19+0x20], R4 ;  /* 0x00002004ff000988 */ /* 0x0007e20008000c13 */
[--C-:B-1----:R-:W-:Y:S02]  /*116c0*/  @P0 SHF.R.U32.HI R9, RZ, 0x4, R21.reuse ;  /* 0x00000004ff090819 */ /* 0x102fe40000011615 */
[----:B------:R-:W-:Y:S01]  /*116d0*/  @P0 SHF.R.U64 R21, R20, 0x4, R21 ;  /* 0x0000000414150819 */ /* 0x000fe20000001215 */
[----:B---3--:R-:W-:Y:S01]  /*116e0*/  IMAD.U32 R7, RZ, RZ, UR18 ;  /* 0x00000012ff077e24 */ /* 0x008fe2000f8e00ff */
[----:B------:R-:W-:Y:S04]  /*116f0*/  PRMT R5, R10, 0x7732, RZ ;  /* 0x000077320a057816 */ /* 0x000fe800000000ff */
[----:B------:R-:W-:Y:S02]  /*11700*/  @P0 SHF.R.U64 R8, R7, 0x4, RZ ;  /* 0x0000000407080819 */ /* 0x000fe400000012ff */
[----:B--2---:R-:W-:Y:S02]  /*11710*/  @P0 LOP3.LUT R24, R24, 0xf000, RZ, 0xb8, !PT ;  /* 0x0000f00018180812 */ /* 0x004fe400078eb8ff */
[----:B------:R-:W-:Y:S03]  /*11720*/  SHF.R.U32.HI R5, RZ, 0x1, R5 ;  /* 0x00000001ff057819 */ /* 0x000fe60000011605 */
[----:B------:R1:W-:Y:S01]  /*11730*/  @P0 STS [UR19+0x1c], R24 ;  /* 0x00001c18ff000988 */ /* 0x0003e20008000813 */
[----:B------:R-:W-:Y:S03]  /*11740*/  LOP3.LUT R5, R5, 0xffff, RZ, 0xc0, !PT ;  /* 0x0000ffff05057812 */ /* 0x000fe600078ec0ff */
[----:B------:R-:W2:Y:S02]  /*11750*/  @P0 LDS R26, [UR18+0x1c] ;  /* 0x00001c12ff1a0984 */ /* 0x000ea40008000800 */
[----:B------:R-:W-:Y:S02]  /*11760*/  IMAD R5, R5, 0x4925, RZ ;  /* 0x0000492505057824 */ /* 0x000fe400078e02ff */
[----:B------:R-:W-:Y:S03]  /*11770*/  @P0 STS [UR18+0x10], R8 ;  /* 0x00001008ff000988 */ /* 0x000fe60008000812 */
[----:B------:R-:W-:Y:S01]  /*11780*/  SHF.R.U32.HI R5, RZ, 0x11, R5 ;  /* 0x00000011ff057819 */ /* 0x000fe20000011605 */
[----:B------:R-:W-:Y:S03]  /*11790*/  @P0 STS [UR18+0x14], R8 ;  /* 0x00001408ff000988 */ /* 0x000fe60008000812 */
[----:B------:R-:W-:Y:S01]  /*117a0*/  PRMT R5, R5, 0x9910, RZ ;  /* 0x0000991005057816 */ /* 0x000fe200000000ff */
[----:B------:R-:W-:Y:S04]  /*117b0*/  @P0 STS [UR18+0xc], R21 ;  /* 0x00000c15ff000988 */ /* 0x000fe80008000812 */
[----:B------:R-:W-:Y:S01]  /*117c0*/  @P0 STS [UR18+0x30], RZ ;  /* 0x000030ffff000988 */ /* 0x000fe20008000812 */
[----:B------:R-:W-:Y:S01]  /*117d0*/  IMAD R5, R5, 0xe, RZ ;  /* 0x0000000e05057824 */ /* 0x000fe200078e02ff */
[----:B-1----:R-:W1:Y:S01]  /*117e0*/  S2R R24, SR_LANEID ;  /* 0x0000000000187919 */ /* 0x002e620000000000 */
[----:B--2---:R-:W-:Y:S02]  /*117f0*/  @P0 LOP3.LUT R28, R26, 0xf, R9, 0xb8, !PT ;  /* 0x0000000f1a1c0812 */ /* 0x004fe400078eb809 */
[----:B------:R-:W-:Y:S02]  /*11800*/  IMAD.MOV R26, RZ, RZ, -R5 ;  /* 0x000000ffff1a7224 */ /* 0x000fe400078e0a05 */
[----:B------:R-:W-:Y:S01]  /*11810*/  @P0 VIADD R5, R22, 0xffffffff ;  /* 0xffffffff16050836 */ /* 0x000fe20000000000 */
[----:B------:R-:W-:Y:S02]  /*11820*/  @P0 STS [UR18+0x1c], R28 ;  /* 0x00001c1cff000988 */ /* 0x000fe40008000812 */
[----:B------:R-:W-:Y:S02]  /*11830*/  PRMT R26, R26, 0x7710, RZ ;  /* 0x000077101a1a7816 */ /* 0x000fe400000000ff */
[----:B------:R-:W2:Y:S03]  /*11840*/  @P0 LDS R9, [UR18+0x1c] ;  /* 0x00001c12ff090984 */ /* 0x000ea60008000800 */
[----:B------:R-:W-:Y:S02]  /*11850*/  IMAD.IADD R23, R23, 0x1, R26 ;  /* 0x0000000117177824 */ /* 0x000fe400078e021a */
[----:B-1----:R-:W-:Y:S03]  /*11860*/  IMAD.SHL.U32 R24, R24, 0x4, RZ ;  /* 0x0000000418187824 */ /* 0x002fe600078e00ff */
[----:B------:R-:W-:Y:S11]  /*11870*/  R2UR UR26, R23 ;  /* 0x00000000171a72ca */ /* 0x000ff600000e0000 */
[----:B------:R-:W-:Y:S02]  /*11880*/  @!UPT UIADD3 URZ, UPT, UPT, URZ, URZ, URZ ;  /* 0x000000fffffff290 */ /* 0x000fe4000fffe0ff */
[----:B------:R-:W-:Y:S04]  /*11890*/  ULOP3.LUT UR26, UR26, 0xffff, URZ, 0xc0, !UPT ;  /* 0x0000ffff1a1a7892 */ /* 0x000fe8000f8ec0ff */
[----:B------:R-:W-:Y:S02]  /*118a0*/  UIADD3 UR27, UP1, UPT, UR9, UR26, URZ ;  /* 0x0000001a091b7290 */ /* 0x000fe4000ff3e0ff */
[----:B------:R-:W-:Y:S02]  /*118b0*/  UIADD3 UR26, UP2, UPT, UR20, UR26, URZ ;  /* 0x0000001a141a7290 */ /* 0x000fe4000ff5e0ff */
[----:B------:R-:W-:Y:S02]  /*118c0*/  USHF.L.U32 UR24, UR27, 0x7, URZ ;  /* 0x000000071b187899 */ /* 0x000fe400080006ff */
[----:B------:R-:W-:Y:S02]  /*118d0*/  UIADD3.X UR25, UPT, UPT, URZ, URZ, URZ, UP1, !UPT ;  /* 0x000000ffff197290 */ /* 0x000fe40008ffe4ff */
[----:B------:R-:W-:Y:S02]  /*118e0*/  UIADD3.X UR28, UPT, UPT, URZ, URZ, URZ, UP2, !UPT ;  /* 0x000000ffff1c7290 */ /* 0x000fe400097fe4ff */
[----:B------:R-:W-:Y:S02]  /*118f0*/  UIADD3 UR30, UP2, UPT, UR24, UR16, URZ ;  /* 0x00000010181e7290 */ /* 0x000fe4000ff5e0ff */
[----:B------:R-:W-:Y:S02]  /*11900*/  USHF.L.U32 UR6, UR26, 0x7, URZ ;  /* 0x000000071a067899 */ /* 0x000fe400080006ff */
[----:B------:R-:W-:Y:S01]  /*11910*/  USHF.L.U64.HI UR25, UR27, 0x7, UR25 ;  /* 0x000000071b197899 */ /* 0x000fe20008010219 */
[----:B--2---:R-:W-:Y:S01]  /*11920*/  @P0 LOP3.LUT R27, R9, 0xf0, RZ, 0xb8, !PT ;  /* 0x000000f0091b0812 */ /* 0x004fe200078eb8ff */
[----:B------:R-:W-:Y:S02]  /*11930*/  USHF.L.U64.HI UR28, UR26, 0x7, UR28 ;  /* 0x000000071a1c7899 */ /* 0x000fe4000801021c */
[----:B------:R-:W-:Y:S02]  /*11940*/  UIADD3 UR26, UP1, UPT, UR6, UR16, URZ ;  /* 0x00000010061a7290 */ /* 0x000fe4000ff3e0ff */
[----:B------:R-:W-:Y:S01]  /*11950*/  @P0 STS [UR18+0x1c], R27 ;  /* 0x00001c1bff000988 */ /* 0x000fe20008000812 */
[----:B------:R-:W-:Y:S02]  /*11960*/  UIADD3.X UR29, UPT, UPT, UR25, UR17, URZ, UP2, !UPT ;  /* 0x00000011191d7290 */ /* 0x000fe400097fe4ff */
[----:B------:R-:W-:Y:S01]  /*11970*/  UIADD3.X UR27, UPT, UPT, UR28, UR17, URZ, UP1, !UPT ;  /* 0x000000111c1b7290 */ /* 0x000fe20008ffe4ff */
[----:B------:R-:W1:Y:S02]  /*11980*/  @P0 LDS R6, [UR18+0x1c] ;  /* 0x00001c12ff060984 */ /* 0x000e640008000800 */
[----:B-1----:R-:W-:Y:S02]  /*11990*/  @P0 LOP3.LUT R9, R6, 0xf00, RZ, 0xb8, !PT ;  /* 0x00000f0006090812 */ /* 0x002fe400078eb8ff */
[----:B------:R-:W-:Y:S03]  /*119a0*/  CS2R R6, SRZ ;  /* 0x0000000000067805 */ /* 0x000fe6000001ff00 */
[----:B------:R-:W-:Y:S04]  /*119b0*/  @P0 STS.64 [UR18+0x18], R8 ;  /* 0x00001808ff000988 */ /* 0x000fe80008000a12 */
[----:B------:R-:W1:Y:S04]  /*119c0*/  @P0 LDS R25, [UR18+0x1c] ;  /* 0x00001c12ff190984 */ /* 0x000e680008000800 */
[----:B------:R2:W-:Y:S02]  /*119d0*/  @P0 STS.128 [UR18+0x20], R4 ;  /* 0x00002004ff000988 */ /* 0x0005e40008000c12 */
[C---:B--2---:R-:W-:Y:S05]  /*119e0*/  IADD3 R6, P1, PT, R24.reuse, UR30, RZ ;  /* 0x0000001e18067c10 */ /* 0x044fea000ff3e0ff */
[----:B------:R-:W-:Y:S01]  /*119f0*/  IMAD.X R7, RZ, RZ, UR29, P1 ;  /* 0x0000001dff077e24 */ /* 0x000fe200088e06ff */
[----:B-1----:R-:W-:Y:S05]  /*11a00*/  @P0 LOP3.LUT R25, R25, 0xf000, RZ, 0xb8, !PT ;  /* 0x0000f00019190812 */ /* 0x002fea00078eb8ff */
[----:B------:R-:W-:Y:S01]  /*11a10*/  @P0 STS [UR18+0x1c], R25 ;  /* 0x00001c19ff000988 */ /* 0x000fe20008000812 */
[----:B------:R-:W-:Y:S03]  /*11a20*/  NOP ;  /* 0x0000000000007918 */ /* 0x000fe60000000000 */
[----:B------:R-:W1:Y:S01]  /*11a30*/  LDS R20, [R24+UR19] ;  /* 0x0000001318147984 */ /* 0x000e620008000800 */
[----:B------:R-:W-:Y:S03]  /*11a40*/  IADD3 R4, P0, PT, R24, UR26, RZ ;  /* 0x0000001a18047c10 */ /* 0x000fe6000ff1e0ff */
[----:B------:R-:W2:Y:S02]  /*11a50*/  LDS R9, [R24+UR19+0x80] ;  /* 0x0000801318097984 */ /* 0x000ea40008000800 */
[----:B------:R-:W-:Y:S02]  /*11a60*/  IMAD.X R5, RZ, RZ, UR27, P0 ;  /* 0x0000001bff057e24 */ /* 0x000fe400080e06ff */
[----:B-1----:R1:W3:Y:S04]  /*11a70*/  ATOMG.E.EXCH.STRONG.GPU PT, RZ, [R6], R20 ;  /* 0x0000001406ff73a8 */ /* 0x0022e800041ee100 */
[----:B--2---:R1:W3:Y:S02]  /*11a80*/  ATOMG.E.EXCH.STRONG.GPU PT, RZ, [R4], R9 ;  /* 0x0000000904ff73a8 */ /* 0x0042e400041ee100 */
[----:B---3--:R-:W-:Y:S11]  /*11a90*/  ELECT P0, URZ, PT ;  /* 0x0000000000ff782f */ /* 0x008ff60003800000 */
[----:B------:R-:W-:Y:S02]  /*11aa0*/  @!UPT UIADD3 URZ, UPT, UPT, URZ, URZ, URZ ;  /* 0x000000fffffff290 */ /* 0x000fe4000fffe0ff */
[----:B------:R-:W-:Y:S05]  /*11ab0*/  @!P0 BRA `(.L_x_196) ;  /* 0x0000000000b48947 */ /* 0x000fea0003800000 */
[----:B------:R-:W-:Y:S01]  /*11ac0*/  STS [UR22+0x30], RZ ;  /* 0x000030ffff007988 */ /* 0x000fe20008000816 */
[----:B------:R-:W-:Y:S01]  /*11ad0*/  ISETP.NE.U32.AND P0, PT, R2, RZ, PT ;  /* 0x000000ff0200720c */ /* 0x000fe20003f05070 */
[----:B-1----:R-:W-:Y:S01]  /*11ae0*/  IMAD.WIDE R8, R14, 0xc, R18 ;  /* 0x0000000c0e087825 */ /* 0x002fe200078e0212 */
[----:B------:R-:W-:Y:S02]  /*11af0*/  ISETP.NE.U32.AND P1, PT, R12, RZ, PT ;  /* 0x000000ff0c00720c */ /* 0x000fe40003f25070 */
[----:B------:R-:W-:Y:S02]  /*11b00*/  ISETP.NE.AND.EX P0, PT, R3, RZ, PT, P0 ;  /* 0x000000ff0300720c */ /* 0x000fe40003f05300 */
[----:B------:R-:W2:Y:S01]  /*11b10*/  LDG.E R22, desc[UR50][R8.64] ;  /* 0x0000003208167981 */ /* 0x000ea2000c1e1900 */
[----:B------:R-:W-:Y:S10]  /*11b20*/  ISETP.NE.AND.EX P1, PT, R13, RZ, PT, P1 ;  /* 0x000000ff0d00720c */ /* 0x000ff40003f25310 */
[----:B------:R-:W1:Y:S08]  /*11b30*/  @P0 LDC.64 R4, c[0x0][0xb10] ;  /* 0x0002c400ff040b82 */ /* 0x000e700000000a00 */
[----:B------:R-:W3:Y:S01]  /*11b40*/  @P1 LDC.64 R6, c[0x0][0xb08] ;  /* 0x0002c200ff061b82 */ /* 0x000ee20000000a00 */
[----:B--2---:R-:W-:Y:S01]  /*11b50*/  SHF.R.S32.HI R23, RZ, 0x1f, R22 ;  /* 0x0000001fff177819 */ /* 0x004fe20000011416 */
[C---:B-1----:R-:W-:Y:S04]  /*11b60*/  @P0 IMAD.WIDE R4, R14.reuse, 0x8, R4 ;  /* 0x000000080e040825 */ /* 0x042fe800078e0204 */
[----:B---3--:R-:W-:Y:S01]  /*11b70*/  @P1 IMAD.WIDE R6, R14, 0x8, R6 ;  /* 0x000000080e061825 */ /* 0x008fe200078e0206 */
[----:B------:R-:W2:Y:S04]  /*11b80*/  @P0 LDG.E.64 R28, desc[UR50][R4.64] ;  /* 0x00000032041c0981 */ /* 0x000ea8000c1e1b00 */
[----:B------:R1:W3:Y:S04]  /*11b90*/  @P1 LDG.E.64 R26, desc[UR50][R6.64] ;  /* 0x00000032061a1981 */ /* 0x0002e8000c1e1b00 */
[----:B------:R4:W5:Y:S04]  /*11ba0*/  LDG.E R5, desc[UR50][R8.64+0x4] ;  /* 0x0000043208057981 */ /* 0x000968000c1e1900 */
[----:B-1----:R-:W1:Y:S01]  /*11bb0*/  LDS R7, [UR22+0x1c] ;  /* 0x00001c16ff077984 */ /* 0x002e620008000800 */
[----:B------:R-:W-:Y:S05]  /*11bc0*/  IMAD.U32 R6, RZ, RZ, UR22 ;  /* 0x00000016ff067e24 */ /* 0x000fea000f8e00ff */
[----:B----4-:R-:W-:Y:S05]  /*11bd0*/  SHF.R.U64 R8, R6, 0x4, RZ ;  /* 0x0000000406087819 */ /* 0x010fea00000012ff */
[----:B------:R-:W-:Y:S04]  /*11be0*/  STS [UR22+0x10], R8 ;  /* 0x00001008ff007988 */ /* 0x000fe80008000816 */
[----:B------:R-:W-:Y:S01]  /*11bf0*/  STS [UR22+0x14], R8 ;  /* 0x00001408ff007988 */ /* 0x000fe20008000816 */
[----:B------:R-:W-:Y:S02]  /*11c00*/  @!P0 IMAD.MOV.U32 R28, RZ, RZ, R22 ;  /* 0x000000ffff1c8224 */ /* 0x000fe400078e0016 */
[----:B------:R-:W-:Y:S01]  /*11c10*/  @!P0 IMAD.MOV.U32 R29, RZ, RZ, R23 ;  /* 0x000000ffff1d8224 */ /* 0x000fe200078e0017 */
[----:B---3--:R-:W-:Y:S01]  /*11c20*/  @P1 STS.64 [UR22], R26 ;  /* 0x0000001aff001988 */ /* 0x008fe20008000a16 */
[C---:B--2---:R-:W-:Y:S03]  /*11c30*/  IMAD.SHL.U32 R23, R28.reuse, 0x2, RZ ;  /* 0x000000021c177824 */ /* 0x044fe600078e00ff */
[----:B------:R-:W-:Y:S02]  /*11c40*/  SHF.L.U64.HI R20, R28, 0x1, R29 ;  /* 0x000000011c147819 */ /* 0x000fe4000001021d */
[----:B------:R-:W-:Y:S02]  /*11c50*/  LOP3.LUT R23, R23, 0xfffffffe, RZ, 0xc0, !PT ;  /* 0xfffffffe17177812 */ /* 0x000fe400078ec0ff */
[----:B------:R-:W-:Y:S04]  /*11c60*/  LOP3.LUT R20, R20, 0x1fffffff, RZ, 0xc0, !PT ;  /* 0x1fffffff14147812 */ /* 0x000fe800078ec0ff */
[--C-:B------:R-:W-:Y:S02]  /*11c70*/  SHF.R.U32.HI R4, RZ, 0x4, R20.reuse ;  /* 0x00000004ff047819 */ /* 0x100fe40000011614 */
[----:B------:R-:W-:Y:S02]  /*11c80*/  SHF.R.U64 R20, R23, 0x4, R20 ;  /* 0x0000000417147819 */ /* 0x000fe40000001214 */
[----:B-1----:R-:W-:Y:S02]  /*11c90*/  LOP3.LUT R30, R7, 0xf, R4, 0xb8, !PT ;  /* 0x0000000f071e7812 */ /* 0x002fe400078eb804 */
[----:B------:R-:W-:Y:S01]  /*11ca0*/  CS2R R6, SRZ ;  /* 0x0000000000067805 */ /* 0x000fe2000001ff00 */
[----:B------:R-:W-:Y:S01]  /*11cb0*/  STS [UR22+0xc], R20 ;  /* 0x00000c14ff007988 */ /* 0x000fe20008000816 */
[----:B-----5:R-:W-:Y:S03]  /*11cc0*/  VIADD R5, R5, 0xffffffff ;  /* 0xffffffff05057836 */ /* 0x020fe60000000000 */
[----:B------:R-:W-:Y:S04]  /*11cd0*/  STS [UR22+0x1c], R30 ;  /* 0x00001c1eff007988 */ /* 0x000fe80008000816 */
[----:B------:R-:W1:Y:S02]  /*11ce0*/  LDS R4, [UR22+0x1c] ;  /* 0x00001c16ff047984 */ /* 0x000e640008000800 */
[----:B-1----:R-:W-:Y:S05]  /*11cf0*/  LOP3.LUT R25, R4, 0xf0, RZ, 0xb8, !PT ;  /* 0x000000f004197812 */ /* 0x002fea00078eb8ff */
        /* <DEDUP_REMOVED lines=9> */
.L_x_196:
[----:B------:R-:W-:Y:S05]  /*11d90*/  BSYNC.RECONVERGENT B0 ;  /* 0x0000000000007941 */ /* 0x000fea0003800200 */
.L_x_195:
[----:B------:R-:W-:Y:S01]  /*11da0*/  NOP ;  /* 0x0000000000007918 */ /* 0x000fe20000000000 */
[----:B-12---:R-:W1:Y:S01]  /*11db0*/  LDS R4, [R24+UR22] ;  /* 0x0000001618047984 */ /* 0x006e620008000800 */
[----:B------:R-:W-:Y:S01]  /*11dc0*/  UIADD3 UR24, UP1, UPT, UR24, UR14, URZ ;  /* 0x0000000e18187290 */ /* 0x000fe2000ff3e0ff */
[----:B------:R-:W-:Y:S03]  /*11dd0*/  BSSY.RECONVERGENT B0, `(.L_x_197) ;  /* 0x0000035000007945 */ /* 0x000fe60003800200 */
[----:B------:R-:W-:Y:S02]  /*11de0*/  UIADD3.X UR25, UPT, UPT, UR25, UR15, URZ, UP1, !UPT ;  /* 0x0000000f19197290 */ /* 0x000fe40008ffe4ff */
[----:B------:R-:W-:Y:S05]  /*11df0*/  IADD3 R6, P0, PT, R24, UR24, RZ ;  /* 0x0000001818067c10 */ /* 0x000fea000ff1e0ff */
[----:B------:R-:W-:Y:S05]  /*11e00*/  IMAD.X R7, RZ, RZ, UR25, P0 ;  /* 0x00000019ff077e24 */ /* 0x000fea00080e06ff */
[----:B-1----:R1:W2:Y:S02]  /*11e10*/  ATOMG.E.EXCH.STRONG.GPU PT, RZ, [R6], R4 ;  /* 0x0000000406ff73a8 */ /* 0x0022a400041ee100 */
[----:B--2---:R-:W-:Y:S11]  /*11e20*/  ELECT P0, URZ, PT ;  /* 0x0000000000ff782f */ /* 0x004ff60003800000 */
[----:B------:R-:W-:Y:S02]  /*11e30*/  @!UPT UIADD3 URZ, UPT, UPT, URZ, URZ, URZ ;  /* 0x000000fffffff290 */ /* 0x000fe4000fffe0ff */
[----:B------:R-:W-:Y:S05]  /*11e40*/  @!P0 BRA `(.L_x_198) ;  /* 0x0000000000b48947 */ /* 0x000fea0003800000 */
[----:B------:R-:W-:Y:S01]  /*11e50*/  STS [UR21+0x30], RZ ;  /* 0x000030ffff007988 */ /* 0x000fe20008000815 */
[----:B------:R-:W-:Y:S01]  /*11e60*/  ISETP.NE.U32.AND P0, PT, RZ, UR12, PT ;  /* 0x0000000cff007c0c */ /* 0x000fe2000bf05070 */
[C---:B------:R-:W-:Y:S03]  /*11e70*/  IMAD.WIDE R8, R14.reuse, 0xc, R18 ;  /* 0x0000000c0e087825 */ /* 0x040fe600078e0212 */
[----:B------:R-:W-:Y:S02]  /*11e80*/  ISETP.NE.AND.EX P1, PT, RZ, UR13, PT, P0 ;  /* 0x0000000dff007c0c */ /* 0x000fe4000bf25300 */
[----:B------:R-:W2:Y:S01]  /*11e90*/  LDG.E R22, desc[UR50][R8.64] ;  /* 0x0000003208167981 */ /* 0x000ea2000c1e1900 */
[C---:B-1----:R-:W-:Y:S03]  /*11ea0*/  LEA R6, P0, R14.reuse, RZ, 0x3 ;  /* 0x000000ff0e067211 */ /* 0x042fe600078018ff */
[----:B------:R1:W3:Y:S01]  /*11eb0*/  LDG.E R5, desc[UR50][R8.64+0x4] ;  /* 0x0000043208057981 */ /* 0x0002e2000c1e1900 */
[----:B------:R-:W-:Y:S06]  /*11ec0*/  LEA.HI.X.SX32 R7, R14, RZ, 0x3, P0 ;  /* 0x000000ff0e077211 */ /* 0x000fec00000f1eff */
[C---:B------:R-:W-:Y:S04]  /*11ed0*/  @P1 IADD3 R30, P0, PT, R6.reuse, UR12, RZ ;  /* 0x0000000c061e1c10 */ /* 0x040fe8000ff1e0ff */
[C---:B------:R-:W-:Y:S02]  /*11ee0*/  @P1 IADD3.X R31, PT, PT, R7.reuse, UR13, RZ, P0, !PT ;  /* 0x0000000d071f1c10 */ /* 0x040fe400087fe4ff */
[----:B------:R-:W-:Y:S01]  /*11ef0*/  IADD3 R26, P0, PT, R6, UR10, RZ ;  /* 0x0000000a061a7c10 */ /* 0x000fe2000ff1e0ff */
[----:B------:R-:W-:Y:S02]  /*11f00*/  IMAD.U32 R6, RZ, RZ, UR21 ;  /* 0x00000015ff067e24 */ /* 0x000fe4000f8e00ff */
[----:B------:R-:W4:Y:S01]  /*11f10*/  @P1 LDG.E.64 R28, desc[UR50][R30.64] ;  /* 0x000000321e1c1981 */ /* 0x000f22000c1e1b00 */
[----:B------:R-:W-:Y:S03]  /*11f20*/  IADD3.X R27, PT, PT, R7, UR11, RZ, P0, !PT ;  /* 0x0000000b071b7c10 */ /* 0x000fe600087fe4ff */
[----:B------:R-:W5:Y:S04]  /*11f30*/  LDS R7, [UR21+0x1c] ;  /* 0x00001c15ff077984 */ /* 0x000f680008000800 */
[----:B------:R-:W5:Y:S01]  /*11f40*/  LDG.E.64 R26, desc[UR50][R26.64] ;  /* 0x000000321a1a7981 */ /* 0x000f62000c1e1b00 */
[----:B-1----:R-:W-:Y:S05]  /*11f50*/  SHF.R.U64 R8, R6, 0x4, RZ ;  /* 0x0000000406087819 */ /* 0x002fea00000012ff */
[----:B------:R-:W-:Y:S04]  /*11f60*/  STS [UR21+0x10], R8 ;  /* 0x00001008ff007988 */ /* 0x000fe80008000815 */
[----:B------:R-:W-:Y:S04]  /*11f70*/  STS [UR21+0x14], R8 ;  /* 0x00001408ff007988 */ /* 0x000fe80008000815 */
[----:B-----5:R-:W-:Y:S01]  /*11f80*/  STS.64 [UR21], R26 ;  /* 0x0000001aff007988 */ /* 0x020fe20008000a15 */
[--C-:B--2---:R-:W-:Y:S01]  /*11f90*/  SHF.R.S32.HI R23, RZ, 0x1f, R22.reuse ;  /* 0x0000001fff177819 */ /* 0x104fe20000011416 */
[----:B------:R-:W-:Y:S02]  /*11fa0*/  @!P1 IMAD.MOV.U32 R28, RZ, RZ, R22 ;  /* 0x000000ffff1c9224 */ /* 0x000fe400078e0016 */
[----:B---3--:R-:W-:Y:S02]  /*11fb0*/  VIADD R5, R5, 0xffffffff ;  /* 0xffffffff05057836 */ /* 0x008fe40000000000 */
[----:B------:R-:W-:Y:S02]  /*11fc0*/  @!P1 IMAD.MOV.U32 R29, RZ, RZ, R23 ;  /* 0x000000ffff1d9224 */ /* 0x000fe400078e0017 */
[C---:B----4-:R-:W-:Y:S03]  /*11fd0*/  IMAD.SHL.U32 R23, R28.reuse, 0x2, RZ ;  /* 0x000000021c177824 */ /* 0x050fe600078e00ff */
[----:B------:R-:W-:Y:S02]  /*11fe0*/  SHF.L.U64.HI R20, R28, 0x1, R29 ;  /* 0x000000011c147819 */ /* 0x000fe4000001021d */
[----:B------:R-:W-:Y:S02]  /*11ff0*/  LOP3.LUT R23, R23, 0xfffffffe, RZ, 0xc0, !PT ;  /* 0xfffffffe17177812 */ /* 0x000fe400078ec0ff */
[----:B------:R-:W-:Y:S04]  /*12000*/  LOP3.LUT R20, R20, 0x1fffffff, RZ, 0xc0, !PT ;  /* 0x1fffffff14147812 */ /* 0x000fe800078ec0ff */
[--C-:B------:R-:W-:Y:S02]  /*12010*/  SHF.R.U32.HI R4, RZ, 0x4, R20.reuse ;  /* 0x00000004ff047819 */ /* 0x100fe40000011614 */
[----:B------:R-:W-:Y:S02]  /*12020*/  SHF.R.U64 R20, R23, 0x4, R20 ;  /* 0x0000000417147819 */ /* 0x000fe40000001214 */
[----:B------:R-:W-:Y:S02]  /*12030*/  LOP3.LUT R30, R7, 0xf, R4, 0xb8, !PT ;  /* 0x0000000f071e7812 */ /* 0x000fe400078eb804 */
[----:B------:R-:W-:Y:S01]  /*12040*/  CS2R R6, SRZ ;  /* 0x0000000000067805 */ /* 0x000fe2000001ff00 */
[----:B------:R-:W-:Y:S04]  /*12050*/  STS [UR21+0xc], R20 ;  /* 0x00000c14ff007988 */ /* 0x000fe80008000815 */
        /* <DEDUP_REMOVED lines=12> */
.L_x_198:
[----:B------:R-:W-:Y:S05]  /*12120*/  BSYNC.RECONVERGENT B0 ;  /* 0x0000000000007941 */ /* 0x000fea0003800200 */
.L_x_197:
[----:B------:R-:W-:Y:S01]  /*12130*/  NOP ;  /* 0x0000000000007918 */ /* 0x000fe20000000000 */
[----:B-12---:R-:W1:Y:S01]  /*12140*/  LDS R4, [R24+UR21] ;  /* 0x0000001518047984 */ /* 0x006e620008000800 */
[----:B------:R-:W-:Y:S04]  /*12150*/  UIADD3 UR32, UP1, UPT, UR6, UR14, URZ ;  /* 0x0000000e06207290 */ /* 0x000fe8000ff3e0ff */
[----:B------:R-:W-:Y:S02]  /*12160*/  UIADD3.X UR33, UPT, UPT, UR28, UR15, URZ, UP1, !UPT ;  /* 0x0000000f1c217290 */ /* 0x000fe40008ffe4ff */
[----:B------:R-:W-:Y:S01]  /*12170*/  IADD3 R6, P0, PT, R24, UR32, RZ ;  /* 0x0000002018067c10 */ /* 0x000fe2000ff1e0ff */
[----:B------:R-:W-:Y:S03]  /*12180*/  UMOV UR28, UR30 ;  /* 0x0000001e001c7c82 */ /* 0x000fe60008000000 */
[----:B------:R-:W-:Y:S05]  /*12190*/  IADD3.X R7, PT, PT, RZ, UR33, RZ, P0, !PT ;  /* 0x00000021ff077c10 */ /* 0x000fea00087fe4ff */
[----:B-1----:R3:W5:Y:S01]  /*121a0*/  ATOMG.E.EXCH.STRONG.GPU PT, RZ, [R6], R4 ;  /* 0x0000000406ff73a8 */ /* 0x00276200041ee100 */
[----:B------:R-:W-:Y:S04]  /*121b0*/  DEPBAR {5,4,3,2,1,0} ;  /* 0x0000003f0000791a */ /* 0x000fe80000000000 */
[----:B------:R-:W1:Y:S02]  /*121c0*/  CCTL.E.C.LDCU.IV.DEEP [UR28] ;  /* 0x000000001c007540 */ /* 0x000e640009c08000 */
[----:B-1----:R3:W-:Y:S01]  /*121d0*/  UTMACCTL.IV [UR28] ;  /* 0x000000001c0079b9 */ /* 0x0027e20008000000 */
        /* <DEDUP_REMOVED lines=9> */
[----:B------:R-:W-:Y:S01]  /*12270*/  NOP ;  /* 0x0000000000007918 */ /* 0x000fe20000000000 */
.L_x_194:
[----:B-----5:R-:W-:Y:S01]  /*12280*/  ELECT P0, URZ, PT ;  /* 0x0000000000ff782f */ /* 0x020fe20003800000 */
[----:B------:R-:W-:Y:S11]  /*12290*/  BSSY.RECONVERGENT B0, `(.L_x_199) ;  /* 0x0000011000007945 */ /* 0x000ff60003800200 */
[----:B------:R-:W-:Y:S01]  /*122a0*/  @!UPT UIADD3 URZ, UPT, UPT, URZ, URZ, URZ ;  /* 0x000000fffffff290 */ /* 0x000fe2000fffe0ff */
[----:B------:R-:W-:Y:S05]  /*122b0*/  @!P0 BRA `(.L_x_200) ;  /* 0x0000000000388947 */ /* 0x000fea0003800000 */
[----:B------:R0:W-:Y:S01]  /*122c0*/  UTMACMDFLUSH ;  /* 0x00000000000079b7 */ /* 0x0001e20000000000 */
[----:B------:R-:W-:Y:S09]  /*122d0*/  UIMAD UR6, UR8, 0x14, UR4 ;  /* 0x00000014080678a4 */ /* 0x000ff2000f8e0204 */
[----:B------:R1:W-:Y:S04]  /*122e0*/  STS [UR6+0x270], R16 ;  /* 0x00027010ff007988 */ /* 0x0003e80008000806 */
        /* <DEDUP_REMOVED lines=9> */
[----:B-----5:R-:W1:Y:S01]  /*12380*/  FENCE.VIEW.ASYNC.S ;  /* 0x00000000000073c6 */ /* 0x020e620000000000 */
[----:B------:R-:W-:Y:S04]  /*12390*/  DEPBAR.LE SB0, 0x0 ;  /* 0x000080000000791a */ /* 0x000fe80000000000 */
.L_x_200:
[----:B---3--:R-:W-:Y:S05]  /*123a0*/  BSYNC.RECONVERGENT B0 ;  /* 0x0000000000007941 */ /* 0x008fea0003800200 */
.L_x_199:
[----:B------:R-:W-:Y:S05]  /*123b0*/  BRA.U !UP0, `(.L_x_201) ;  /* 0x0000000108047547 */ /* 0x000fea000b800000 */
[----:B------:R-:W-:Y:S05]  /*123c0*/  BPT.TRAP 0x1 ;  /* 0x000000040000795c */ /* 0x000fea0000300000 */
.L_x_201:
[----:B------:R-:W-:Y:S01]  /*123d0*/  UIADD3 UR6, UPT, UPT, UR8, -0x4, URZ ;  /* 0xfffffffc08067890 */ /* 0x000fe2000fffe0ff */
[----:B-1----:R-:W-:Y:S01]  /*123e0*/  SYNCS.ARRIVE.TRANS64.A1T0 RZ, [UR23+0x150], RZ ;  /* 0x000150ffffff79a7 */ /* 0x002fe20008100017 */
[----:B------:R-:W-:Y:S01]  /*123f0*/  UIADD3 UR23, UPT, UPT, UR7, -0x4, URZ ;  /* 0xfffffffc07177890 */ /* 0x000fe2000fffe0ff */
[----:B------:R-:W-:Y:S01]  /*12400*/  ISETP.NE.AND P0, PT, R11, RZ, PT ;  /* 0x000000ff0b00720c */ /* 0x000fe20003f05270 */
[----:B------:R-:W-:Y:S02]  /*12410*/  UISETP.GE.U32.AND UP1, UPT, UR6, -0x8, UPT ;  /* 0xfffffff80600788c */ /* 0x000fe4000bf26070 */
[----:B------:R-:W-:Y:S02]  /*12420*/  UISETP.GE.U32.AND UP0, UPT, UR23, -0x8, UPT ;  /* 0xfffffff81700788c */ /* 0x000fe4000bf06070 */
[----:B------:R-:W-:Y:S02]  /*12430*/  USEL UR23, URZ, 0x1, UP1 ;  /* 0x00000001ff177887 */ /* 0x000fe40008800000 */
[----:B------:R-:W-:Y:S02]  /*12440*/  USEL UR6, URZ, 0x1, UP0 ;  /* 0x00000001ff067887 */ /* 0x000fe40008000000 */
[----:B------:R-:W-:Y:S02]  /*12450*/  ULOP3.LUT UR25, UR8, 0x7, URZ, 0xc0, !UPT ;  /* 0x0000000708197892 */ /* 0x000fe4000f8ec0ff */
[----:B------:R-:W-:Y:S01]  /*12460*/  ULOP3.LUT UR24, UR7, 0x7, URZ, 0xc0, !UPT ;  /* 0x0000000707187892 */ /* 0x000fe2000f8ec0ff */
[----:B------:R-:W-:Y:S01]  /*12470*/  LOP3.LUT R0, R0, UR23, RZ, 0x3c, !PT ;  /* 0x0000001700007c12 */ /* 0x000fe2000f8e3cff */
[----:B------:R-:W-:Y:S01]  /*12480*/  ULOP3.LUT UR8, UR25, 0x4, URZ, 0x3c, !UPT ;  /* 0x0000000419087892 */ /* 0x000fe2000f8e3cff */
[----:B------:R-:W-:Y:S01]  /*12490*/  LOP3.LUT R17, R17, UR6, RZ, 0x3c, !PT ;  /* 0x0000000611117c12 */ /* 0x000fe2000f8e3cff */
[----:B------:R-:W-:Y:S01]  /*124a0*/  ULOP3.LUT UR7, UR24, 0x4, URZ, 0x3c, !UPT ;  /* 0x0000000418077892 */ /* 0x000fe2000f8e3cff */
[----:B------:R-:W-:Y:S11]  /*124b0*/  @!P0 EXIT ;  /* 0x000000000000894d */ /* 0x000ff60003800000 */
[----:B------:R-:W-:Y:S05]  /*124c0*/  BRA `(.L_x_202) ;  /* 0xffffffec00347947 */ /* 0x000fea000383ffff */
.L_x_287:
[----:B------:R-:W-:Y:S01]  /*124d0*/  UMOV UR6, 0x40 ;  /* 0x0000004000067882 */ /* 0x000fe20000000000 */
[----:B------:R-:W-:Y:S01]  /*124e0*/  NOP ;  /* 0x0000000000007918 */ /* 0x000fe20000000000 */
[----:B------:R-:W-:Y:S01]  /*124f0*/  ULEA UR6, UR5, UR6, 0x18 ;  /* 0x0000000605067291 */ /* 0x000fe2000f8ec0ff */
[----:B------:R-:W-:Y:S01]  /*12500*/  UMOV UR4, 0x400 ;  /* 0x0000040000047882 */ /* 0x000fe20000000000 */
[----:B------:R-:W-:Y:S02]  /*12510*/  UISETP.NE.AND UP3, UPT, UR37, URZ, UPT ;  /* 0x000000ff2500728c */ /* 0x000fe4000bf65270 */
[----:B------:R-:W-:-:S05]  /*12520*/  ULEA UR4, UR5, UR4, 0x18 ;  /* 0x0000000405047291 */ /* 0x000fca000f8ec0ff */
[----:B------:R-:W2:Y:S02]  /*12530*/  LDS.U8 R0, [UR6+0x1c] ;  /* 0x00001c06ff007984 */ /* 0x000ea40008000000 */
[----:B--2---:R-:W-:-:S13]  /*12540*/  ISETP.NE.AND P0, PT, R0, RZ, PT ;  /* 0x000000ff0000720c */ /* 0x004fda0003f05270 */
[----:B------:R-:W-:Y:S05]  /*12550*/  @P0 BRA `(.L_x_203) ;  /* 0x0000000400100947 */ /* 0x000fea0003800000 */
[----:B------:R-:W-:Y:S02]  /*12560*/  ULOP3.LUT UR44, UR5, 0x1, URZ, 0xc0, !UPT ;  /* 0x00000001052c7892 */ /* 0x000fe4000f8ec0ff */
[----:B------:R-:W-:Y:S02]  /*12570*/  ULOP3.LUT UR43, UR5, 0x1, URZ, 0x3c, !UPT ;  /* 0x00000001052b7892 */ /* 0x000fe4000f8e3cff */
[----:B------:R-:W-:Y:S02]  /*12580*/  UISETP.NE.U32.AND UP0, UPT, UR44, 0x1, UPT ;  /* 0x000000012c00788c */ /* 0x000fe4000bf05070 */
[----:B------:R-:W-:-:S07]  /*12590*/  UIADD3 UR7, UPT, UPT, UR6, 0x8, URZ ;  /* 0x0000000806077890 */ /* 0x000fce000fffe0ff */
[----:B------:R-:W-:Y:S05]  /*125a0*/  BRA.U !UP0, `(.L_x_204) ;  /* 0x00000001089c7547 */ /* 0x000fea000b800000 */
[----:B------:R-:W-:Y:S01]  /*125b0*/  ELECT P0, URZ, PT ;  /* 0x0000000000ff782f */ /* 0x000fe20003800000 */
[----:B------:R-:W-:-:S12]  /*125c0*/  BSSY B0, `(.L_x_204) ;  /* 0x0000025000007945 */ /* 0x000fd80003800000 */
[----:B------:R-:W-:Y:S05]  /*125d0*/  @!P0 BRA `(.L_x_205) ;  /* 0x00000000008c8947 */ /* 0x000fea0003800000 */
[----:B------:R-:W-:-:S05]  /*125e0*/  UMOV UR5, 0x10 ;  /* 0x0000001000057882 */ /* 0x000fca0000000000 */
[----:B------:R-:W-:Y:S04]  /*125f0*/  DEPBAR.LE SB1, 0x36 ;  /* 0x00009d800000791a */ /* 0x000fe80000000000 */
[----:B------:R-:W1:Y:S02]  /*12600*/  UTCATOMSWS.2CTA.FIND_AND_SET.ALIGN UP1, UR5, UR5 ;  /* 0x00000005000575e3 */ /* 0x000e640008220800 */
[----:B-1----:R-:W-:Y:S01]  /*12610*/  MOV R11, UR5 ;  /* 0x00000005000b7c02 */ /* 0x002fe20008000f00 */
[----:B------:R-:W-:Y:S06]  /*12620*/  BRA.U UP1, `(.L_x_206) ;  /* 0x0000000101187547 */ /* 0x000fec000b800000 */
.L_x_207:
[----:B------:R-:W-:Y:S05]  /*12630*/  NANOSLEEP 0x64 ;  /* 0x000000640000795d */ /* 0x000fea0003800000 */
[----:B------:R-:W-:-:S05]  /*12640*/  UMOV UR5, 0x10 ;  /* 0x0000001000057882 */ /* 0x000fca0000000000 */
[----:B------:R-:W-:Y:S04]  /*12650*/  DEPBAR.LE SB1, 0x36 ;  /* 0x00009d800000791a */ /* 0x000fe80000000000 */
[----:B------:R-:W1:Y:S02]  /*12660*/  UTCATOMSWS.2CTA.FIND_AND_SET.ALIGN UP1, UR5, UR5 ;  /* 0x00000005000575e3 */ /* 0x000e640008220800 */
[----:B-1----:R-:W-:Y:S01]  /*12670*/  MOV R11, UR5 ;  /* 0x00000005000b7c02 */ /* 0x002fe20008000f00 */
[----:B------:R-:W-:Y:S05]  /*12680*/  BRA.U !UP1, `(.L_x_207) ;  /* 0xfffffffd09e87547 */ /* 0x000fea000b83ffff */
.L_x_206:
[----:B-----5:R-:W1:Y:S01]  /*12690*/  LDS R5, [UR6+0x10] ;  /* 0x00001006ff057984 */ /* 0x020e620008000800 */
[----:B------:R-:W-:Y:S01]  /*126a0*/  IMAD.U32 R3, RZ, RZ, UR4 ;  /* 0x00000004ff037e24 */ /* 0x000fe2000f8e00ff */
[----:B------:R-:W-:-:S03]  /*126b0*/  MOV R2, UR43 ;  /* 0x0000002b00027c02 */ /* 0x000fc60008000f00 */
[----:B------:R-:W-:Y:S01]  /*126c0*/  VIADD R3, R3, 0x310 ;  /* 0x0000031003037836 */ /* 0x000fe20000000000 */
[----:B-1----:R-:W-:-:S04]  /*126d0*/  SHF.L.U32 R5, R5, 0x1f, RZ ;  /* 0x0000001f05057819 */ /* 0x002fc800000006ff */
[----:B------:R-:W1:Y:S02]  /*126e0*/  SYNCS.PHASECHK.TRANS64.TRYWAIT P0, [UR6+0x8], R5 ;  /* 0x00000805ff0075a7 */ /* 0x000e640008001106 */
[----:B-1----:R-:W-:Y:S05]  /*126f0*/  @P0 BRA `(.L_x_208) ;  /* 0x0000000000080947 */ /* 0x002fea0003800000 */
[----:B------:R-:W1:Y:S02]  /*12700*/  SYNCS.PHASECHK.TRANS64.TRYWAIT P0, [UR6+0x8], R5 ;  /* 0x00000805ff0075a7 */ /* 0x000e640008001106 */
[----:B-1----:R-:W-:Y:S05]  /*12710*/  @!P0 BRA `(.L_x_209) ;  /* 0x0000001800c08947 */ /* 0x002fea0003800000 */
.L_x_208:
[----:B------:R-:W-:Y:S01]  /*12720*/  HFMA2 R4, -RZ, RZ, 0, 5.9604644775390625e-08 ;  /* 0x00000001ff047431 */ /* 0x000fe200000001ff */
[----:B------:R-:W-:Y:S01]  /*12730*/  UPRMT UR5, UR43, 0x654, UR7 ;  /* 0x000006542b057896 */ /* 0x000fe20008000007 */
[----:B------:R-:W-:Y:S01]  /*12740*/  IMAD.MOV.U32 R6, RZ, RZ, 0xffff ;  /* 0x0000ffffff067424 */ /* 0x000fe200078e00ff */
[----:B------:R-:W-:Y:S01]  /*12750*/  PRMT R2, R2, 0x654, R3 ;  /* 0x0000065402027816 */ /* 0x000fe20000000003 */
[----:B-1----:R-:W-:Y:S02]  /*12760*/  IMAD.MOV.U32 R0, RZ, RZ, 0x4 ;  /* 0x00000004ff007424 */ /* 0x002fe400078e00ff */
[----:B------:R-:W-:Y:S01]  /*12770*/  IMAD.SHL.U32 R7, R11, 0x20, RZ ;  /* 0x000000200b077824 */ /* 0x000fe200078e00ff */
[----:B------:R-:W-:Y:S02]  /*12780*/  MOV R3, UR5 ;  /* 0x0000000500037c02 */ /* 0x000fe40008000f00 */
[-C--:B------:R-:W-:Y:S01]  /*12790*/  SHF.L.U32 R6, R6, R11.reuse, RZ ;  /* 0x0000000b06067219 */ /* 0x080fe200000006ff */
[----:B------:R2:W-:Y:S01]  /*127a0*/  SYNCS.ARRIVE.TRANS64.RED RZ, [UR5], R0 ;  /* 0x00000000ffff79a7 */ /* 0x0005e20008000405 */
[----:B------:R-:W-:Y:S01]  /*127b0*/  SHF.L.U32 R5, R4, R11, RZ ;  /* 0x0000000b04057219 */ /* 0x000fe200000006ff */
[----:B------:R2:W-:Y:S04]  /*127c0*/  STS [UR4+0x310], R7 ;  /* 0x00031007ff007988 */ /* 0x0005e80008000804 */
[----:B------:R2:W-:Y:S04]  /*127d0*/  STAS [R2.64], R11 ;  /* 0x0000000b02007dbd */ /* 0x0005e8000c0008ff */
[----:B------:R2:W-:Y:S04]  /*127e0*/  ATOMS.OR RZ, [UR6+0x14], R6 ;  /* 0x00001406ffff798c */ /* 0x0005e8000b000006 */
[----:B------:R2:W-:Y:S04]  /*127f0*/  ATOMS.OR RZ, [UR6+0x18], R5 ;  /* 0x00001805ffff798c */ /* 0x0005e8000b000006 */
[----:B------:R2:W-:Y:S02]  /*12800*/  ATOMS.XOR RZ, [UR6+0x10], R4 ;  /* 0x00001004ffff798c */ /* 0x0005e4000b800006 */
.L_x_205:
[----:B------:R-:W-:Y:S05]  /*12810*/  BSYNC B0 ;  /* 0x0000000000007941 */ /* 0x000fea0003800000 */
.L_x_204:
[----:B------:R-:W-:Y:S05]  /*12820*/  BRA.U UP0, `(.L_x_210) ;  /* 0x00000001006c7547 */ /* 0x000fea000b800000 */
[----:B------:R-:W-:-:S03]  /*12830*/  UMOV UR5, 0xffffffff ;  /* 0xffffffff00057882 */ /* 0x000fc60000000000 */
[----:B------:R-:W-:Y:S05]  /*12840*/  BRA.DIV UR5, `(.L_x_211) ;  /* 0x0000001a058c7947 */ /* 0x000fea000b800000 */
[----:B------:R-:W-:-:S13]  /*12850*/  ELECT P6, URZ, PT ;  /* 0x0000000000ff782f */ /* 0x000fda00038c0000 */
.L_x_275:
[----:B------:R-:W-:Y:S05]  /*12860*/  @!P6 BRA `(.L_x_210) ;  /* 0x00000000005ce947 */ /* 0x000fea0003800000 */
[----:B--2---:R-:W2:Y:S02]  /*12870*/  LDS R3, [UR6+0x10] ;  /* 0x00001006ff037984 */ /* 0x004ea40008000800 */
[----:B--2---:R-:W-:-:S04]  /*12880*/  SHF.L.U32 R3, R3, 0x1f, RZ ;  /* 0x0000001f03037819 */ /* 0x004fc800000006ff */
[----:B------:R-:W2:Y:S02]  /*12890*/  SYNCS.PHASECHK.TRANS64.TRYWAIT P0, [UR6+0x8], R3 ;  /* 0x00000803ff0075a7 */ /* 0x000ea40008001106 */
[----:B--2---:R-:W-:Y:S05]  /*128a0*/  @P0 BRA `(.L_x_212) ;  /* 0x0000000000080947 */ /* 0x004fea0003800000 */
[----:B------:R-:W2:Y:S02]  /*128b0*/  SYNCS.PHASECHK.TRANS64.TRYWAIT P0, [UR6+0x8], R3 ;  /* 0x00000803ff0075a7 */ /* 0x000ea40008001106 */
[----:B--2---:R-:W-:Y:S05]  /*128c0*/  @!P0 BRA `(.L_x_213) ;  /* 0x00000018008c8947 */ /* 0x004fea0003800000 */
.L_x_212:
[----:B-----5:R-:W3:Y:S01]  /*128d0*/  LDS R5, [UR4+0x310] ;  /* 0x00031004ff057984 */ /* 0x020ee20008000800 */
[----:B--2---:R-:W-:Y:S02]  /*128e0*/  HFMA2 R0, -RZ, RZ, 0, 5.9604644775390625e-08 ;  /* 0x00000001ff007431 */ /* 0x004fe400000001ff */
[----:B------:R-:W-:Y:S01]  /*128f0*/  IMAD.MOV.U32 R2, RZ, RZ, 0xffff ;  /* 0x0000ffffff027424 */ /* 0x000fe200078e00ff */
[----:B------:R-:W-:Y:S01]  /*12900*/  UPRMT UR5, UR43, 0x654, UR7 ;  /* 0x000006542b057896 */ /* 0x000fe20008000007 */
[----:B---3--:R-:W-:-:S03]  /*12910*/  IMAD.SHL.U32 R3, R5, 0x20, RZ ;  /* 0x0000002005037824 */ /* 0x008fc600078e00ff */
[-C--:B------:R-:W-:Y:S02]  /*12920*/  SHF.L.U32 R2, R2, R5.reuse, RZ ;  /* 0x0000000502027219 */ /* 0x080fe400000006ff */
[----:B------:R-:W-:Y:S01]  /*12930*/  SHF.L.U32 R5, R0, R5, RZ ;  /* 0x0000000500057219 */ /* 0x000fe200000006ff */
[----:B------:R3:W-:Y:S04]  /*12940*/  STS [UR4+0x310], R3 ;  /* 0x00031003ff007988 */ /* 0x0007e80008000804 */
[----:B------:R3:W-:Y:S04]  /*12950*/  ATOMS.OR RZ, [UR6+0x14], R2 ;  /* 0x00001402ffff798c */ /* 0x0007e8000b000006 */
[----:B------:R3:W-:Y:S01]  /*12960*/  ATOMS.OR RZ, [UR6+0x18], R5 ;  /* 0x00001805ffff798c */ /* 0x0007e2000b000006 */
[----:B------:R-:W-:Y:S03]  /*12970*/  SYNCS.ARRIVE.TRANS64.RED.A1T0 RZ, [UR5], RZ ;  /* 0x000000ffffff79a7 */ /* 0x000fe60008100405 */
[----:B------:R3:W-:Y:S01]  /*12980*/  ATOMS.XOR RZ, [UR6+0x10], R0 ;  /* 0x00001000ffff798c */ /* 0x0007e2000b800006 */
[----:B------:R-:W-:Y:S05]  /*12990*/  BRA `(.L_x_210) ;  /* 0x0000000000107947 */ /* 0x000fea0003800000 */
.L_x_203:
[----:B------:R-:W-:Y:S02]  /*129a0*/  MOV R0, 0xffffffff ;  /* 0xffffffff00007802 */ /* 0x000fe40000000f00 */
[----:B------:R-:W-:-:S03]  /*129b0*/  MOV R2, 0x129e0 ;  /* 0x000129e000027802 */ /* 0x000fc60000000f00 */
[----:B------:R2:W-:Y:S04]  /*129c0*/  STS [UR4+0x310], R0 ;  /* 0x00031000ff007988 */ /* 0x0005e80008000804 */
[----:B-12-45:R-:W-:Y:S05]  /*129d0*/  CALL.REL.NOINC `($__internal_1_$__cuda_sm10x_tcgen05_guardrail_trap_phase_invalid_during_alloc) ;  /* 0x0000001800e47944 */ /* 0x036fea0003c00000 */
.L_x_210:
[----:B------:R-:W-:Y:S05]  /*129e0*/  WARPSYNC.ALL ;  /* 0x0000000000007948 */ /* 0x000fea0003800000 */
[----:B------:R-:W1:Y:S01]  /*129f0*/  S2UR UR5, SR_CgaCtaId ;  /* 0x00000000000579c3 */ /* 0x000e620000008800 */
[----:B------:R-:W-:Y:S01]  /*12a00*/  UMOV UR4, 0x400 ;  /* 0x0000040000047882 */ /* 0x000fe20000000000 */
[----:B------:R-:W-:-:S06]  /*12a10*/  NOP ;  /* 0x0000000000007918 */ /* 0x000fcc0000000000 */
[----:B------:R-:W-:Y:S06]  /*12a20*/  BAR.ARV 0x6, 0xa0 ;  /* 0x0182800000007b1d */ /* 0x000fec0000002000 */
[----:B-1----:R-:W-:-:S04]  /*12a30*/  ULEA UR4, UR5, UR4, 0x18 ;  /* 0x0000000405047291 */ /* 0x002fc8000f8ec0ff */
[----:B------:R-:W-:Y:S02]  /*12a40*/  UIADD3 UR6, UPT, UPT, UR4, 0x11400, URZ ;  /* 0x0001140004067890 */ /* 0x000fe4000fffe0ff */
[----:B------:R-:W-:Y:S02]  /*12a50*/  UIADD3 UR7, UPT, UPT, UR4, 0x21400, URZ ;  /* 0x0002140004077890 */ /* 0x000fe4000fffe0ff */
[----:B------:R-:W-:Y:S01]  /*12a60*/  USHF.R.U32.HI UR6, URZ, 0x4, UR6 ;  /* 0x00000004ff067899 */ /* 0x000fe20008011606 */
[----:B--23--:R-:W1:Y:S01]  /*12a70*/  LDS R0, [UR4+0x310] ;  /* 0x00031004ff007984 */ /* 0x00ce620008000800 */
[----:B------:R-:W-:Y:S02]  /*12a80*/  USHF.R.U32.HI UR7, URZ, 0x4, UR7 ;  /* 0x00000004ff077899 */ /* 0x000fe40008011607 */
[----:B------:R-:W-:Y:S02]  /*12a90*/  ULOP3.LUT UR6, UR6, 0x3fff, URZ, 0xc0, !UPT ;  /* 0x00003fff06067892 */ /* 0x000fe4000f8ec0ff */
[----:B------:R-:W-:-:S02]  /*12aa0*/  ULOP3.LUT UR7, UR7, 0x3fff, URZ, 0xc0, !UPT ;  /* 0x00003fff07077892 */ /* 0x000fc4000f8ec0ff */
[----:B------:R-:W-:Y:S02]  /*12ab0*/  ULOP3.LUT UR6, UR6, 0x10000, URZ, 0xfc, !UPT ;  /* 0x0001000006067892 */ /* 0x000fe4000f8efcff */
[----:B------:R-:W-:Y:S01]  /*12ac0*/  ULOP3.LUT UR7, UR7, 0x10000, URZ, 0xfc, !UPT ;  /* 0x0001000007077892 */ /* 0x000fe2000f8efcff */
[----:B-1----:R-:W-:Y:S01]  /*12ad0*/  R2UR UR8, R0 ;  /* 0x00000000000872ca */ /* 0x002fe200000e0000 */
[----:B----45:R-:W1:-:S00]  /*12ae0*/  USETMAXREG.DEALLOC.CTAPOOL 0x88 ;  /* 0x00000088000079c8 */ /* 0x030e4000080e0500 */
[----:B-1----:R-:W-:Y:S01]  /*12af0*/  HFMA2 R2, -RZ, RZ, 0, 0 ;  /* 0x00000000ff027431 */ /* 0x002fe200000001ff */
[----:B------:R-:W-:Y:S01]  /*12b00*/  MOV R0, RZ ;  /* 0x000000ff00007202 */ /* 0x000fe20000000f00 */
[----:B------:R-:W-:Y:S01]  /*12b10*/  UISETP.NE.AND UP3, UPT, UR21, 0x4, !UP3 ;  /* 0x000000041500788c */ /* 0x000fe2000df65270 */
[----:B------:R-:W-:Y:S01]  /*12b20*/  UMOV UR20, 0x1 ;  /* 0x0000000100147882 */ /* 0x000fe20000000000 */
[----:B------:R-:W-:Y:S01]  /*12b30*/  UMOV UR19, URZ ;  /* 0x000000ff00137c82 */ /* 0x000fe20008000000 */
[----:B------:R-:W-:Y:S01]  /*12b40*/  UMOV UR18, URZ ;  /* 0x000000ff00127c82 */ /* 0x000fe20008000000 */
[----:B------:R-:W-:Y:S01]  /*12b50*/  UMOV UR17, URZ ;  /* 0x000000ff00117c82 */ /* 0x000fe20008000000 */
[----:B------:R-:W-:-:S05]  /*12b60*/  UMOV UR16, URZ ;  /* 0x000000ff00107c82 */ /* 0x000fca0008000000 */
.L_x_224:
[----:B------:R-:W1:Y:S02]  /*12b70*/  LDC.64 R4, c[0x0][0x390] ;  /* 0x0000e400ff047b82 */ /* 0x000e640000000a00 */
[----:B-12---:R-:W-:-:S05]  /*12b80*/  IMAD.WIDE R4, R16, 0xc, R4 ;  /* 0x0000000c10047825 */ /* 0x006fca00078e0204 */
[----:B------:R-:W2:Y:S02]  /*12b90*/  LDG.E R3, desc[UR50][R4.64+0x8] ;  /* 0x0000083204037981 */ /* 0x000ea4000c1e1900 */
[----:B--2---:R-:W-:-:S13]  /*12ba0*/  R2UR UR14, R3 ;  /* 0x00000000030e72ca */ /* 0x004fda00000e0000 */
[----:B------:R-:W-:Y:S02]  /*12bb0*/  UISETP.GE.AND UP0, UPT, UR14, 0x1, UPT ;  /* 0x000000010e00788c */ /* 0x000fe4000bf06270 */
[----:B------:R-:W-:Y:S02]  /*12bc0*/  UIADD3 UR9, UPT, UPT, UR14, 0x7f, URZ ;  /* 0x0000007f0e097890 */ /* 0x000fe4000fffe0ff */
[----:B------:R-:W-:Y:S02]  /*12bd0*/  UISETP.NE.OR UP0, UPT, UR44, URZ, !UP0 ;  /* 0x000000ff2c00728c */ /* 0x000fe4000c705670 */
[----:B------:R-:W-:-:S04]  /*12be0*/  USHF.R.S32.HI UR15, URZ, 0x1f, UR9 ;  /* 0x0000001fff0f7899 */ /* 0x000fc80008011409 */
[----:B------:R-:W-:-:S03]  /*12bf0*/  ULEA.HI UR15, UR15, UR9, URZ, 0x7 ;  /* 0x000000090f0f7291 */ /* 0x000fc6000f8f38ff */
[----:B------:R-:W-:Y:S09]  /*12c00*/  BRA.U UP0, `(.L_x_214) ;  /* 0x0000000500487547 */ /* 0x000ff2000b800000 */
[----:B------:R-:W-:Y:S01]  /*12c10*/  ULEA UR9, UR17, UR4, 0x3 ;  /* 0x0000000411097291 */ /* 0x000fe2000f8e18ff */
[----:B------:R-:W-:Y:S01]  /*12c20*/  SHF.L.U32 R3, R0, 0x1f, RZ ;  /* 0x0000001f00037819 */ /* 0x000fe200000006ff */
[----:B------:R-:W-:Y:S02]  /*12c30*/  USHF.R.S32.HI UR15, URZ, 0x7, UR15 ;  /* 0x00000007ff0f7899 */ /* 0x000fe4000801140f */
[----:B------:R-:W-:-:S05]  /*12c40*/  ULEA UR13, UR19, UR8, 0x8 ;  /* 0x00000008130d7291 */ /* 0x000fca000f8e40ff */
[----:B------:R1:W2:Y:S01]  /*12c50*/  SYNCS.PHASECHK.TRANS64.TRYWAIT P1, [UR9], R3 ;  /* 0x00000003ff0075a7 */ /* 0x0002a20008021109 */
[----:B------:R-:W-:Y:S06]  /*12c60*/  BRA.U UP3, `(.L_x_215) ;  /* 0x0000000103047547 */ /* 0x000fec000b800000 */
[----:B------:R-:W-:Y:S05]  /*12c70*/  BPT.TRAP 0x1 ;  /* 0x000000040000795c */ /* 0x000fea0000300000 */
.L_x_215:
[----:B------:R-:W-:Y:S01]  /*12c80*/  ULEA UR12, UR19, UR4, 0x3 ;  /* 0x00000004130c7291 */ /* 0x000fe2000f8e18ff */
[----:B------:R-:W-:-:S04]  /*12c90*/  MOV R4, UR20 ;  /* 0x0000001400047c02 */ /* 0x000fc80008000f00 */
[----:B------:R-:W-:-:S04]  /*12ca0*/  SHF.L.U32 R4, R4, 0x1f, RZ ;  /* 0x0000001f04047819 */ /* 0x000fc800000006ff */
[----:B------:R-:W3:Y:S02]  /*12cb0*/  SYNCS.PHASECHK.TRANS64.TRYWAIT P0, [UR12+0x120], R4 ;  /* 0x00012004ff0075a7 */ /* 0x000ee4000800110c */
[----:B---3--:R-:W-:Y:S05]  /*12cc0*/  @!P0 BRA `(.L_x_216) ;  /* 0x0000001400a48947 */ /* 0x008fea0003800000 */
.L_x_277:
[----:B-1----:R-:W-:Y:S01]  /*12cd0*/  LOP3.LUT R3, R9, 0xffff, RZ, 0xc0, !PT ;  /* 0x0000ffff09037812 */ /* 0x002fe200078ec0ff */
[----:B------:R-:W-:Y:S01]  /*12ce0*/  UISETP.LT.AND UP0, UPT, UR15, 0x1, UPT ;  /* 0x000000010f00788c */ /* 0x000fe2000bf01270 */
[----:B--2---:R-:W-:Y:S01]  /*12cf0*/  PLOP3.LUT P0, PT, P1, PT, PT, 0x80, 0x8 ;  /* 0x000000000008781c */ /* 0x004fe20000f0f070 */
[----:B------:R-:W-:Y:S01]  /*12d00*/  UPLOP3.LUT UP2, UPT, UPT, UPT, UPT, 0x40, 0x4 ;  /* 0x000000000004789c */ /* 0x000fe20003f4e870 */
[----:B------:R-:W-:Y:S01]  /*12d10*/  R2UR UR10, R3 ;  /* 0x00000000030a72ca */ /* 0x000fe200000e0000 */
[----:B------:R-:W-:Y:S01]  /*12d20*/  USEL UR11, UR15, 0x1, UP0 ;  /* 0x000000010f0b7887 */ /* 0x000fe20008000000 */
[----:B------:R-:W-:Y:S01]  /*12d30*/  UMOV UR21, UR17 ;  /* 0x0000001100157c82 */ /* 0x000fe20008000000 */
[----:B------:R-:W-:Y:S02]  /*12d40*/  UMOV UR28, 0x0 ;  /* 0x00000000001c7882 */ /* 0x000fe40000000000 */
[----:B------:R-:W-:Y:S01]  /*12d50*/  UIADD3 UR11, UPT, UPT, -UR11, UR16, UR15 ;  /* 0x000000100b0b7290 */ /* 0x000fe2000fffe10f */
[----:B------:R-:W-:Y:S01]  /*12d60*/  UMOV UR29, 0x10400010 ;  /* 0x10400010001d7882 */ /* 0x000fe20000000000 */
[----:B------:R-:W-:-:S02]  /*12d70*/  UMOV UR26, 0x0 ;  /* 0x00000000001a7882 */ /* 0x000fc40000000000 */
[----:B------:R-:W-:Y:S01]  /*12d80*/  UIADD3 UR11, UPT, UPT, UR11, 0x1, URZ ;  /* 0x000000010b0b7890 */ /* 0x000fe2000fffe0ff */
[----:B------:R-:W-:Y:S01]  /*12d90*/  UMOV UR27, 0x10400010 ;  /* 0x10400010001b7882 */ /* 0x000fe20000000000 */
[----:B------:R-:W-:Y:S01]  /*12da0*/  UMOV UR24, 0x0 ;  /* 0x0000000000187882 */ /* 0x000fe20000000000 */
[----:B------:R-:W-:Y:S01]  /*12db0*/  UMOV UR25, 0x10400010 ;  /* 0x1040001000197882 */ /* 0x000fe20000000000 */
[----:B------:R-:W-:Y:S01]  /*12dc0*/  UMOV UR22, 0x0 ;  /* 0x0000000000167882 */ /* 0x000fe20000000000 */
[----:B------:R-:W-:-:S07]  /*12dd0*/  UMOV UR23, 0x10400010 ;  /* 0x1040001000177882 */ /* 0x000fce0000000000 */
.L_x_219:
[----:B-1----:R-:W-:Y:S01]  /*12de0*/  ULEA UR9, UR21, UR4, 0x3 ;  /* 0x0000000415097291 */ /* 0x002fe2000f8e18ff */
[----:B--2---:R-:W-:Y:S11]  /*12df0*/  @P0 BRA `(.L_x_217) ;  /* 0x00000000000c0947 */ /* 0x004ff60003800000 */
[----:B------:R-:W-:Y:S04]  /*12e00*/  SHF.L.U32 R4, R0, 0x1f, RZ ;  /* 0x0000001f00047819 */ /* 0x000fe800000006ff */
[----:B------:R-:W1:Y:S02]  /*12e10*/  SYNCS.PHASECHK.TRANS64.TRYWAIT P0, [UR9], R4 ;  /* 0x00000004ff0075a7 */ /* 0x000e640008001109 */
[----:B-1----:R-:W-:Y:S05]  /*12e20*/  @!P0 BRA `(.L_x_218) ;  /* 0x0000001400648947 */ /* 0x002fea0003800000 */
.L_x_217:
[----:B------:R-:W-:Y:S01]  /*12e30*/  UISETP.NE.AND UP0, UPT, UR15, 0x1, UPT ;  /* 0x000000010f00788c */ /* 0x000fe2000bf05270 */
[----:B------:R-:W-:Y:S01]  /*12e40*/  PLOP3.LUT P0, PT, PT, PT, PT, 0x80, 0x8 ;  /* 0x000000000008781c */ /* 0x000fe20003f0f070 */
[----:B------:R-:W-:Y:S02]  /*12e50*/  UIADD3 UR17, UPT, UPT, UR21, 0x1, URZ ;  /* 0x0000000115117890 */ /* 0x000fe4000fffe0ff */
[----:B------:R-:W-:Y:S02]  /*12e60*/  ULEA UR32, UR21, UR7, 0xa ;  /* 0x0000000715207291 */ /* 0x000fe4000f8e50ff */
[----:B------:R-:W-:Y:S01]  /*12e70*/  UISETP.NE.AND UP1, UPT, UR17, 0x4, UPT ;  /* 0x000000041100788c */ /* 0x000fe2000bf25270 */
[----:B------:R-:W-:Y:S01]  /*12e80*/  PLOP3.LUT P1, PT, PT, PT, UP0, 0x80, 0x8 ;  /* 0x000000000008781c */ /* 0x000fe20003f2f008 */
[----:B------:R-:W-:Y:S02]  /*12e90*/  UIADD3 UR52, UPT, UPT, UR32, 0x2, URZ ;  /* 0x0000000220347890 */ /* 0x000fe4000fffe0ff */
[----:B------:R-:W-:Y:S02]  /*12ea0*/  USEL UR31, URZ, 0x1, UP1 ;  /* 0x00000001ff1f7887 */ /* 0x000fe40008800000 */
[----:B------:R-:W-:Y:S02]  /*12eb0*/  USEL UR17, UR17, URZ, UP1 ;  /* 0x000000ff11117287 */ /* 0x000fe40008800000 */
[----:B------:R-:W-:Y:S02]  /*12ec0*/  UIADD3 UR46, UPT, UPT, UR32, 0x4, URZ ;  /* 0x00000004202e7890 */ /* 0x000fe4000fffe0ff */
[----:B------:R-:W-:Y:S01]  /*12ed0*/  @UP0 ULEA UR30, UR17, UR4, 0x3 ;  /* 0x00000004111e0291 */ /* 0x000fe2000f8e18ff */
[----:B------:R-:W-:Y:S01]  /*12ee0*/  LOP3.LUT R0, R0, UR31, RZ, 0x3c, !PT ;  /* 0x0000001f00007c12 */ /* 0x000fe2000f8e3cff */
[----:B------:R-:W-:Y:S02]  /*12ef0*/  UIADD3 UR38, UPT, UPT, UR32, 0x6, URZ ;  /* 0x0000000620267890 */ /* 0x000fe4000fffe0ff */
[----:B------:R-:W-:Y:S01]  /*12f00*/  UIADD3 UR9, UPT, UPT, UR9, 0x20, URZ ;  /* 0x0000002009097890 */ /* 0x000fe2000fffe0ff */
[----:B-1----:R-:W-:Y:S01]  /*12f10*/  @P1 SHF.L.U32 R3, R0, 0x1f, RZ ;  /* 0x0000001f00031819 */ /* 0x002fe200000006ff */
[----:B------:R-:W-:Y:S02]  /*12f20*/  UIADD3 UR16, UPT, UPT, UR16, 0x1, URZ ;  /* 0x0000000110107890 */ /* 0x000fe4000fffe0ff */
[----:B------:R-:W-:Y:S01]  /*12f30*/  UIADD3 UR15, UPT, UPT, UR15, -0x1, URZ ;  /* 0xffffffff0f0f7890 */ /* 0x000fe2000fffe0ff */
[----:B------:R1:W2:Y:S01]  /*12f40*/  @P1 SYNCS.PHASECHK.TRANS64.TRYWAIT P0, [UR30], R3 ;  /* 0x00000003ff0015a7 */ /* 0x0002a2000800111e */
[----:B------:R-:W-:Y:S02]  /*12f50*/  ULEA UR30, UR21, UR6, 0xa ;  /* 0x00000006151e7291 */ /* 0x000fe4000f8e50ff */
[----:B------:R-:W-:Y:S02]  /*12f60*/  UISETP.NE.AND UP0, UPT, UR16, UR11, UPT ;  /* 0x0000000b1000728c */ /* 0x000fe4000bf05270 */
[----:B------:R-:W-:Y:S02]  /*12f70*/  UIADD3 UR48, UPT, UPT, UR30, 0x2, URZ ;  /* 0x000000021e307890 */ /* 0x000fe4000fffe0ff */
[----:B------:R-:W-:Y:S02]  /*12f80*/  UIADD3 UR40, UPT, UPT, UR30, 0x4, URZ ;  /* 0x000000041e287890 */ /* 0x000fe4000fffe0ff */
[----:B------:R-:W-:Y:S01]  /*12f90*/  UIADD3 UR34, UPT, UPT, UR30, 0x6, URZ ;  /* 0x000000061e227890 */ /* 0x000fe2000fffe0ff */
[----:B------:R-:W-:Y:S01]  /*12fa0*/  UMOV UR33, 0x40004040 ;  /* 0x4000404000217882 */ /* 0x000fe20000000000 */
[----:B------:R-:W-:Y:S01]  /*12fb0*/  UMOV UR31, 0x40004040 ;  /* 0x40004040001f7882 */ /* 0x000fe20000000000 */
[----:B------:R-:W-:Y:S01]  /*12fc0*/  UMOV UR53, 0x40004040 ;  /* 0x4000404000357882 */ /* 0x000fe20000000000 */
[----:B------:R1:W-:Y:S01]  /*12fd0*/  UTCQMMA.2CTA gdesc[UR30], gdesc[UR32], tmem[UR13], tmem[UR28], idesc[UR29], UP2 ;  /* 0x00ff1c201e0075ea */ /* 0x0003e2000920030d */
[----:B------:R-:W-:Y:S01]  /*12fe0*/  UPLOP3.LUT UP2, UPT, UPT, UPT, UPT, 0x80, 0x8 ;  /* 0x000000000008789c */ /* 0x000fe20003f4f070 */
[----:B------:R-:W-:Y:S01]  /*12ff0*/  UMOV UR49, 0x40004040 ;  /* 0x4000404000317882 */ /* 0x000fe20000000000 */
[----:B------:R-:W-:Y:S01]  /*13000*/  UMOV UR47, 0x40004040 ;  /* 0x40004040002f7882 */ /* 0x000fe20000000000 */
[----:B------:R1:W-:Y:S01]  /*13010*/  UTCQMMA.2CTA gdesc[UR48], gdesc[UR52], tmem[UR13], tmem[UR26], idesc[UR27], UPT ;  /* 0x00ff1a34300075ea */ /* 0x0003e2000ba0030d */
[----:B------:R-:W-:Y:S01]  /*13020*/  UMOV UR41, 0x40004040 ;  /* 0x4000404000297882 */ /* 0x000fe20000000000 */
[----:B------:R-:W-:Y:S01]  /*13030*/  UMOV UR39, 0x40004040 ;  /* 0x4000404000277882 */ /* 0x000fe20000000000 */
[----:B------:R-:W-:Y:S01]  /*13040*/  UMOV UR35, 0x40004040 ;  /* 0x4000404000237882 */ /* 0x000fe20000000000 */
[----:B------:R1:W-:Y:S01]  /*13050*/  UTCQMMA.2CTA gdesc[UR40], gdesc[UR46], tmem[UR13], tmem[UR24], idesc[UR25], UPT ;  /* 0x00ff182e280075ea */ /* 0x0003e2000ba0030d */
[----:B------:R1:W-:Y:S01]  /*13060*/  UTCQMMA.2CTA gdesc[UR34], gdesc[UR38], tmem[UR13], tmem[UR22], idesc[UR23], UPT ;  /* 0x00ff1626220075ea */ /* 0x0003e2000ba0030d */
[----:B------:R1:W-:Y:S01]  /*13070*/  UTCBAR.2CTA.MULTICAST [UR9], URZ, UR10 ;  /* 0x000000ff090073e9 */ /* 0x0003e2000820080a */
[----:B------:R-:W-:Y:S01]  /*13080*/  UMOV UR21, UR17 ;  /* 0x0000001100157c82 */ /* 0x000fe20008000000 */
[----:B------:R-:W-:Y:S05]  /*13090*/  BRA.U UP0, `(.L_x_219) ;  /* 0xfffffffd00507547 */ /* 0x000fea000b83ffff */
[----:B------:R-:W-:Y:S05]  /*130a0*/  BRA.U UP3, `(.L_x_220) ;  /* 0x0000000103047547 */ /* 0x000fea000b800000 */
[----:B-1----:R-:W-:Y:S05]  /*130b0*/  BPT.TRAP 0x1 ;  /* 0x000000040000795c */ /* 0x002fea0000300000 */
.L_x_220:
[----:B--2---:R-:W-:Y:S01]  /*130c0*/  ELECT P0, URZ, PT ;  /* 0x0000000000ff782f */ /* 0x004fe20003800000 */
[----:B------:R-:W-:Y:S01]  /*130d0*/  UIADD3 UR12, UPT, UPT, UR12, 0x110, URZ ;  /* 0x000001100c0c7890 */ /* 0x000fe2000fffe0ff */
[----:B------:R-:W-:-:S11]  /*130e0*/  UMOV UR16, UR11 ;  /* 0x0000000b00107c82 */ /* 0x000fd60008000000 */
[----:B-1----:R-:W-:-:S04]  /*130f0*/  @P0 LOP3.LUT R3, R8, 0xffff, RZ, 0xc0, !PT ;  /* 0x0000ffff08030812 */ /* 0x002fc800078ec0ff */
[----:B------:R-:W-:-:S13]  /*13100*/  @P0 R2UR UR9, R3 ;  /* 0x00000000030902ca */ /* 0x000fda00000e0000 */
[----:B------:R1:W-:Y:S01]  /*13110*/  UTCBAR.2CTA.MULTICAST [UR12], URZ, UR9 ;  /* 0x000000ff0c0073e9 */ /* 0x0003e20008200809 */
[----:B------:R-:W-:Y:S01]  /*13120*/  NOP ;  /* 0x0000000000007918 */ /* 0x000fe20000000000 */
.L_x_214:
[----:B------:R-:W-:-:S11]  /*13130*/  UISETP.GE.AND UP0, UPT, UR14, 0x1, UPT ;  /* 0x000000010e00788c */ /* 0x000fd6000bf06270 */
[----:B------:R-:W-:-:S04]  /*13140*/  @UP0 UIADD3 UR10, UPT, UPT, UR19, 0x1, URZ ;  /* 0x00000001130a0890 */ /* 0x000fc8000fffe0ff */
[----:B------:R-:W-:-:S04]  /*13150*/  @UP0 UISETP.NE.AND UP1, UPT, UR10, 0x2, UPT ;  /* 0x000000020a00088c */ /* 0x000fc8000bf25270 */
[----:B-1----:R-:W-:Y:S02]  /*13160*/  @UP0 USEL UR9, URZ, 0x1, UP1 ;  /* 0x00000001ff090887 */ /* 0x002fe40008800000 */
[----:B------:R-:W-:Y:S02]  /*13170*/  @UP0 USEL UR19, UR10, URZ, UP1 ;  /* 0x000000ff0a130287 */ /* 0x000fe40008800000 */
[----:B------:R-:W-:Y:S02]  /*13180*/  @UP0 ULOP3.LUT UR20, UR20, UR9, URZ, 0x3c, !UPT ;  /* 0x0000000914140292 */ /* 0x000fe4000f8e3cff */
[----:B------:R-:W-:-:S09]  /*13190*/  UISETP.NE.AND UP0, UPT, UR37, 0x8, UPT ;  /* 0x000000082500788c */ /* 0x000fd2000bf05270 */
[----:B------:R-:W-:Y:S05]  /*131a0*/  BRA.U UP0, `(.L_x_221) ;  /* 0x0000000100047547 */ /* 0x000fea000b800000 */
[----:B------:R-:W-:Y:S05]  /*131b0*/  BPT.TRAP 0x1 ;  /* 0x000000040000795c */ /* 0x000fea0000300000 */
.L_x_221:
[----:B------:R-:W-:Y:S01]  /*131c0*/  ULEA UR9, UR18, UR4, 0x3 ;  /* 0x0000000412097291 */ /* 0x000fe2000f8e18ff */
[----:B------:R-:W-:-:S08]  /*131d0*/  SHF.L.U32 R4, R2, 0x1f, RZ ;  /* 0x0000001f02047819 */ /* 0x000fd000000006ff */
[----:B------:R-:W1:Y:S02]  /*131e0*/  SYNCS.PHASECHK.TRANS64.TRYWAIT P0, [UR9+0x150], R4 ;  /* 0x00015004ff0075a7 */ /* 0x000e640008001109 */
[----:B-1----:R-:W-:Y:S05]  /*131f0*/  @!P0 BRA `(.L_x_222) ;  /* 0x0000001000888947 */ /* 0x002fea0003800000 */
.L_x_280:
[----:B------:R-:W-:-:S09]  /*13200*/  UIMAD UR10, UR18, 0x14, UR36 ;  /* 0x00000014120a78a4 */ /* 0x000fd2000f8e0224 */
[----:B------:R-:W2:Y:S04]  /*13210*/  LDS R16, [UR10+0x8] ;  /* 0x0000080aff107984 */ /* 0x000ea80008000800 */
[----:B-1----:R-:W1:Y:S01]  /*13220*/  LDS R3, [UR10+0xc] ;  /* 0x00000c0aff037984 */ /* 0x002e620008000800 */
[----:B------:R-:W-:Y:S01]  /*13230*/  @!PT LDS RZ, [RZ] ;  /* 0x00000000fffff984 */ /* 0x000fe20000000800 */
[----:B------:R-:W-:Y:S01]  /*13240*/  @!PT LDS RZ, [RZ] ;  /* 0x00000000fffff984 */ /* 0x000fe20000000800 */
[----:B------:R-:W-:Y:S01]  /*13250*/  @!PT LDS RZ, [RZ] ;  /* 0x00000000fffff984 */ /* 0x000fe20000000800 */
[----:B------:R-:W-:Y:S01]  /*13260*/  @!PT LDS RZ, [RZ] ;  /* 0x00000000fffff984 */ /* 0x000fe20000000800 */
[----:B------:R3:W-:Y:S06]  /*13270*/  MEMBAR.ALL.CTA ;  /* 0x0000000000007992 */ /* 0x0007ec0000008000 */
[----:B---3--:R-:W3:Y:S01]  /*13280*/  FENCE.VIEW.ASYNC.S ;  /* 0x00000000000073c6 */ /* 0x008ee20000000000 */
[----:B------:R-:W-:Y:S05]  /*13290*/  BRA.U UP0, `(.L_x_223) ;  /* 0x0000000100047547 */ /* 0x000fea000b800000 */
[----:B------:R-:W-:Y:S05]  /*132a0*/  BPT.TRAP 0x1 ;  /* 0x000000040000795c */ /* 0x000fea0000300000 */
.L_x_223:
[----:B------:R-:W-:Y:S01]  /*132b0*/  UIADD3 UR9, UPT, UPT, UR9, 0x190, URZ ;  /* 0x0000019009097890 */ /* 0x000fe2000fffe0ff */
[----:B-1----:R-:W-:Y:S01]  /*132c0*/  ISETP.NE.AND P0, PT, R3, RZ, PT ;  /* 0x000000ff0300720c */ /* 0x002fe20003f05270 */
[----:B------:R-:W-:Y:S02]  /*132d0*/  UIADD3 UR18, UPT, UPT, UR18, 0x1, URZ ;  /* 0x0000000112127890 */ /* 0x000fe4000fffe0ff */
[----:B------:R-:W-:Y:S02]  /*132e0*/  UPRMT UR9, UR5, 0x654, UR9 ;  /* 0x0000065405097896 */ /* 0x000fe40008000009 */
[----:B------:R-:W-:-:S04]  /*132f0*/  UISETP.NE.AND UP0, UPT, UR18, 0x8, UPT ;  /* 0x000000081200788c */ /* 0x000fc8000bf05270 */
[----:B------:R-:W-:-:S03]  /*13300*/  USEL UR18, UR18, URZ, UP0 ;  /* 0x000000ff12127287 */ /* 0x000fc60008000000 */
[----:B---3--:R-:W-:Y:S01]  /*13310*/  SYNCS.ARRIVE.TRANS64.RED.A1T0 RZ, [UR9], RZ ;  /* 0x000000ffffff79a7 */ /* 0x008fe20008100409 */
[----:B------:R-:W-:-:S06]  /*13320*/  USEL UR9, URZ, 0x1, UP0 ;  /* 0x00000001ff097887 */ /* 0x000fcc0008000000 */
[----:B------:R-:W-:Y:S01]  /*13330*/  LOP3.LUT R2, R2, UR9, RZ, 0x3c, !PT ;  /* 0x0000000902027c12 */ /* 0x000fe2000f8e3cff */
[----:B------:R-:W-:Y:S06]  /*13340*/  @P0 BRA `(.L_x_224) ;  /* 0xfffffff800080947 */ /* 0x000fec000383ffff */
[----:B------:R-:W1:Y:S01]  /*13350*/  S2UR UR5, SR_CgaCtaId ;  /* 0x00000000000579c3 */ /* 0x000e620000008800 */
[----:B------:R-:W-:Y:S01]  /*13360*/  ELECT P0, URZ, PT ;  /* 0x0000000000ff782f */ /* 0x000fe20003800000 */
[----:B------:R-:W-:Y:S01]  /*13370*/  HFMA2 R0, -RZ, RZ, 0, 5.9604644775390625e-08 ;  /* 0x00000001ff007431 */ /* 0x000fe200000001ff */
[----:B------:R-:W-:-:S05]  /*13380*/  UMOV UR6, 0x40 ;  /* 0x0000004000067882 */ /* 0x000fca0000000000 */
[----:B------:R-:W-:Y:S01]  /*13390*/  UVIRTCOUNT.DEALLOC.SMPOOL 0x80 ;  /* 0x000000800000784c */ /* 0x000fe20000000000 */
[----:B------:R-:W-:Y:S02]  /*133a0*/  UISETP.NE.AND UP0, UPT, UR44, URZ, UPT ;  /* 0x000000ff2c00728c */ /* 0x000fe4000bf05270 */
[----:B-1----:R-:W-:-:S09]  /*133b0*/  ULEA UR5, UR5, UR6, 0x18 ;  /* 0x0000000605057291 */ /* 0x002fd2000f8ec0ff */
[----:B------:R1:W-:Y:S01]  /*133c0*/  @P0 STS.U8 [UR5+0x1c], R0 ;  /* 0x00001c00ff000988 */ /* 0x0003e20008000005 */
[----:B------:R-:W-:Y:S05]  /*133d0*/  BRA.U UP0, `(.L_x_225) ;  /* 0x00000001006c7547 */ /* 0x000fea000b800000 */
[----:B------:R-:W-:Y:S05]  /*133e0*/  BRA.U UP3, `(.L_x_226) ;  /* 0x0000000103047547 */ /* 0x000fea000b800000 */
[----:B------:R-:W-:Y:S05]  /*133f0*/  BPT.TRAP 0x1 ;  /* 0x000000040000795c */ /* 0x000fea0000300000 */
.L_x_226:
[----:B------:R-:W-:Y:S01]  /*13400*/  ULEA UR6, UR19, UR4, 0x3 ;  /* 0x0000000413067291 */ /* 0x000fe2000f8e18ff */
[----:B------:R-:W-:Y:S01]  /*13410*/  MOV R3, UR20 ;  /* 0x0000001400037c02 */ /* 0x000fe20008000f00 */
[----:B------:R-:W-:-:S03]  /*13420*/  UIADD3 UR19, UPT, UPT, UR19, 0x1, URZ ;  /* 0x0000000113137890 */ /* 0x000fc6000fffe0ff */
[----:B------:R-:W-:-:S04]  /*13430*/  SHF.L.U32 R3, R3, 0x1f, RZ ;  /* 0x0000001f03037819 */ /* 0x000fc800000006ff */
[----:B------:R-:W3:Y:S02]  /*13440*/  SYNCS.PHASECHK.TRANS64.TRYWAIT P0, [UR6+0x120], R3 ;  /* 0x00012003ff0075a7 */ /* 0x000ee40008001106 */
[----:B---3--:R-:W-:Y:S05]  /*13450*/  @!P0 BRA `(.L_x_227) ;  /* 0x0000001000088947 */ /* 0x008fea0003800000 */
.L_x_282:
[----:B------:R-:W-:Y:S05]  /*13460*/  BRA.U UP3, `(.L_x_228) ;  /* 0x0000000103047547 */ /* 0x000fea000b800000 */
[----:B------:R-:W-:Y:S05]  /*13470*/  BPT.TRAP 0x1 ;  /* 0x000000040000795c */ /* 0x000fea0000300000 */
.L_x_228:
[----:B------:R-:W-:-:S04]  /*13480*/  UISETP.NE.AND UP1, UPT, UR19, 0x2, UPT ;  /* 0x000000021300788c */ /* 0x000fc8000bf25270 */
[----:B------:R-:W-:Y:S02]  /*13490*/  USEL UR6, URZ, 0x1, UP1 ;  /* 0x00000001ff067887 */ /* 0x000fe40008800000 */
[----:B------:R-:W-:Y:S02]  /*134a0*/  USEL UR19, UR19, URZ, UP1 ;  /* 0x000000ff13137287 */ /* 0x000fe40008800000 */
[----:B------:R-:W-:Y:S02]  /*134b0*/  ULOP3.LUT UR6, UR20, UR6, URZ, 0x3c, !UPT ;  /* 0x0000000614067292 */ /* 0x000fe4000f8e3cff */
[----:B------:R-:W-:-:S04]  /*134c0*/  ULEA UR19, UR19, UR4, 0x3 ;  /* 0x0000000413137291 */ /* 0x000fc8000f8e18ff */
[----:B------:R-:W-:Y:S02]  /*134d0*/  IMAD.U32 R2, RZ, RZ, UR6 ;  /* 0x00000006ff027e24 */ /* 0x000fe4000f8e00ff */
[----:B-1----:R-:W-:-:S03]  /*134e0*/  MOV R0, UR19 ;  /* 0x0000001300007c02 */ /* 0x002fc60008000f00 */
[----:B------:R-:W-:-:S04]  /*134f0*/  SHF.L.U32 R3, R2, 0x1f, RZ ;  /* 0x0000001f02037819 */ /* 0x000fc800000006ff */
[----:B------:R1:W3:Y:S03]  /*13500*/  SYNCS.PHASECHK.TRANS64.TRYWAIT P0, [R0+URZ+0x120], R3 ;  /* 0x00012003000075a7 */ /* 0x0002e600080011ff */
[----:B---3--:R-:W-:Y:S05]  /*13510*/  @!P0 NANOSLEEP.SYNCS 0x989680 ;  /* 0x009896800000895d */ /* 0x008fea0003900000 */
[----:B------:R-:W3:Y:S02]  /*13520*/  @!P0 SYNCS.PHASECHK.TRANS64 P0, [R0+URZ+0x120], R3 ;  /* 0x00012003000085a7 */ /* 0x000ee400080010ff */
[----:B---3--:R-:W-:Y:S05]  /*13530*/  @P0 BRA `(.L_x_229) ;  /* 0x0000000000200947 */ /* 0x008fea0003800000 */
.L_x_230:
[----:B---3--:R3:W4:Y:S02]  /*13540*/  SYNCS.PHASECHK.TRANS64.TRYWAIT P0, [R0+URZ+0x120], R3 ;  /* 0x00012003000075a7 */ /* 0x00872400080011ff */
[----:B----4-:R-:W-:Y:S05]  /*13550*/  @!P0 NANOSLEEP.SYNCS 0x989680 ;  /* 0x009896800000895d */ /* 0x010fea0003900000 */
[----:B------:R-:W4:Y:S02]  /*13560*/  @!P0 SYNCS.PHASECHK.TRANS64 P0, [R0+URZ+0x120], R3 ;  /* 0x00012003000085a7 */ /* 0x000f2400080010ff */
[----:B----4-:R-:W-:Y:S05]  /*13570*/  @!P0 BRA `(.L_x_230) ;  /* 0xfffffffc00f08947 */ /* 0x010fea000383ffff */
[----:B------:R-:W-:Y:S05]  /*13580*/  BRA `(.L_x_229) ;  /* 0x00000000000c7947 */ /* 0x000fea0003800000 */
.L_x_225:
[----:B------:R-:W-:-:S04]  /*13590*/  UIADD3 UR6, UPT, UPT, UR4, 0x140, URZ ;  /* 0x0000014004067890 */ /* 0x000fc8000fffe0ff */
[----:B------:R-:W-:-:S09]  /*135a0*/  UPRMT UR6, UR43, 0x654, UR6 ;  /* 0x000006542b067896 */ /* 0x000fd20008000006 */
[----:B------:R-:W-:Y:S03]  /*135b0*/  SYNCS.ARRIVE.TRANS64.RED.A1T0 RZ, [UR6], RZ ;  /* 0x000000ffffff79a7 */ /* 0x000fe60008100406 */
.L_x_229:
[----:B-1-3--:R-:W-:Y:S01]  /*135c0*/  SHF.L.U32 R3, RZ, 0x1f, RZ ;  /* 0x0000001fff037819 */ /* 0x00afe200000006ff */
[----:B------:R-:W-:Y:S01]  /*135d0*/  UIADD3 UR6, UPT, UPT, UR4, 0x140, URZ ;  /* 0x0000014004067890 */ /* 0x000fe2000fffe0ff */
[----:B------:R-:W-:Y:S02]  /*135e0*/  PLOP3.LUT P0, PT, PT, PT, UP0, 0x80, 0x8 ;  /* 0x000000000008781c */ /* 0x000fe40003f0f008 */
[----:B------:R-:W1:Y:S02]  /*135f0*/  SYNCS.PHASECHK.TRANS64.TRYWAIT P1, [UR4+0x140], R3 ;  /* 0x00014003ff0075a7 */ /* 0x000e640008021104 */
[----:B-1----:R-:W-:Y:S09]  /*13600*/  @!P1 BRA `(.L_x_231) ;  /* 0x0000000c00b49947 */ /* 0x002ff20003800000 */
.L_x_284:
[----:B------:R-:W-:Y:S01]  /*13610*/  @!UP0 UPRMT UR6, UR43, 0x654, UR6 ;  /* 0x000006542b068896 */ /* 0x000fe20008000006 */
[----:B------:R-:W-:-:S08]  /*13620*/  UMOV UR4, 0x1 ;  /* 0x0000000100047882 */ /* 0x000fd00000000000 */
[----:B------:R-:W-:Y:S01]  /*13630*/  @!P0 SYNCS.ARRIVE.TRANS64.RED.A1T0 RZ, [UR6], RZ ;  /* 0x000000ffffff89a7 */ /* 0x000fe20008100406 */
[----:B------:R-:W-:Y:S01]  /*13640*/  NOP ;  /* 0x0000000000007918 */ /* 0x000fe20000000000 */
[----:B-1----:R-:W1:Y:S01]  /*13650*/  LDS R0, [UR5+0x14] ;  /* 0x00001405ff007984 */ /* 0x002e620008000800 */
[----:B------:R-:W-:-:S03]  /*13660*/  ULOP3.LUT UR6, UR8, 0xffff, URZ, 0xc0, !UPT ;  /* 0x0000ffff08067892 */ /* 0x000fc6000f8ec0ff */
[----:B------:R-:W-:Y:S01]  /*13670*/  UMOV UR8, 0xffff ;  /* 0x0000ffff00087882 */ /* 0x000fe20000000000 */
[----:B------:R-:W-:-:S04]  /*13680*/  USHF.R.U32.HI UR6, URZ, 0x5, UR6 ;  /* 0x00000005ff067899 */ /* 0x000fc80008011606 */
[----:B------:R-:W-:Y:S02]  /*13690*/  USHF.L.U32 UR8, UR8, UR6, URZ ;  /* 0x0000000608087299 */ /* 0x000fe400080006ff */
[----:B------:R-:W-:-:S04]  /*136a0*/  USHF.L.U32 UR4, UR4, UR6, URZ ;  /* 0x0000000604047299 */ /* 0x000fc800080006ff */
[----:B-1----:R-:W-:-:S04]  /*136b0*/  LOP3.LUT R0, R0, UR8, RZ, 0xc0, !PT ;  /* 0x0000000800007c12 */ /* 0x002fc8000f8ec0ff */
[----:B------:R-:W-:-:S13]  /*136c0*/  ISETP.NE.AND P0, PT, R0, UR8, PT ;  /* 0x0000000800007c0c */ /* 0x000fda000bf05270 */
[----:B------:R-:W-:Y:S05]  /*136d0*/  @P0 BRA `(.L_x_232) ;  /* 0x0000000000580947 */ /* 0x000fea0003800000 */
[----:B------:R-:W1:Y:S02]  /*136e0*/  LDS R0, [UR5+0x18] ;  /* 0x00001805ff007984 */ /* 0x000e640008000800 */
[----:B-1----:R-:W-:-:S04]  /*136f0*/  LOP3.LUT R0, R0, UR4, RZ, 0xc0, !PT ;  /* 0x0000000400007c12 */ /* 0x002fc8000f8ec0ff */
[----:B------:R-:W-:-:S13]  /*13700*/  ISETP.NE.AND P0, PT, R0, UR4, PT ;  /* 0x0000000400007c0c */ /* 0x000fda000bf05270 */
[----:B------:R-:W-:Y:S05]  /*13710*/  @P0 BRA `(.L_x_233) ;  /* 0x00000000003c0947 */ /* 0x000fea0003800000 */
[----:B------:R-:W1:Y:S01]  /*13720*/  S2R R2, SR_LANEID ;  /* 0x0000000000027919 */ /* 0x000e620000000000 */
[----:B------:R-:W-:Y:S01]  /*13730*/  ULOP3.LUT UR8, URZ, UR8, URZ, 0x33, !UPT ;  /* 0x00000008ff087292 */ /* 0x000fe2000f8e33ff */
[----:B------:R-:W-:Y:S01]  /*13740*/  LOP3.LUT R4, RZ, UR4, RZ, 0x33, !PT ;  /* 0x00000004ff047c12 */ /* 0x000fe2000f8e33ff */
[----:B------:R-:W-:Y:S02]  /*13750*/  VOTEU.ANY UR7, UPT, PT ;  /* 0x0000000000077886 */ /* 0x000fe400038e0100 */
[----:B------:R-:W-:Y:S01]  /*13760*/  UFLO.U32 UR7, UR7 ;  /* 0x00000007000772bd */ /* 0x000fe200080e0000 */
[----:B------:R-:W3:Y:S01]  /*13770*/  REDUX UR4, R4 ;  /* 0x00000000040473c4 */ /* 0x000ee20000000000 */
[----:B------:R-:W-:-:S06]  /*13780*/  IMAD.U32 R0, RZ, RZ, UR8 ;  /* 0x00000008ff007e24 */ /* 0x000fcc000f8e00ff */
[----:B------:R4:W-:Y:S01]  /*13790*/  UTCATOMSWS.AND URZ, UR8 ;  /* 0x0000000800ff79e3 */ /* 0x0009e20008000000 */
[----:B------:R-:W5:Y:S01]  /*137a0*/  REDUX UR6, R0 ;  /* 0x00000000000673c4 */ /* 0x000f620000000000 */
[----:B-1----:R-:W-:Y:S01]  /*137b0*/  ISETP.EQ.U32.AND P0, PT, R2, UR7, PT ;  /* 0x0000000702007c0c */ /* 0x002fe2000bf02070 */
[----:B---3--:R-:W-:Y:S01]  /*137c0*/  IMAD.U32 R2, RZ, RZ, UR4 ;  /* 0x00000004ff027e24 */ /* 0x008fe2000f8e00ff */
[----:B-----5:R-:W-:-:S11]  /*137d0*/  MOV R3, UR6 ;  /* 0x0000000600037c02 */ /* 0x020fd60008000f00 */
[----:B------:R4:W-:Y:S04]  /*137e0*/  @P0 ATOMS.AND RZ, [UR5+0x14], R3 ;  /* 0x00001403ffff098c */ /* 0x0009e8000a800005 */
[----:B------:R4:W-:Y:S01]  /*137f0*/  @P0 ATOMS.AND RZ, [UR5+0x18], R2 ;  /* 0x00001802ffff098c */ /* 0x0009e2000a800005 */
[----:B------:R-:W-:Y:S05]  /*13800*/  BRA `(.L_x_234) ;  /* 0x0000000000147947 */ /* 0x000fea0003800000 */
.L_x_233:
[----:B------:R-:W-:Y:S02]  /*13810*/  MOV R2, 0x13830 ;  /* 0x0001383000027802 */ /* 0x000fe40000000f00 */
[----:B--2---:R-:W-:Y:S05]  /*13820*/  CALL.REL.NOINC `($__internal_0_$__cuda_sm10x_tcgen05_guardrail_trap_col_being_dealloced_not_returned_by_alloc) ;  /* 0x0000000c00447944 */ /* 0x004fea0003c00000 */
[----:B------:R-:W-:Y:S05]  /*13830*/  BRA `(.L_x_234) ;  /* 0x0000000000087947 */ /* 0x000fea0003800000 */
.L_x_232:
[----:B------:R-:W-:Y:S02]  /*13840*/  MOV R2, 0x13860 ;  /* 0x0001386000027802 */ /* 0x000fe40000000f00 */
[----:B--2---:R-:W-:Y:S05]  /*13850*/  CALL.REL.NOINC `($__internal_2_$__cuda_sm10x_tcgen05_guardrail_trap_unallocated_columns_being_dealloced) ;  /* 0x0000000c00507944 */ /* 0x004fea0003c00000 */
.L_x_234:
[----:B------:R-:W-:Y:S01]  /*13860*/  NOP ;  /* 0x0000000000007918 */ /* 0x000fe20000000000 */
[----:B----4-:R-:W-:Y:S05]  /*13870*/  EXIT ;  /* 0x000000000000794d */ /* 0x010fea0003800000 */
.L_x_34:
[----:B------:R-:W-:-:S07]  /*13880*/  MOV R0, UR9 ;  /* 0x0000000900007c02 */ /* 0x000fce0008000f00 */
.L_x_235:
[----:B--2---:R2:W3:Y:S02]  /*13890*/  SYNCS.PHASECHK.TRANS64.TRYWAIT P0, [R0+URZ+0x20], R3 ;  /* 0x00002003000075a7 */ /* 0x0044e400080011ff */
[----:B---3--:R-:W-:Y:S05]  /*138a0*/  @!P0 NANOSLEEP.SYNCS 0x989680 ;  /* 0x009896800000895d */ /* 0x008fea0003900000 */
[----:B------:R-:W3:Y:S02]  /*138b0*/  @!P0 SYNCS.PHASECHK.TRANS64 P0, [R0+URZ+0x20], R3 ;  /* 0x00002003000085a7 */ /* 0x000ee400080010ff */
[----:B---3--:R-:W-:Y:S05]  /*138c0*/  @!P0 BRA `(.L_x_235) ;  /* 0xfffffffc00f08947 */ /* 0x008fea000383ffff */
[----:B------:R-:W-:Y:S05]  /*138d0*/  BRA `(.L_x_33) ;  /* 0xffffff0800987947 */ /* 0x000fea000383ffff */
.L_x_41:
[----:B--2---:R-:W-:-:S07]  /*138e0*/  MOV R0, UR9 ;  /* 0x0000000900007c02 */ /* 0x004fce0008000f00 */
.L_x_236:
[----:B--2---:R2:W3:Y:S02]  /*138f0*/  SYNCS.PHASECHK.TRANS64.TRYWAIT P0, [R0+URZ+0x20], R3 ;  /* 0x00002003000075a7 */ /* 0x0044e400080011ff */
[----:B---3--:R-:W-:Y:S05]  /*13900*/  @!P0 NANOSLEEP.SYNCS 0x989680 ;  /* 0x009896800000895d */ /* 0x008fea0003900000 */
[----:B------:R-:W3:Y:S02]  /*13910*/  @!P0 SYNCS.PHASECHK.TRANS64 P0, [R0+URZ+0x20], R3 ;  /* 0x00002003000085a7 */ /* 0x000ee400080010ff */
[----:B---3--:R-:W-:Y:S05]  /*13920*/  @!P0 BRA `(.L_x_236) ;  /* 0xfffffffc00f08947 */ /* 0x008fea000383ffff */
[----:B------:R-:W-:Y:S05]  /*13930*/  BRA `(.L_x_40) ;  /* 0xffffff0c00347947 */ /* 0x000fea000383ffff */
.L_x_47:
[----:B--2---:R-:W-:-:S07]  /*13940*/  MOV R0, UR4 ;  /* 0x0000000400007c02 */ /* 0x004fce0008000f00 */
.L_x_237:
[----:B-1----:R1:W2:Y:S02]  /*13950*/  SYNCS.PHASECHK.TRANS64.TRYWAIT P0, [R0+URZ+0x150], R3 ;  /* 0x00015003000075a7 */ /* 0x0022a400080011ff */
[----:B--2---:R-:W-:Y:S05]  /*13960*/  @!P0 NANOSLEEP.SYNCS 0x989680 ;  /* 0x009896800000895d */ /* 0x004fea0003900000 */
[----:B------:R-:W2:Y:S02]  /*13970*/  @!P0 SYNCS.PHASECHK.TRANS64 P0, [R0+URZ+0x150], R3 ;  /* 0x00015003000085a7 */ /* 0x000ea400080010ff */
[----:B--2---:R-:W-:Y:S05]  /*13980*/  @!P0 BRA `(.L_x_237) ;  /* 0xfffffffc00f08947 */ /* 0x004fea000383ffff */
[----:B------:R-:W-:Y:S05]  /*13990*/  BRA `(.L_x_238) ;  /* 0xffffff0c00bc7947 */ /* 0x000fea000383ffff */
.L_x_50:
[----:B------:R-:W-:-:S07]  /*139a0*/  MOV R0, UR4 ;  /* 0x0000000400007c02 */ /* 0x000fce0008000f00 */
.L_x_239:
[----:B-1----:R1:W2:Y:S02]  /*139b0*/  SYNCS.PHASECHK.TRANS64.TRYWAIT P0, [R0+URZ], R3 ;  /* 0x00000003000075a7 */ /* 0x0022a400080011ff */
[----:B--2---:R-:W-:Y:S05]  /*139c0*/  @!P0 NANOSLEEP.SYNCS 0x989680 ;  /* 0x009896800000895d */ /* 0x004fea0003900000 */
[----:B------:R-:W2:Y:S02]  /*139d0*/  @!P0 SYNCS.PHASECHK.TRANS64 P0, [R0+URZ], R3 ;  /* 0x00000003000085a7 */ /* 0x000ea400080010ff */
[----:B--2---:R-:W-:Y:S05]  /*139e0*/  @!P0 BRA `(.L_x_239) ;  /* 0xfffffffc00f08947 */ /* 0x004fea000383ffff */
[----:B------:R-:W-:Y:S05]  /*139f0*/  BRA `(.L_x_240) ;  /* 0xffffff1000247947 */ /* 0x000fea000383ffff */
.L_x_51:
[----:B------:R-:W-:-:S07]  /*13a00*/  MOV R0, UR4 ;  /* 0x0000000400007c02 */ /* 0x000fce0008000f00 */
.L_x_241:
[----:B-1----:R1:W2:Y:S02]  /*13a10*/  SYNCS.PHASECHK.TRANS64.TRYWAIT P0, [R0+URZ], R3 ;  /* 0x00000003000075a7 */ /* 0x0022a400080011ff */
[----:B--2---:R-:W-:Y:S05]  /*13a20*/  @!P0 NANOSLEEP.SYNCS 0x989680 ;  /* 0x009896800000895d */ /* 0x004fea0003900000 */
[----:B------:R-:W2:Y:S02]  /*13a30*/  @!P0 SYNCS.PHASECHK.TRANS64 P0, [R0+URZ], R3 ;  /* 0x00000003000085a7 */ /* 0x000ea400080010ff */
[----:B--2---:R-:W-:Y:S05]  /*13a40*/  @!P0 BRA `(.L_x_241) ;  /* 0xfffffffc00f08947 */ /* 0x004fea000383ffff */
[----:B------:R-:W-:Y:S05]  /*13a50*/  BRA `(.L_x_242) ;  /* 0xffffff1000307947 */ /* 0x000fea000383ffff */
.L_x_52:
[----:B------:R-:W-:-:S07]  /*13a60*/  MOV R0, UR4 ;  /* 0x0000000400007c02 */ /* 0x000fce0008000f00 */
.L_x_243:
[----:B-1----:R1:W2:Y:S02]  /*13a70*/  SYNCS.PHASECHK.TRANS64.TRYWAIT P0, [R0+URZ], R3 ;  /* 0x00000003000075a7 */ /* 0x0022a400080011ff */
[----:B--2---:R-:W-:Y:S05]  /*13a80*/  @!P0 NANOSLEEP.SYNCS 0x989680 ;  /* 0x009896800000895d */ /* 0x004fea0003900000 */
[----:B------:R-:W2:Y:S02]  /*13a90*/  @!P0 SYNCS.PHASECHK.TRANS64 P0, [R0+URZ], R3 ;  /* 0x00000003000085a7 */ /* 0x000ea400080010ff */
[----:B--2---:R-:W-:Y:S05]  /*13aa0*/  @!P0 BRA `(.L_x_243) ;  /* 0xfffffffc00f08947 */ /* 0x004fea000383ffff */
[----:B------:R-:W-:Y:S05]  /*13ab0*/  BRA `(.L_x_244) ;  /* 0xffffff10003c7947 */ /* 0x000fea000383ffff */
.L_x_67:
[----:B------:R-:W-:-:S07]  /*13ac0*/  MOV R16, UR4 ;  /* 0x0000000400107c02 */ /* 0x000fce0008000f00 */
.L_x_245:
[----:B-1----:R1:W2:Y:S02]  /*13ad0*/  SYNCS.PHASECHK.TRANS64.TRYWAIT P0, [R16+URZ+0xd0], R15 ;  /* 0x0000d00f100075a7 */ /* 0x0022a400080011ff */
[----:B--2---:R-:W-:Y:S05]  /*13ae0*/  @!P0 NANOSLEEP.SYNCS 0x989680 ;  /* 0x009896800000895d */ /* 0x004fea0003900000 */
[----:B------:R-:W2:Y:S02]  /*13af0*/  @!P0 SYNCS.PHASECHK.TRANS64 P0, [R16+URZ+0xd0], R15 ;  /* 0x0000d00f100085a7 */ /* 0x000ea400080010ff */
[----:B--2---:R-:W-:Y:S05]  /*13b00*/  @!P0 BRA `(.L_x_245) ;  /* 0xfffffffc00f08947 */ /* 0x004fea000383ffff */
[----:B------:R-:W-:Y:S05]  /*13b10*/  BRA `(.L_x_246) ;  /* 0xffffff2c002c7947 */ /* 0x000fea000383ffff */
.L_x_83:
[----:B------:R-:W-:-:S07]  /*13b20*/  MOV R11, UR4 ;  /* 0x00000004000b7c02 */ /* 0x000fce0008000f00 */
.L_x_247:
[----:B-1----:R1:W2:Y:S02]  /*13b30*/  SYNCS.PHASECHK.TRANS64.TRYWAIT P0, [R11+URZ+0xd0], R2 ;  /* 0x0000d0020b0075a7 */ /* 0x0022a400080011ff */
[----:B--2---:R-:W-:Y:S05]  /*13b40*/  @!P0 NANOSLEEP.SYNCS 0x989680 ;  /* 0x009896800000895d */ /* 0x004fea0003900000 */
[----:B------:R-:W2:Y:S02]  /*13b50*/  @!P0 SYNCS.PHASECHK.TRANS64 P0, [R11+URZ+0xd0], R2 ;  /* 0x0000d0020b0085a7 */ /* 0x000ea400080010ff */
[----:B--2---:R-:W-:Y:S05]  /*13b60*/  @!P0 BRA `(.L_x_247) ;  /* 0xfffffffc00f08947 */ /* 0x004fea000383ffff */
[----:B------:R-:W-:Y:S05]  /*13b70*/  BRA `(.L_x_248) ;  /* 0xffffff48001c7947 */ /* 0x000fea000383ffff */
.L_x_92:
[----:B--2---:R2:W4:Y:S02]  /*13b80*/  SYNCS.PHASECHK.TRANS64.TRYWAIT P0, [R15+URZ+0x88], R6 ;  /* 0x000088060f0075a7 */ /* 0x00452400080011ff */
[----:B----4-:R-:W-:Y:S05]  /*13b90*/  @!P0 NANOSLEEP.SYNCS 0x989680 ;  /* 0x009896800000895d */ /* 0x010fea0003900000 */
[----:B------:R-:W4:Y:S02]  /*13ba0*/  @!P0 SYNCS.PHASECHK.TRANS64 P0, [R15+URZ+0x88], R6 ;  /* 0x000088060f0085a7 */ /* 0x000f2400080010ff */
[----:B----4-:R-:W-:Y:S05]  /*13bb0*/  @!P0 BRA `(.L_x_92) ;  /* 0xfffffffc00f08947 */ /* 0x010fea000383ffff */
[----:B------:R-:W-:Y:S05]  /*13bc0*/  BRA `(.L_x_89) ;  /* 0xffffff5000307947 */ /* 0x000fea000383ffff */
.L_x_96:
[----:B------:R-:W-:Y:S07]  /*13bd0*/  MOV R0, UR24 ;  /* 0x0000001800007c02 */ /* 0x000fee0008000f00 */
.L_x_249:
[----:B------:R1:W1:Y:S02]  /*13be0*/  SYNCS.PHASECHK.TRANS64.TRYWAIT P0, [R0+URZ+0x60], R5 ;  /* 0x00006005000075a7 */ /* 0x00026400080011ff */
[----:B-1----:R-:W-:Y:S05]  /*13bf0*/  @!P0 NANOSLEEP.SYNCS 0x989680 ;  /* 0x009896800000895d */ /* 0x002fea0003900000 */
[----:B------:R-:W1:Y:S02]  /*13c00*/  @!P0 SYNCS.PHASECHK.TRANS64 P0, [R0+URZ+0x60], R5 ;  /* 0x00006005000085a7 */ /* 0x000e6400080010ff */
[----:B-1----:R-:W-:Y:S05]  /*13c10*/  @!P0 BRA `(.L_x_249) ;  /* 0xfffffffc00f08947 */ /* 0x002fea000383ffff */
[----:B------:R-:W-:Y:S05]  /*13c20*/  BRA `(.L_x_250) ;  /* 0xffffff5000b47947 */ /* 0x000fea000383ffff */
.L_x_102:
[----:B------:R-:W-:Y:S07]  /*13c30*/  MOV R0, UR24 ;  /* 0x0000001800007c02 */ /* 0x000fee0008000f00 */
.L_x_251:
[----:B-1----:R1:W4:Y:S02]  /*13c40*/  SYNCS.PHASECHK.TRANS64.TRYWAIT P0, [R0+URZ+0x68], R5 ;  /* 0x00006805000075a7 */ /* 0x00232400080011ff */
[----:B----4-:R-:W-:Y:S05]  /*13c50*/  @!P0 NANOSLEEP.SYNCS 0x989680 ;  /* 0x009896800000895d */ /* 0x010fea0003900000 */
[----:B------:R-:W4:Y:S02]  /*13c60*/  @!P0 SYNCS.PHASECHK.TRANS64 P0, [R0+URZ+0x68], R5 ;  /* 0x00006805000085a7 */ /* 0x000f2400080010ff */
[----:B----4-:R-:W-:Y:S05]  /*13c70*/  @!P0 BRA `(.L_x_251) ;  /* 0xfffffffc00f08947 */ /* 0x010fea000383ffff */
[----:B------:R-:W-:Y:S05]  /*13c80*/  BRA `(.L_x_252) ;  /* 0xffffff5400047947 */ /* 0x000fea000383ffff */
.L_x_108:
[----:B-1--4-:R-:W-:Y:S07]  /*13c90*/  MOV R0, UR24 ;  /* 0x0000001800007c02 */ /* 0x012fee0008000f00 */
.L_x_253:
[----:B-1----:R1:W4:Y:S02]  /*13ca0*/  SYNCS.PHASECHK.TRANS64.TRYWAIT P0, [R0+URZ+0x70], R5 ;  /* 0x00007005000075a7 */ /* 0x00232400080011ff */
[----:B----4-:R-:W-:Y:S05]  /*13cb0*/  @!P0 NANOSLEEP.SYNCS 0x989680 ;  /* 0x009896800000895d */ /* 0x010fea0003900000 */
[----:B------:R-:W4:Y:S02]  /*13cc0*/  @!P0 SYNCS.PHASECHK.TRANS64 P0, [R0+URZ+0x70], R5 ;  /* 0x00007005000085a7 */ /* 0x000f2400080010ff */
[----:B----4-:R-:W-:Y:S05]  /*13cd0*/  @!P0 BRA `(.L_x_253) ;  /* 0xfffffffc00f08947 */ /* 0x010fea000383ffff */
[----:B------:R-:W-:Y:S05]  /*13ce0*/  BRA `(.L_x_254) ;  /* 0xffffff54005c7947 */ /* 0x000fea000383ffff */
.L_x_114:
[----:B-1--4-:R-:W-:Y:S07]  /*13cf0*/  MOV R0, UR24 ;  /* 0x0000001800007c02 */ /* 0x012fee0008000f00 */
.L_x_255:
[----:B-1----:R1:W4:Y:S02]  /*13d00*/  SYNCS.PHASECHK.TRANS64.TRYWAIT P0, [R0+URZ+0x78], R5 ;  /* 0x00007805000075a7 */ /* 0x00232400080011ff */
[----:B----4-:R-:W-:Y:S05]  /*13d10*/  @!P0 NANOSLEEP.SYNCS 0x989680 ;  /* 0x009896800000895d */ /* 0x010fea0003900000 */
[----:B------:R-:W4:Y:S02]  /*13d20*/  @!P0 SYNCS.PHASECHK.TRANS64 P0, [R0+URZ+0x78], R5 ;  /* 0x00007805000085a7 */ /* 0x000f2400080010ff */
[----:B----4-:R-:W-:Y:S05]  /*13d30*/  @!P0 BRA `(.L_x_255) ;  /* 0xfffffffc00f08947 */ /* 0x010fea000383ffff */
[----:B------:R-:W-:Y:S05]  /*13d40*/  BRA `(.L_x_256) ;  /* 0xffffff5400b47947 */ /* 0x000fea000383ffff */
.L_x_120:
[----:B----4-:R-:W-:Y:S07]  /*13d50*/  MOV R0, UR8 ;  /* 0x0000000800007c02 */ /* 0x010fee0008000f00 */
.L_x_257:
[----:B-1----:R1:W4:Y:S02]  /*13d60*/  SYNCS.PHASECHK.TRANS64.TRYWAIT P0, [R0+URZ+0x150], R5 ;  /* 0x00015005000075a7 */ /* 0x00232400080011ff */
[----:B----4-:R-:W-:Y:S05]  /*13d70*/  @!P0 NANOSLEEP.SYNCS 0x989680 ;  /* 0x009896800000895d */ /* 0x010fea0003900000 */
[----:B------:R-:W4:Y:S02]  /*13d80*/  @!P0 SYNCS.PHASECHK.TRANS64 P0, [R0+URZ+0x150], R5 ;  /* 0x00015005000085a7 */ /* 0x000f2400080010ff */
[----:B----4-:R-:W-:Y:S05]  /*13d90*/  @!P0 BRA `(.L_x_257) ;  /* 0xfffffffc00f08947 */ /* 0x010fea000383ffff */
[----:B------:R-:W-:Y:S05]  /*13da0*/  BRA `(.L_x_258) ;  /* 0xffffff58001c7947 */ /* 0x000fea000383ffff */
.L_x_124:
[----:B------:R-:W-:-:S07]  /*13db0*/  MOV R0, UR24 ;  /* 0x0000001800007c02 */ /* 0x000fce0008000f00 */
.L_x_259:
[----:B-1----:R1:W2:Y:S02]  /*13dc0*/  SYNCS.PHASECHK.TRANS64.TRYWAIT P0, [R0+URZ+0x60], R3 ;  /* 0x00006003000075a7 */ /* 0x0022a400080011ff */
[----:B--2---:R-:W-:Y:S05]  /*13dd0*/  @!P0 NANOSLEEP.SYNCS 0x989680 ;  /* 0x009896800000895d */ /* 0x004fea0003900000 */
[----:B------:R-:W2:Y:S02]  /*13de0*/  @!P0 SYNCS.PHASECHK.TRANS64 P0, [R0+URZ+0x60], R3 ;  /* 0x00006003000085a7 */ /* 0x000ea400080010ff */
[----:B--2---:R-:W-:Y:S05]  /*13df0*/  @!P0 BRA `(.L_x_259) ;  /* 0xfffffffc00f08947 */ /* 0x004fea000383ffff */
[----:B------:R-:W-:Y:S05]  /*13e00*/  BRA `(.L_x_260) ;  /* 0xffffff5800887947 */ /* 0x000fea000383ffff */
.L_x_126:
[----:B-1----:R-:W-:-:S07]  /*13e10*/  MOV R0, UR24 ;  /* 0x0000001800007c02 */ /* 0x002fce0008000f00 */
.L_x_261:
[----:B-1----:R1:W2:Y:S02]  /*13e20*/  SYNCS.PHASECHK.TRANS64.TRYWAIT P0, [R0+URZ+0x68], R3 ;  /* 0x00006803000075a7 */ /* 0x0022a400080011ff */
[----:B--2---:R-:W-:Y:S05]  /*13e30*/  @!P0 NANOSLEEP.SYNCS 0x989680 ;  /* 0x009896800000895d */ /* 0x004fea0003900000 */
[----:B------:R-:W2:Y:S02]  /*13e40*/  @!P0 SYNCS.PHASECHK.TRANS64 P0, [R0+URZ+0x68], R3 ;  /* 0x00006803000085a7 */ /* 0x000ea400080010ff */
[----:B--2---:R-:W-:Y:S05]  /*13e50*/  @!P0 BRA `(.L_x_261) ;  /* 0xfffffffc00f08947 */ /* 0x004fea000383ffff */
[----:B------:R-:W-:Y:S05]  /*13e60*/  BRA `(.L_x_262) ;  /* 0xffffff5800807947 */ /* 0x000fea000383ffff */
.L_x_128:
[----:B-1----:R-:W-:-:S07]  /*13e70*/  MOV R0, UR24 ;  /* 0x0000001800007c02 */ /* 0x002fce0008000f00 */
.L_x_263:
[----:B-1----:R1:W2:Y:S02]  /*13e80*/  SYNCS.PHASECHK.TRANS64.TRYWAIT P0, [R0+URZ+0x70], R3 ;  /* 0x00007003000075a7 */ /* 0x0022a400080011ff */
[----:B--2---:R-:W-:Y:S05]  /*13e90*/  @!P0 NANOSLEEP.SYNCS 0x989680 ;  /* 0x009896800000895d */ /* 0x004fea0003900000 */
[----:B------:R-:W2:Y:S02]  /*13ea0*/  @!P0 SYNCS.PHASECHK.TRANS64 P0, [R0+URZ+0x70], R3 ;  /* 0x00007003000085a7 */ /* 0x000ea400080010ff */
[----:B--2---:R-:W-:Y:S05]  /*13eb0*/  @!P0 BRA `(.L_x_263) ;  /* 0xfffffffc00f08947 */ /* 0x004fea000383ffff */
[----:B------:R-:W-:Y:S05]  /*13ec0*/  BRA `(.L_x_264) ;  /* 0xffffff5800787947 */ /* 0x000fea000383ffff */
.L_x_137:
[----:B------:R-:W-:Y:S07]  /*13ed0*/  MOV R0, UR6 ;  /* 0x0000000600007c02 */ /* 0x000fee0008000f00 */
.L_x_265:
[----:B-1----:R1:W3:Y:S02]  /*13ee0*/  SYNCS.PHASECHK.TRANS64.TRYWAIT P0, [R0+URZ+0x150], R3 ;  /* 0x00015003000075a7 */ /* 0x0022e400080011ff */
[----:B---3--:R-:W-:Y:S05]  /*13ef0*/  @!P0 NANOSLEEP.SYNCS 0x989680 ;  /* 0x009896800000895d */ /* 0x008fea0003900000 */
[----:B------:R-:W3:Y:S02]  /*13f00*/  @!P0 SYNCS.PHASECHK.TRANS64 P0, [R0+URZ+0x150], R3 ;  /* 0x00015003000085a7 */ /* 0x000ee400080010ff */
[----:B---3--:R-:W-:Y:S05]  /*13f10*/  @!P0 BRA `(.L_x_265) ;  /* 0xfffffffc00f08947 */ /* 0x008fea000383ffff */
[----:B------:R-:W-:Y:S05]  /*13f20*/  BRA `(.L_x_266) ;  /* 0xffffff6400187947 */ /* 0x000fea000383ffff */
.L_x_146:
[----:B------:R-:W-:Y:S07]  /*13f30*/  MOV R15, 0xffffffff ;  /* 0xffffffff000f7802 */ /* 0x000fee0000000f00 */
[----:B-1-345:R-:W-:Y:S05]  /*13f40*/  WARPSYNC.COLLECTIVE R15, `(.L_x_267) ;  /* 0x000000000f0c7348 */ /* 0x03afea0003c00000 */
[----:B------:R-:W-:Y:S02]  /*13f50*/  ELECT P6, UR79, PT ;  /* 0x00000000004f782f */ /* 0x000fe400038c0000 */
[----:B------:R-:W-:Y:S01]  /*13f60*/  MOV R14, UR79 ;  /* 0x0000004f000e7c02 */ /* 0x000fe20008000f00 */
[----:B-1-345:R-:W-:Y:S10]  /*13f70*/  ENDCOLLECTIVE ;  /* 0x000000000000791b */ /* 0x03aff40003800000 */
.L_x_267:
[----:B------:R-:W-:Y:S05]  /*13f80*/  BRA `(.L_x_268) ;  /* 0xffffff6800287947 */ /* 0x000fea000383ffff */
.L_x_151:
[----:B--2---:R-:W-:Y:S04]  /*13f90*/  MOV R3, UR43 ;  /* 0x0000002b00037c02 */ /* 0x004fe80008000f00 */
[----:B------:R2:W1:Y:S03]  /*13fa0*/  SYNCS.PHASECHK.TRANS64.TRYWAIT P0, [R3+URZ+0x40], R2 ;  /* 0x00004002030075a7 */ /* 0x00046600080011ff */
[----:B-1----:R-:W-:Y:S05]  /*13fb0*/  @!P0 NANOSLEEP.SYNCS 0x989680 ;  /* 0x009896800000895d */ /* 0x002fea0003900000 */
[----:B------:R-:W1:Y:S02]  /*13fc0*/  @!P0 SYNCS.PHASECHK.TRANS64 P0, [R3+URZ+0x40], R2 ;  /* 0x00004002030085a7 */ /* 0x000e6400080010ff */
[----:B-1----:R-:W-:Y:S05]  /*13fd0*/  @!P0 BRA `(.L_x_151) ;  /* 0xfffffffc00ec8947 */ /* 0x002fea000383ffff */
[----:B------:R-:W-:Y:S05]  /*13fe0*/  BRA `(.L_x_150) ;  /* 0xffffff6800d07947 */ /* 0x000fea000383ffff */
.L_x_155:
[----:B-1----:R1:W3:Y:S02]  /*13ff0*/  SYNCS.PHASECHK.TRANS64.TRYWAIT P1, [R145+URZ+0x110], R0 ;  /* 0x00011000910075a7 */ /* 0x0022e400080211ff */
[----:B---3--:R-:W-:Y:S05]  /*14000*/  @!P1 NANOSLEEP.SYNCS 0x989680 ;  /* 0x009896800000995d */ /* 0x008fea0003900000 */
[----:B------:R-:W3:Y:S02]  /*14010*/  @!P1 SYNCS.PHASECHK.TRANS64 P1, [R145+URZ+0x110], R0 ;  /* 0x00011000910095a7 */ /* 0x000ee400080210ff */
[----:B---3--:R-:W-:Y:S05]  /*14020*/  @!P1 BRA `(.L_x_155) ;  /* 0xfffffffc00f09947 */ /* 0x008fea000383ffff */
[----:B------:R-:W-:Y:S05]  /*14030*/  BRA `(.L_x_154) ;  /* 0xffffff6c00d87947 */ /* 0x000fea000383ffff */
.L_x_162:
[----:B-1----:R-:W-:Y:S04]  /*14040*/  MOV R3, UR43 ;  /* 0x0000002b00037c02 */ /* 0x002fe80008000f00 */
[----:B------:R1:W2:Y:S03]  /*14050*/  SYNCS.PHASECHK.TRANS64.TRYWAIT P1, [R3+URZ+0x48], R0 ;  /* 0x00004800030075a7 */ /* 0x0002a600080211ff */
[----:B--2---:R-:W-:Y:S05]  /*14060*/  @!P1 NANOSLEEP.SYNCS 0x989680 ;  /* 0x009896800000995d */ /* 0x004fea0003900000 */
[----:B------:R-:W2:Y:S02]  /*14070*/  @!P1 SYNCS.PHASECHK.TRANS64 P1, [R3+URZ+0x48], R0 ;  /* 0x00004800030095a7 */ /* 0x000ea400080210ff */
[----:B--2---:R-:W-:Y:S05]  /*14080*/  @!P1 BRA `(.L_x_162) ;  /* 0xfffffffc00ec9947 */ /* 0x004fea000383ffff */
[----:B------:R-:W-:Y:S05]  /*14090*/  BRA `(.L_x_161) ;  /* 0xffffff8000c07947 */ /* 0x000fea000383ffff */
.L_x_170:
[----:B-1----:R-:W-:Y:S04]  /*140a0*/  MOV R0, UR43 ;  /* 0x0000002b00007c02 */ /* 0x002fe80008000f00 */
[----:B------:R1:W3:Y:S03]  /*140b0*/  SYNCS.PHASECHK.TRANS64.TRYWAIT P1, [R0+URZ+0x50], R3 ;  /* 0x00005003000075a7 */ /* 0x0002e600080211ff */
[----:B---3--:R-:W-:Y:S05]  /*140c0*/  @!P1 NANOSLEEP.SYNCS 0x989680 ;  /* 0x009896800000995d */ /* 0x008fea0003900000 */
[----:B------:R-:W3:Y:S02]  /*140d0*/  @!P1 SYNCS.PHASECHK.TRANS64 P1, [R0+URZ+0x50], R3 ;  /* 0x00005003000095a7 */ /* 0x000ee400080210ff */
[----:B---3--:R-:W-:Y:S05]  /*140e0*/  @!P1 BRA `(.L_x_170) ;  /* 0xfffffffc00ec9947 */ /* 0x008fea000383ffff */
[----:B------:R-:W-:Y:S05]  /*140f0*/  BRA `(.L_x_169) ;  /* 0xffffff98004c7947 */ /* 0x000fea000383ffff */
.L_x_178:
[----:B--2---:R-:W-:Y:S04]  /*14100*/  MOV R0, UR43 ;  /* 0x0000002b00007c02 */ /* 0x004fe80008000f00 */
[----:B------:R2:W1:Y:S03]  /*14110*/  SYNCS.PHASECHK.TRANS64.TRYWAIT P1, [R0+URZ+0x58], R3 ;  /* 0x00005803000075a7 */ /* 0x00046600080211ff */
[----:B-1----:R-:W-:Y:S05]  /*14120*/  @!P1 NANOSLEEP.SYNCS 0x989680 ;  /* 0x009896800000995d */ /* 0x002fea0003900000 */
[----:B------:R-:W1:Y:S02]  /*14130*/  @!P1 SYNCS.PHASECHK.TRANS64 P1, [R0+URZ+0x58], R3 ;  /* 0x00005803000095a7 */ /* 0x000e6400080210ff */
[----:B-1----:R-:W-:Y:S05]  /*14140*/  @!P1 BRA `(.L_x_178) ;  /* 0xfffffffc00ec9947 */ /* 0x002fea000383ffff */
[----:B------:R-:W-:Y:S05]  /*14150*/  BRA `(.L_x_177) ;  /* 0xffffffac00e47947 */ /* 0x000fea000383ffff */
.L_x_190:
[----:B------:R-:W-:Y:S07]  /*14160*/  MOV R4, UR23 ;  /* 0x0000001700047c02 */ /* 0x000fee0008000f00 */
.L_x_269:
[----:B-1----:R1:W3:Y:S02]  /*14170*/  SYNCS.PHASECHK.TRANS64.TRYWAIT P0, [R4+URZ+0x90], R5 ;  /* 0x00009005040075a7 */ /* 0x0022e400080011ff */
[----:B---3--:R-:W-:Y:S05]  /*14180*/  @!P0 NANOSLEEP.SYNCS 0x989680 ;  /* 0x009896800000895d */ /* 0x008fea0003900000 */
[----:B------:R-:W3:Y:S02]  /*14190*/  @!P0 SYNCS.PHASECHK.TRANS64 P0, [R4+URZ+0x90], R5 ;  /* 0x00009005040085a7 */ /* 0x000ee400080010ff */
[----:B---3--:R-:W-:Y:S05]  /*141a0*/  @!P0 BRA `(.L_x_269) ;  /* 0xfffffffc00f08947 */ /* 0x008fea000383ffff */
[----:B------:R-:W-:Y:S05]  /*141b0*/  BRA `(.L_x_270) ;  /* 0xffffffd000147947 */ /* 0x000fea000383ffff */
.L_x_193:
[----:B------:R-:W-:Y:S07]  /*141c0*/  MOV R4, UR23 ;  /* 0x0000001700047c02 */ /* 0x000fee0008000f00 */
.L_x_271:
[----:B-1----:R1:W3:Y:S02]  /*141d0*/  SYNCS.PHASECHK.TRANS64.TRYWAIT P1, [R4+URZ+0x190], R5 ;  /* 0x00019005040075a7 */ /* 0x0022e400080211ff */
[----:B---3--:R-:W-:Y:S05]  /*141e0*/  @!P1 NANOSLEEP.SYNCS 0x989680 ;  /* 0x009896800000995d */ /* 0x008fea0003900000 */
[----:B------:R-:W3:Y:S02]  /*141f0*/  @!P1 SYNCS.PHASECHK.TRANS64 P1, [R4+URZ+0x190], R5 ;  /* 0x00019005040095a7 */ /* 0x000ee400080210ff */
[----:B---3--:R-:W-:Y:S05]  /*14200*/  @!P1 BRA `(.L_x_271) ;  /* 0xfffffffc00f09947 */ /* 0x008fea000383ffff */
[----:B------:R-:W-:Y:S05]  /*14210*/  BRA `(.L_x_272) ;  /* 0xffffffd000707947 */ /* 0x000fea000383ffff */
.L_x_209:
[----:B-1----:R-:W-:-:S04]  /*14220*/  MOV R0, UR6 ;  /* 0x0000000600007c02 */ /* 0x002fc80008000f00 */
[----:B------:R1:W2:Y:S03]  /*14230*/  SYNCS.PHASECHK.TRANS64.TRYWAIT P0, [R0+URZ+0x8], R5 ;  /* 0x00000805000075a7 */ /* 0x0002a600080011ff */
[----:B--2---:R-:W-:Y:S05]  /*14240*/  @!P0 NANOSLEEP.SYNCS 0x989680 ;  /* 0x009896800000895d */ /* 0x004fea0003900000 */
[----:B------:R-:W2:Y:S02]  /*14250*/  @!P0 SYNCS.PHASECHK.TRANS64 P0, [R0+URZ+0x8], R5 ;  /* 0x00000805000085a7 */ /* 0x000ea400080010ff */
[----:B--2---:R-:W-:Y:S05]  /*14260*/  @!P0 BRA `(.L_x_209) ;  /* 0xfffffffc00ec8947 */ /* 0x004fea000383ffff */
[----:B------:R-:W-:Y:S05]  /*14270*/  BRA `(.L_x_208) ;  /* 0xffffffe400287947 */ /* 0x000fea000383ffff */
.L_x_211:
[----:B------:R-:W-:Y:S01]  /*14280*/  BSSY B0, `(.L_x_273) ;  /* 0x0000006000007945 */ /* 0x000fe20003800000 */
[----:B------:R-:W-:-:S07]  /*14290*/  MOV R15, 0xffffffff ;  /* 0xffffffff000f7802 */ /* 0x000fce0000000f00 */
[----:B-12-45:R-:W-:Y:S05]  /*142a0*/  WARPSYNC.COLLECTIVE R15, `(.L_x_274) ;  /* 0x000000000f0c7348 */ /* 0x036fea0003c00000 */
[----:B------:R-:W-:Y:S02]  /*142b0*/  ELECT P6, UR79, PT ;  /* 0x00000000004f782f */ /* 0x000fe400038c0000 */
[----:B------:R-:W-:Y:S01]  /*142c0*/  MOV R14, UR79 ;  /* 0x0000004f000e7c02 */ /* 0x000fe20008000f00 */
[----:B-12-45:R-:W-:Y:S10]  /*142d0*/  ENDCOLLECTIVE ;  /* 0x000000000000791b */ /* 0x036ff40003800000 */
.L_x_274:
[----:B------:R-:W-:Y:S05]  /*142e0*/  BSYNC B0 ;  /* 0x0000000000007941 */ /* 0x000fea0003800000 */
.L_x_273:
[----:B------:R-:W-:Y:S05]  /*142f0*/  BRA `(.L_x_275) ;  /* 0xffffffe400587947 */ /* 0x000fea000383ffff */
.L_x_213:
[----:B--2---:R-:W-:-:S04]  /*14300*/  MOV R0, UR6 ;  /* 0x0000000600007c02 */ /* 0x004fc80008000f00 */
[----:B------:R2:W3:Y:S03]  /*14310*/  SYNCS.PHASECHK.TRANS64.TRYWAIT P0, [R0+URZ+0x8], R3 ;  /* 0x00000803000075a7 */ /* 0x0004e600080011ff */
[----:B---3--:R-:W-:Y:S05]  /*14320*/  @!P0 NANOSLEEP.SYNCS 0x989680 ;  /* 0x009896800000895d */ /* 0x008fea0003900000 */
[----:B------:R-:W3:Y:S02]  /*14330*/  @!P0 SYNCS.PHASECHK.TRANS64 P0, [R0+URZ+0x8], R3 ;  /* 0x00000803000085a7 */ /* 0x000ee400080010ff */
[----:B---3--:R-:W-:Y:S05]  /*14340*/  @!P0 BRA `(.L_x_213) ;  /* 0xfffffffc00ec8947 */ /* 0x008fea000383ffff */
[----:B------:R-:W-:Y:S05]  /*14350*/  BRA `(.L_x_212) ;  /* 0xffffffe4005c7947 */ /* 0x000fea000383ffff */
.L_x_216:
[----:B-1----:R-:W-:-:S07]  /*14360*/  MOV R3, UR12 ;  /* 0x0000000c00037c02 */ /* 0x002fce0008000f00 */
.L_x_276:
[----:B-1----:R1:W3:Y:S02]  /*14370*/  SYNCS.PHASECHK.TRANS64.TRYWAIT P0, [R3+URZ+0x120], R4 ;  /* 0x00012004030075a7 */ /* 0x0022e400080011ff */
[----:B---3--:R-:W-:Y:S05]  /*14380*/  @!P0 NANOSLEEP.SYNCS 0x989680 ;  /* 0x009896800000895d */ /* 0x008fea0003900000 */
[----:B------:R-:W3:Y:S02]  /*14390*/  @!P0 SYNCS.PHASECHK.TRANS64 P0, [R3+URZ+0x120], R4 ;  /* 0x00012004030085a7 */ /* 0x000ee400080010ff */
[----:B---3--:R-:W-:Y:S05]  /*143a0*/  @!P0 BRA `(.L_x_276) ;  /* 0xfffffffc00f08947 */ /* 0x008fea000383ffff */
[----:B------:R-:W-:Y:S05]  /*143b0*/  BRA `(.L_x_277) ;  /* 0xffffffe800447947 */ /* 0x000fea000383ffff */
.L_x_218:
[----:B------:R-:W-:Y:S07]  /*143c0*/  MOV R3, UR9 ;  /* 0x0000000900037c02 */ /* 0x000fee0008000f00 */
.L_x_278:
[----:B-1----:R1:W2:Y:S02]  /*143d0*/  SYNCS.PHASECHK.TRANS64.TRYWAIT P0, [R3+URZ], R4 ;  /* 0x00000004030075a7 */ /* 0x0022a400080011ff */
[----:B--2---:R-:W-:Y:S05]  /*143e0*/  @!P0 NANOSLEEP.SYNCS 0x989680 ;  /* 0x009896800000895d */ /* 0x004fea0003900000 */
[----:B------:R-:W2:Y:S02]  /*143f0*/  @!P0 SYNCS.PHASECHK.TRANS64 P0, [R3+URZ], R4 ;  /* 0x00000004030085a7 */ /* 0x000ea400080010ff */
[----:B--2---:R-:W-:Y:S05]  /*14400*/  @!P0 BRA `(.L_x_278) ;  /* 0xfffffffc00f08947 */ /* 0x004fea000383ffff */
[----:B------:R-:W-:Y:S05]  /*14410*/  BRA `(.L_x_217) ;  /* 0xffffffe800847947 */ /* 0x000fea000383ffff */
.L_x_222:
[----:B------:R-:W-:-:S07]  /*14420*/  MOV R3, UR9 ;  /* 0x0000000900037c02 */ /* 0x000fce0008000f00 */
.L_x_279:
[----:B-1----:R1:W2:Y:S02]  /*14430*/  SYNCS.PHASECHK.TRANS64.TRYWAIT P0, [R3+URZ+0x150], R4 ;  /* 0x00015004030075a7 */ /* 0x0022a400080011ff */
[----:B--2---:R-:W-:Y:S05]  /*14440*/  @!P0 NANOSLEEP.SYNCS 0x989680 ;  /* 0x009896800000895d */ /* 0x004fea0003900000 */
[----:B------:R-:W2:Y:S02]  /*14450*/  @!P0 SYNCS.PHASECHK.TRANS64 P0, [R3+URZ+0x150], R4 ;  /* 0x00015004030085a7 */ /* 0x000ea400080010ff */
[----:B--2---:R-:W-:Y:S05]  /*14460*/  @!P0 BRA `(.L_x_279) ;  /* 0xfffffffc00f08947 */ /* 0x004fea000383ffff */
[----:B------:R-:W-:Y:S05]  /*14470*/  BRA `(.L_x_280) ;  /* 0xffffffec00607947 */ /* 0x000fea000383ffff */
.L_x_227:
[----:B-1----:R-:W-:-:S07]  /*14480*/  MOV R0, UR6 ;  /* 0x0000000600007c02 */ /* 0x002fce0008000f00 */
.L_x_281:
[----:B-1----:R1:W3:Y:S02]  /*14490*/  SYNCS.PHASECHK.TRANS64.TRYWAIT P0, [R0+URZ+0x120], R3 ;  /* 0x00012003000075a7 */ /* 0x0022e400080011ff */
[----:B---3--:R-:W-:Y:S05]  /*144a0*/  @!P0 NANOSLEEP.SYNCS 0x989680 ;  /* 0x009896800000895d */ /* 0x008fea0003900000 */
[----:B------:R-:W3:Y:S02]  /*144b0*/  @!P0 SYNCS.PHASECHK.TRANS64 P0, [R0+URZ+0x120], R3 ;  /* 0x00012003000085a7 */ /* 0x000ee400080010ff */
[----:B---3--:R-:W-:Y:S05]  /*144c0*/  @!P0 BRA `(.L_x_281) ;  /* 0xfffffffc00f08947 */ /* 0x008fea000383ffff */
[----:B------:R-:W-:Y:S05]  /*144d0*/  BRA `(.L_x_282) ;  /* 0xffffffec00e07947 */ /* 0x000fea000383ffff */
.L_x_231:
[----:B------:R-:W-:-:S07]  /*144e0*/  MOV R0, UR4 ;  /* 0x0000000400007c02 */ /* 0x000fce0008000f00 */
.L_x_283:
[----:B-1----:R1:W3:Y:S02]  /*144f0*/  SYNCS.PHASECHK.TRANS64.TRYWAIT P1, [R0+URZ+0x140], R3 ;  /* 0x00014003000075a7 */ /* 0x0022e400080211ff */
[----:B---3--:R-:W-:Y:S05]  /*14500*/  @!P1 NANOSLEEP.SYNCS 0x989680 ;  /* 0x009896800000995d */ /* 0x008fea0003900000 */
[----:B------:R-:W3:Y:S02]  /*14510*/  @!P1 SYNCS.PHASECHK.TRANS64 P1, [R0+URZ+0x140], R3 ;  /* 0x00014003000095a7 */ /* 0x000ee400080210ff */
[----:B---3--:R-:W-:Y:S05]  /*14520*/  @!P1 BRA `(.L_x_283) ;  /* 0xfffffffc00f09947 */ /* 0x008fea000383ffff */
[----:B------:R-:W-:Y:S05]  /*14530*/  BRA `(.L_x_284) ;  /* 0xfffffff000347947 */ /* 0x000fea000383ffff */
        .weak           $__internal_0_$__cuda_sm10x_tcgen05_guardrail_trap_col_being_dealloced_not_returned_by_alloc
        .type           $__internal_0_$__cuda_sm10x_tcgen05_guardrail_trap_col_being_dealloced_not_returned_by_alloc,@function
        .size           $__internal_0_$__cuda_sm10x_tcgen05_guardrail_trap_col_being_dealloced_not_returned_by_alloc,($__internal_1_$__cuda_sm10x_tcgen05_guardrail_trap_phase_invalid_during_alloc - $__internal_0_$__cuda_sm10x_tcgen05_guardrail_trap_col_being_dealloced_not_returned_by_alloc)
$__internal_0_$__cuda_sm10x_tcgen05_guardrail_trap_col_being_dealloced_not_returned_by_alloc:
[----:B------:R-:W-:Y:S05]  /*14540*/  BPT.TRAP 0x1 ;  /* 0x000000040000795c */ /* 0x000fea0000300000 */
[----:B------:R-:W-:-:S04]  /*14550*/  HFMA2 R3, -RZ, RZ, 0, 0 ;  /* 0x00000000ff037431 */ /* 0x000fc800000001ff */
[----:B------:R-:W-:Y:S05]  /*14560*/  RET.REL.NODEC R2 `(_ZN7cutlass13device_kernelINS_4gemm6kernel13GemmUniversalINS1_17GroupProblemShapeIN4cute5tupleIJiiiEEEEENS1_10collective13CollectiveMmaINS1_40MainloopSm100ArrayTmaUmmaWarpSpecializedILi4ELi8ELi2ENS6_IJNS5_1CILi2EEENSC_ILi1EEESE_EEEEENS6_IJNSC_ILi256EEESH_NSC_ILi128EEEEEENS_12float_e4m3_tEPNS6_IJlSE_NSC_ILi0EEEEEESK_SN_NS5_8TiledMMAINS5_8MMA_AtomIJNS5_10MMA_TraitsINS5_25SM100_MMA_F8F6F4_2x1SM_SSEJSK_SK_fSH_SH_NS5_17integral_constantINS5_4UMMA5MajorELSU_0EEESV_NSS_INST_7ScaleInELSW_0EEESX_EEEEEENS5_6LayoutINS6_IJSE_SE_SE_EEENS6_IJSL_SL_SL_EEEEENS6_IJNS5_10UnderscoreES14_S14_EEEEENS5_18SM100_TMA_2SM_LOADENS5_14ComposedLayoutINS5_7SwizzleILi3ELi4ELi3EEENS5_18smem_ptr_flag_bitsILi8EEENS10_INS6_IJNSC_ILi8EEESI_EEENS6_IJSI_SE_EEEEEEEvNS5_8identityES17_S1H_vS1I_EENS_8epilogue10collective18CollectiveEpilogueINS1K_31Sm100PtrArrayTmaWarpSpecializedILi4ELi2ELi64ELb1ELb0EEEJNS6_IJSI_SH_SI_EEENS6_IJNS10_ISI_SE_EENS10_INSC_ILi64EEESE_EEEEENS_6half_tEPNS6_IJSE_lSL_EEES1U_S1W_NS1K_6fusion15FusionCallbacksIS1O_NS1X_17LinearCombinationIS1U_fS1U_fLNS_15FloatRoundStyleE2EEES1P_S1T_JEEENS5_5SM1004TMEM4LOAD26SM100_TMEM_LOAD_16dp256b8xENS5_13SM90_TMA_LOADENS18_IS1A_NS1B_ILi16EEENS10_INS6_IJS1R_S1D_EEENS6_IJSE_S1R_EEEEEEENS5_17SM75_U16x8_LDSM_TENS5_14SM90_TMA_STOREES2C_NS5_17SM90_U16x8_STSM_TENS5_39AutoVectorizingCopyWithAssumedAlignmentILi128EEEEEEvvEEEEvNT_6ParamsE) ;  /* 0xfffffeb802a47950 */ /* 0x000fea0003c3ffff */
        .weak           $__internal_1_$__cuda_sm10x_tcgen05_guardrail_trap_phase_invalid_during_alloc
        .type           $__internal_1_$__cuda_sm10x_tcgen05_guardrail_trap_phase_invalid_during_alloc,@function
        .size           $__internal_1_$__cuda_sm10x_tcgen05_guardrail_trap_phase_invalid_during_alloc,($__internal_2_$__cuda_sm10x_tcgen05_guardrail_trap_unallocated_columns_being_dealloced - $__internal_1_$__cuda_sm10x_tcgen05_guardrail_trap_phase_invalid_during_alloc)
$__internal_1_$__cuda_sm10x_tcgen05_guardrail_trap_phase_invalid_during_alloc:
[----:B------:R-:W-:Y:S05]  /*14570*/  BPT.TRAP 0x1 ;  /* 0x000000040000795c */ /* 0x000fea0000300000 */
[----:B------:R-:W-:-:S04]  /*14580*/  MOV R3, 0x0 ;  /* 0x0000000000037802 */ /* 0x000fc80000000f00 */
[----:B------:R-:W-:Y:S05]  /*14590*/  RET.REL.NODEC R2 `(_ZN7cutlass13device_kernelINS_4gemm6kernel13GemmUniversalINS1_17GroupProblemShapeIN4cute5tupleIJiiiEEEEENS1_10collective13CollectiveMmaINS1_40MainloopSm100ArrayTmaUmmaWarpSpecializedILi4ELi8ELi2ENS6_IJNS5_1CILi2EEENSC_ILi1EEESE_EEEEENS6_IJNSC_ILi256EEESH_NSC_ILi128EEEEEENS_12float_e4m3_tEPNS6_IJlSE_NSC_ILi0EEEEEESK_SN_NS5_8TiledMMAINS5_8MMA_AtomIJNS5_10MMA_TraitsINS5_25SM100_MMA_F8F6F4_2x1SM_SSEJSK_SK_fSH_SH_NS5_17integral_constantINS5_4UMMA5MajorELSU_0EEESV_NSS_INST_7ScaleInELSW_0EEESX_EEEEEENS5_6LayoutINS6_IJSE_SE_SE_EEENS6_IJSL_SL_SL_EEEEENS6_IJNS5_10UnderscoreES14_S14_EEEEENS5_18SM100_TMA_2SM_LOADENS5_14ComposedLayoutINS5_7SwizzleILi3ELi4ELi3EEENS5_18smem_ptr_flag_bitsILi8EEENS10_INS6_IJNSC_ILi8EEESI_EEENS6_IJSI_SE_EEEEEEEvNS5_8identityES17_S1H_vS1I_EENS_8epilogue10collective18CollectiveEpilogueINS1K_31Sm100PtrArrayTmaWarpSpecializedILi4ELi2ELi64ELb1ELb0EEEJNS6_IJSI_SH_SI_EEENS6_IJNS10_ISI_SE_EENS10_INSC_ILi64EEESE_EEEEENS_6half_tEPNS6_IJSE_lSL_EEES1U_S1W_NS1K_6fusion15FusionCallbacksIS1O_NS1X_17LinearCombinationIS1U_fS1U_fLNS_15FloatRoundStyleE2EEES1P_S1T_JEEENS5_5SM1004TMEM4LOAD26SM100_TMEM_LOAD_16dp256b8xENS5_13SM90_TMA_LOADENS18_IS1A_NS1B_ILi16EEENS10_INS6_IJS1R_S1D_EEENS6_IJSE_S1R_EEEEEEENS5_17SM75_U16x8_LDSM_TENS5_14SM90_TMA_STOREES2C_NS5_17SM90_U16x8_STSM_TENS5_39AutoVectorizingCopyWithAssumedAlignmentILi128EEEEEEvvEEEEvNT_6ParamsE) ;  /* 0xfffffeb802987950 */ /* 0x000fea0003c3ffff */
        .weak           $__internal_2_$__cuda_sm10x_tcgen05_guardrail_trap_unallocated_columns_being_dealloced
        .type           $__internal_2_$__cuda_sm10x_tcgen05_guardrail_trap_unallocated_columns_being_dealloced,@function
        .size           $__internal_2_$__cuda_sm10x_tcgen05_guardrail_trap_unallocated_columns_being_dealloced,($__internal_3_$__cuda_sm20_div_u64 - $__internal_2_$__cuda_sm10x_tcgen05_guardrail_trap_unallocated_columns_being_dealloced)
$__internal_2_$__cuda_sm10x_tcgen05_guardrail_trap_unallocated_columns_being_dealloced:
[----:B------:R-:W-:Y:S05]  /*145a0*/  BPT.TRAP 0x1 ;  /* 0x000000040000795c */ /* 0x000fea0000300000 */
[----:B------:R-:W-:-:S04]  /*145b0*/  HFMA2 R3, -RZ, RZ, 0, 0 ;  /* 0x00000000ff037431 */ /* 0x000fc800000001ff */
[----:B------:R-:W-:Y:S05]  /*145c0*/  RET.REL.NODEC R2 `(_ZN7cutlass13device_kernelINS_4gemm6kernel13GemmUniversalINS1_17GroupProblemShapeIN4cute5tupleIJiiiEEEEENS1_10collective13CollectiveMmaINS1_40MainloopSm100ArrayTmaUmmaWarpSpecializedILi4ELi8ELi2ENS6_IJNS5_1CILi2EEENSC_ILi1EEESE_EEEEENS6_IJNSC_ILi256EEESH_NSC_ILi128EEEEEENS_12float_e4m3_tEPNS6_IJlSE_NSC_ILi0EEEEEESK_SN_NS5_8TiledMMAINS5_8MMA_AtomIJNS5_10MMA_TraitsINS5_25SM100_MMA_F8F6F4_2x1SM_SSEJSK_SK_fSH_SH_NS5_17integral_constantINS5_4UMMA5MajorELSU_0EEESV_NSS_INST_7ScaleInELSW_0EEESX_EEEEEENS5_6LayoutINS6_IJSE_SE_SE_EEENS6_IJSL_SL_SL_EEEEENS6_IJNS5_10UnderscoreES14_S14_EEEEENS5_18SM100_TMA_2SM_LOADENS5_14ComposedLayoutINS5_7SwizzleILi3ELi4ELi3EEENS5_18smem_ptr_flag_bitsILi8EEENS10_INS6_IJNSC_ILi8EEESI_EEENS6_IJSI_SE_EEEEEEEvNS5_8identityES17_S1H_vS1I_EENS_8epilogue10collective18CollectiveEpilogueINS1K_31Sm100PtrArrayTmaWarpSpecializedILi4ELi2ELi64ELb1ELb0EEEJNS6_IJSI_SH_SI_EEENS6_IJNS10_ISI_SE_EENS10_INSC_ILi64EEESE_EEEEENS_6half_tEPNS6_IJSE_lSL_EEES1U_S1W_NS1K_6fusion15FusionCallbacksIS1O_NS1X_17LinearCombinationIS1U_fS1U_fLNS_15FloatRoundStyleE2EEES1P_S1T_JEEENS5_5SM1004TMEM4LOAD26SM100_TMEM_LOAD_16dp256b8xENS5_13SM90_TMA_LOADENS18_IS1A_NS1B_ILi16EEENS10_INS6_IJS1R_S1D_EEENS6_IJSE_S1R_EEEEEEENS5_17SM75_U16x8_LDSM_TENS5_14SM90_TMA_STOREES2C_NS5_17SM90_U16x8_STSM_TENS5_39AutoVectorizingCopyWithAssumedAlignmentILi128EEEEEEvvEEEEvNT_6ParamsE) ;  /* 0xfffffeb8028c7950 */ /* 0x000fea0003c3ffff */
        .weak           $__internal_3_$__cuda_sm20_div_u64
        .type           $__internal_3_$__cuda_sm20_div_u64,@function
        .size           $__internal_3_$__cuda_sm20_div_u64,(.L_x_65 - $__internal_3_$__cuda_sm20_div_u64)
$__internal_3_$__cuda_sm20_div_u64:
[----:B------:R-:W1:Y:S08]  /*145d0*/  I2F.U64.RP R11, UR4 ;  /* 0x00000004000b7d12 */ /* 0x000e700008309000 */
[----:B-1----:R-:W1:Y:S02]  /*145e0*/  MUFU.RCP R3, R11 ;  /* 0x0000000b00037308 */ /* 0x002e640000001000 */
[----:B-1----:R-:W-:-:S06]  /*145f0*/  VIADD R3, R3, 0x1ffffffe ;  /* 0x1ffffffe03037836 */ /* 0x002fcc0000000000 */
[----:B------:R-:W1:Y:S02]  /*14600*/  F2I.U64.TRUNC R16, R3 ;  /* 0x0000000300107311 */ /* 0x000e64000020d800 */
[----:B-1----:R-:W-:Y:S01]  /*14610*/  R2UR UR12, R16 ;  /* 0x00000000100c72ca */ /* 0x002fe200000e0000 */
[----:B------:R-:W-:Y:S01]  /*14620*/  IMAD.MOV.U32 R3, RZ, RZ, 0x0 ;  /* 0x00000000ff037424 */ /* 0x000fe200078e00ff */
[----:B------:R-:W-:-:S11]  /*14630*/  R2UR UR13, R17 ;  /* 0x00000000110d72ca */ /* 0x000fd600000e0000 */
[----:B------:R-:W-:-:S04]  /*14640*/  UIMAD.WIDE.U32 UR14, UR12, UR4, URZ ;  /* 0x000000040c0e72a5 */ /* 0x000fc8000f8e00ff */
[----:B------:R-:W-:Y:S02]  /*14650*/  UIADD3 UR11, UP0, UPT, URZ, -UR14, URZ ;  /* 0x8000000eff0b7290 */ /* 0x000fe4000ff1e0ff */
[----:B------:R-:W-:Y:S02]  /*14660*/  UIMAD UR10, UR12, UR5, UR15 ;  /* 0x000000050c0a72a4 */ /* 0x000fe4000f8e020f */
[----:B------:R-:W-:Y:S02]  /*14670*/  UIMAD.WIDE.U32 UR14, UR12, UR11, URZ ;  /* 0x0000000b0c0e72a5 */ /* 0x000fe4000f8e00ff */
[----:B------:R-:W-:-:S04]  /*14680*/  UIMAD UR10, UR13, UR4, UR10 ;  /* 0x000000040d0a72a4 */ /* 0x000fc8000f8e020a */
[----:B------:R-:W-:Y:S01]  /*14690*/  UIADD3.X UR10, UPT, UPT, URZ, ~UR10, URZ, UP0, !UPT ;  /* 0x8000000aff0a7290 */ /* 0x000fe200087fe4ff */
[----:B------:R-:W-:Y:S01]  /*146a0*/  UMOV UR14, UR15 ;  /* 0x0000000f000e7c82 */ /* 0x000fe20008000000 */
[----:B------:R-:W-:Y:S02]  /*146b0*/  UMOV UR15, UR12 ;  /* 0x0000000c000f7c82 */ /* 0x000fe40008000000 */
[----:B------:R-:W-:Y:S02]  /*146c0*/  UIMAD.WIDE.U32 UR18, UR13, UR10, URZ ;  /* 0x0000000a0d1272a5 */ /* 0x000fe4000f8e00ff */
[----:B------:R-:W-:Y:S02]  /*146d0*/  UIMAD.WIDE.U32 UR14, UP2, UR12, UR10, UR14 ;  /* 0x0000000a0c0e72a5 */ /* 0x000fe4000f84000e */
[----:B------:R-:W-:Y:S02]  /*146e0*/  UIMAD UR10, UR13, UR10, URZ ;  /* 0x0000000a0d0a72a4 */ /* 0x000fe4000f8e02ff */
[----:B------:R-:W-:-:S03]  /*146f0*/  UIMAD.WIDE.U32 UR14, UP1, UR13, UR11, UR14 ;  /* 0x0000000b0d0e72a5 */ /* 0x000fc6000f82000e */
[----:B------:R-:W-:Y:S01]  /*14700*/  UMOV UR11, UR19 ;  /* 0x00000013000b7c82 */ /* 0x000fe20008000000 */
[----:B------:R-:W-:Y:S02]  /*14710*/  UIADD3 UR15, UP0, UPT, UR10, UR15, URZ ;  /* 0x0000000f0a0f7290 */ /* 0x000fe4000ff1e0ff */
[----:B------:R-:W-:Y:S02]  /*14720*/  UIADD3.X UR11, UPT, UPT, UR11, UR13, URZ, UP2, !UPT ;  /* 0x0000000d0b0b7290 */ /* 0x000fe400097fe4ff */
[----:B------:R-:W-:Y:S02]  /*14730*/  UIMAD.WIDE.U32 UR18, UR15, UR4, URZ ;  /* 0x000000040f1272a5 */ /* 0x000fe4000f8e00ff */
[----:B------:R-:W-:Y:S02]  /*14740*/  UIADD3.X UR12, UPT, UPT, URZ, URZ, UR11, UP0, UP1 ;  /* 0x000000ffff0c7290 */ /* 0x000fe400087e240b */
[----:B------:R-:W-:Y:S02]  /*14750*/  UIADD3 UR10, UP0, UPT, URZ, -UR18, URZ ;  /* 0x80000012ff0a7290 */ /* 0x000fe4000ff1e0ff */
[----:B------:R-:W-:-:S02]  /*14760*/  UIMAD UR11, UR15, UR5, UR19 ;  /* 0x000000050f0b72a4 */ /* 0x000fc4000f8e0213 */
[----:B------:R-:W-:Y:S02]  /*14770*/  UIMAD.WIDE.U32 UR18, UR15, UR10, URZ ;  /* 0x0000000a0f1272a5 */ /* 0x000fe4000f8e00ff */
[----:B------:R-:W-:-:S04]  /*14780*/  UIMAD UR11, UR12, UR4, UR11 ;  /* 0x000000040c0b72a4 */ /* 0x000fc8000f8e020b */
[----:B------:R-:W-:Y:S01]  /*14790*/  UIADD3.X UR11, UPT, UPT, URZ, ~UR11, URZ, UP0, !UPT ;  /* 0x8000000bff0b7290 */ /* 0x000fe200087fe4ff */
[----:B------:R-:W-:-:S03]  /*147a0*/  UMOV UR14, UR19 ;  /* 0x00000013000e7c82 */ /* 0x000fc60008000000 */
[----:B------:R-:W-:Y:S02]  /*147b0*/  UIMAD.WIDE.U32 UR18, UP2, UR15, UR11, UR14 ;  /* 0x0000000b0f1272a5 */ /* 0x000fe4000f84000e */
[----:B------:R-:W-:Y:S02]  /*147c0*/  UIMAD.WIDE.U32 UR14, UR12, UR11, URZ ;  /* 0x0000000b0c0e72a5 */ /* 0x000fe4000f8e00ff */
[----:B------:R-:W-:Y:S02]  /*147d0*/  UIMAD.WIDE.U32 UR18, UP1, UR12, UR10, UR18 ;  /* 0x0000000a0c1272a5 */ /* 0x000fe4000f820012 */
[----:B------:R-:W-:-:S05]  /*147e0*/  UIMAD UR10, UR12, UR11, URZ ;  /* 0x0000000b0c0a72a4 */ /* 0x000fca000f8e02ff */
[----:B------:R-:W-:Y:S02]  /*147f0*/  UMOV UR11, UR19 ;  /* 0x00000013000b7c82 */ /* 0x000fe40008000000 */
[----:B------:R-:W-:-:S03]  /*14800*/  UIADD3 UR10, UP0, UPT, UR10, UR11, URZ ;  /* 0x0000000b0a0a7290 */ /* 0x000fc6000ff1e0ff */
[----:B------:R-:W-:Y:S01]  /*14810*/  UMOV UR11, UR15 ;  /* 0x0000000f000b7c82 */ /* 0x000fe20008000000 */
[----:B------:R-:W-:Y:S02]  /*14820*/  UIMAD.WIDE.U32 UR18, UR10, UR6, URZ ;  /* 0x000000060a1272a5 */ /* 0x000fe4000f8e00ff */
[----:B------:R-:W-:-:S04]  /*14830*/  UIADD3.X UR11, UPT, UPT, UR11, UR12, URZ, UP2, !UPT ;  /* 0x0000000c0b0b7290 */ /* 0x000fc800097fe4ff */
[----:B------:R-:W-:Y:S01]  /*14840*/  UIADD3.X UR14, UPT, UPT, URZ, URZ, UR11, UP0, UP1 ;  /* 0x000000ffff0e7290 */ /* 0x000fe200087e240b */
[----:B------:R-:W-:Y:S01]  /*14850*/  UMOV UR18, UR19 ;  /* 0x0000001300127c82 */ /* 0x000fe20008000000 */
[----:B------:R-:W-:Y:S02]  /*14860*/  UMOV UR19, URZ ;  /* 0x000000ff00137c82 */ /* 0x000fe40008000000 */
[----:B------:R-:W-:Y:S02]  /*14870*/  UIMAD.WIDE.U32 UR12, UR14, UR9, URZ ;  /* 0x000000090e0c72a5 */ /* 0x000fe4000f8e00ff */
[----:B------:R-:W-:-:S04]  /*14880*/  UIMAD.WIDE.U32 UR10, UR10, UR9, UR18 ;  /* 0x000000090a0a72a5 */ /* 0x000fc8000f8e0012 */
[----:B------:R-:W-:Y:S02]  /*14890*/  UIMAD.WIDE.U32 UR10, UP1, UR14, UR6, UR10 ;  /* 0x000000060e0a72a5 */ /* 0x000fe4000f82000a */
[----:B------:R-:W-:-:S04]  /*148a0*/  UIMAD UR14, UR14, UR9, URZ ;  /* 0x000000090e0e72a4 */ /* 0x000fc8000f8e02ff */
[----:B------:R-:W-:-:S03]  /*148b0*/  UIADD3 UR14, UP0, UPT, UR14, UR11, URZ ;  /* 0x0000000b0e0e7290 */ /* 0x000fc6000ff1e0ff */
[----:B------:R-:W-:Y:S01]  /*148c0*/  UMOV UR11, UR13 ;  /* 0x0000000d000b7c82 */ /* 0x000fe20008000000 */
[----:B------:R-:W-:Y:S02]  /*148d0*/  UIMAD.WIDE.U32 UR18, UR14, UR4, URZ ;  /* 0x000000040e1272a5 */ /* 0x000fe4000f8e00ff */
[----:B------:R-:W-:Y:S02]  /*148e0*/  UIADD3.X UR11, UPT, UPT, UR11, URZ, URZ, UP1, !UPT ;  /* 0x000000ff0b0b7290 */ /* 0x000fe40008ffe4ff */
[----:B------:R-:W-:Y:S02]  /*148f0*/  UIADD3 UR13, UPT, UPT, UR14, 0x1, URZ ;  /* 0x000000010e0d7890 */ /* 0x000fe4000fffe0ff */
[----:B------:R-:W-:Y:S02]  /*14900*/  UIADD3.X UR12, UPT, UPT, URZ, UR11, URZ, UP0, !UPT ;  /* 0x0000000bff0c7290 */ /* 0x000fe400087fe4ff */
[----:B------:R-:W-:Y:S02]  /*14910*/  UIMAD UR11, UR14, UR5, UR19 ;  /* 0x000000050e0b72a4 */ /* 0x000fe4000f8e0213 */
[----:B------:R-:W-:-:S02]  /*14920*/  UIADD3 UR10, UP0, UPT, -UR18, UR6, URZ ;  /* 0x00000006120a7290 */ /* 0x000fc4000ff1e1ff */
[----:B------:R-:W-:Y:S02]  /*14930*/  UIMAD UR11, UR12, UR4, UR11 ;  /* 0x000000040c0b72a4 */ /* 0x000fe4000f8e020b */
[----:B------:R-:W-:Y:S02]  /*14940*/  UISETP.GE.U32.AND UP1, UPT, UR10, UR4, UPT ;  /* 0x000000040a00728c */ /* 0x000fe4000bf26070 */
[----:B------:R-:W-:Y:S02]  /*14950*/  UIADD3.X UR9, UPT, UPT, ~UR11, UR9, URZ, UP0, !UPT ;  /* 0x000000090b097290 */ /* 0x000fe400087fe5ff */
[----:B------:R-:W-:Y:S02]  /*14960*/  UIADD3 UR12, UP0, UPT, -UR4, UR10, URZ ;  /* 0x0000000a040c7290 */ /* 0x000fe4000ff1e1ff */
[----:B------:R-:W-:Y:S02]  /*14970*/  UISETP.GE.U32.AND.EX UP1, UPT, UR9, UR5, UPT, UP1 ;  /* 0x000000050900728c */ /* 0x000fe4000bf26110 */
[----:B------:R-:W-:-:S02]  /*14980*/  UIADD3.X UR11, UPT, UPT, ~UR5, UR9, URZ, UP0, !UPT ;  /* 0x00000009050b7290 */ /* 0x000fc400087fe5ff */
[----:B------:R-:W-:Y:S02]  /*14990*/  USEL UR12, UR12, UR10, UP1 ;  /* 0x0000000a0c0c7287 */ /* 0x000fe40008800000 */
[----:B------:R-:W-:Y:S02]  /*149a0*/  USEL UR11, UR11, UR9, UP1 ;  /* 0x000000090b0b7287 */ /* 0x000fe40008800000 */
[----:B------:R-:W-:Y:S02]  /*149b0*/  USEL UR13, UR13, UR14, UP1 ;  /* 0x0000000e0d0d7287 */ /* 0x000fe40008800000 */
[----:B------:R-:W-:Y:S02]  /*149c0*/  UISETP.GE.U32.AND UP1, UPT, UR12, UR4, UPT ;  /* 0x000000040c00728c */ /* 0x000fe4000bf26070 */
[----:B------:R-:W-:Y:S02]  /*149d0*/  UISETP.NE.U32.AND UP0, UPT, UR4, URZ, UPT ;  /* 0x000000ff0400728c */ /* 0x000fe4000bf05070 */
[----:B------:R-:W-:-:S02]  /*149e0*/  UIADD3 UR9, UPT, UPT, UR13, 0x1, URZ ;  /* 0x000000010d097890 */ /* 0x000fc4000fffe0ff */
[----:B------:R-:W-:Y:S02]  /*149f0*/  UISETP.GE.U32.AND.EX UP1, UPT, UR11, UR5, UPT, UP1 ;  /* 0x000000050b00728c */ /* 0x000fe4000bf26110 */
[----:B------:R-:W-:Y:S02]  /*14a00*/  UISETP.NE.AND.EX UP0, UPT, UR5, URZ, UPT, UP0 ;  /* 0x000000ff0500728c */ /* 0x000fe4000bf05300 */
[----:B------:R-:W-:-:S04]  /*14a10*/  USEL UR9, UR9, UR13, UP1 ;  /* 0x0000000d09097287 */ /* 0x000fc80008800000 */
[----:B------:R-:W-:Y:S01]  /*14a20*/  USEL UR12, UR9, 0xffffffff, UP0 ;  /* 0xffffffff090c7887 */ /* 0x000fe20008000000 */
[----:B------:R-:W-:Y:S11]  /*14a30*/  RET.REL.NODEC R2 `(_ZN7cutlass13device_kernelINS_4gemm6kernel13GemmUniversalINS1_17GroupProblemShapeIN4cute5tupleIJiiiEEEEENS1_10collective13CollectiveMmaINS1_40MainloopSm100ArrayTmaUmmaWarpSpecializedILi4ELi8ELi2ENS6_IJNS5_1CILi2EEENSC_ILi1EEESE_EEEEENS6_IJNSC_ILi256EEESH_NSC_ILi128EEEEEENS_12float_e4m3_tEPNS6_IJlSE_NSC_ILi0EEEEEESK_SN_NS5_8TiledMMAINS5_8MMA_AtomIJNS5_10MMA_TraitsINS5_25SM100_MMA_F8F6F4_2x1SM_SSEJSK_SK_fSH_SH_NS5_17integral_constantINS5_4UMMA5MajorELSU_0EEESV_NSS_INST_7ScaleInELSW_0EEESX_EEEEEENS5_6LayoutINS6_IJSE_SE_SE_EEENS6_IJSL_SL_SL_EEEEENS6_IJNS5_10UnderscoreES14_S14_EEEEENS5_18SM100_TMA_2SM_LOADENS5_14ComposedLayoutINS5_7SwizzleILi3ELi4ELi3EEENS5_18smem_ptr_flag_bitsILi8EEENS10_INS6_IJNSC_ILi8EEESI_EEENS6_IJSI_SE_EEEEEEEvNS5_8identityES17_S1H_vS1I_EENS_8epilogue10collective18CollectiveEpilogueINS1K_31Sm100PtrArrayTmaWarpSpecializedILi4ELi2ELi64ELb1ELb0EEEJNS6_IJSI_SH_SI_EEENS6_IJNS10_ISI_SE_EENS10_INSC_ILi64EEESE_EEEEENS_6half_tEPNS6_IJSE_lSL_EEES1U_S1W_NS1K_6fusion15FusionCallbacksIS1O_NS1X_17LinearCombinationIS1U_fS1U_fLNS_15FloatRoundStyleE2EEES1P_S1T_JEEENS5_5SM1004TMEM4LOAD26SM100_TMEM_LOAD_16dp256b8xENS5_13SM90_TMA_LOADENS18_IS1A_NS1B_ILi16EEENS10_INS6_IJS1R_S1D_EEENS6_IJSE_S1R_EEEEEEENS5_17SM75_U16x8_LDSM_TENS5_14SM90_TMA_STOREES2C_NS5_17SM90_U16x8_STSM_TENS5_39AutoVectorizingCopyWithAssumedAlignmentILi128EEEEEEvvEEEEvNT_6ParamsE) ;  /* 0xfffffeb402707950 */ /* 0x000ff60003c3ffff */
.L_x_65:
[----:B------:R-:W-:Y:S01]  /*14a40*/  MOV R28, R20 ;  /* 0x00000014001c7202 */ /* 0x000fe20000000f00 */
[----:B------:R-:W-:-:S05]  /*14a50*/  IMAD.MOV.U32 R29, RZ, RZ, R3 ;  /* 0x000000ffff1d7224 */ /* 0x000fca00078e0003 */
[----:B------:R-:W1:Y:S08]  /*14a60*/  I2F.U64.RP R28, R28 ;  /* 0x0000001c001c7312 */ /* 0x000e700000309000 */
[----:B-1----:R-:W1:Y:S02]  /*14a70*/  MUFU.RCP R22, R28 ;  /* 0x0000001c00167308 */ /* 0x002e640000001000 */
[----:B-1----:R-:W-:-:S06]  /*14a80*/  IADD3 R22, PT, PT, R22, 0x1ffffffe, RZ ;  /* 0x1ffffffe16167810 */ /* 0x002fcc0007ffe0ff */
[----:B------:R-:W1:Y:S02]  /*14a90*/  F2I.U64.TRUNC R22, R22 ;  /* 0x0000001600167311 */ /* 0x000e64000020d800 */
[----:B-1----:R-:W-:Y:S01]  /*14aa0*/  IMAD.WIDE.U32 R24, R22, R20, RZ ;  /* 0x0000001416187225 */ /* 0x002fe200078e00ff */
[----:B------:R-:W-:-:S03]  /*14ab0*/  MOV R27, R22 ;  /* 0x00000016001b7202 */ /* 0x000fc60000000f00 */
[----:B------:R-:W-:Y:S01]  /*14ac0*/  IMAD R21, R22, R3, R25 ;  /* 0x0000000316157224 */ /* 0x000fe200078e0219 */
[----:B------:R-:W-:-:S03]  /*14ad0*/  IADD3 R25, P0, PT, RZ, -R24, RZ ;  /* 0x80000018ff197210 */ /* 0x000fc60007f1e0ff */
[----:B------:R-:W-:Y:S02]  /*14ae0*/  IMAD R21, R23, R20, R21 ;  /* 0x0000001417157224 */ /* 0x000fe400078e0215 */
[----:B------:R-:W-:-:S04]  /*14af0*/  IMAD.HI.U32 R26, R22, R25, RZ ;  /* 0x00000019161a7227 */ /* 0x000fc800078e00ff */
[----:B------:R-:W-:-:S04]  /*14b00*/  IMAD.X R21, RZ, RZ, ~R21, P0 ;  /* 0x000000ffff157224 */ /* 0x000fc800000e0e15 */
[----:B------:R-:W-:-:S04]  /*14b10*/  IMAD.WIDE.U32 R26, P2, R22, R21, R26 ;  /* 0x00000015161a7225 */ /* 0x000fc8000784001a */
[C---:B------:R-:W-:Y:S02]  /*14b20*/  IMAD R24, R23.reuse, R21, RZ ;  /* 0x0000001517187224 */ /* 0x040fe400078e02ff */
[----:B------:R-:W-:-:S04]  /*14b30*/  IMAD.HI.U32 R25, P1, R23, R25, R26 ;  /* 0x0000001917197227 */ /* 0x000fc8000782001a */
[----:B------:R-:W-:Y:S01]  /*14b40*/  IMAD.HI.U32 R21, R23, R21, RZ ;  /* 0x0000001517157227 */ /* 0x000fe200078e00ff */
[----:B------:R-:W-:-:S03]  /*14b50*/  IADD3 R25, P0, PT, R24, R25, RZ ;  /* 0x0000001918197210 */ /* 0x000fc60007f1e0ff */
[----:B------:R-:W-:Y:S02]  /*14b60*/  IMAD.X R23, R21, 0x1, R23, P2 ;  /* 0x0000000115177824 */ /* 0x000fe400010e0617 */
[----:B------:R-:W-:-:S03]  /*14b70*/  IMAD.WIDE.U32 R26, R25, R20, RZ ;  /* 0x00000014191a7225 */ /* 0x000fc600078e00ff */
[----:B------:R-:W-:Y:S01]  /*14b80*/  IADD3.X R23, PT, PT, RZ, RZ, R23, P0, P1 ;  /* 0x000000ffff177210 */ /* 0x000fe200007e2417 */
[----:B------:R-:W-:Y:S01]  /*14b90*/  IMAD R21, R25, R3, R27 ;  /* 0x0000000319157224 */ /* 0x000fe200078e021b */
[----:B------:R-:W-:-:S03]  /*14ba0*/  IADD3 R22, P0, PT, RZ, -R26, RZ ;  /* 0x8000001aff167210 */ /* 0x000fc60007f1e0ff */
[----:B------:R-:W-:Y:S02]  /*14bb0*/  IMAD R21, R23, R20, R21 ;  /* 0x0000001417157224 */ /* 0x000fe400078e0215 */
[----:B------:R-:W-:-:S03]  /*14bc0*/  IMAD.HI.U32 R24, R25, R22, RZ ;  /* 0x0000001619187227 */ /* 0x000fc600078e00ff */
[----:B------:R-:W-:-:S05]  /*14bd0*/  IADD3.X R21, PT, PT, RZ, ~R21, RZ, P0, !PT ;  /* 0x80000015ff157210 */ /* 0x000fca00007fe4ff */
[----:B------:R-:W-:-:S04]  /*14be0*/  IMAD.WIDE.U32 R26, P2, R25, R21, R24 ;  /* 0x00000015191a7225 */ /* 0x000fc80007840018 */
[C---:B------:R-:W-:Y:S02]  /*14bf0*/  IMAD R24, R23.reuse, R21, RZ ;  /* 0x0000001517187224 */ /* 0x040fe400078e02ff */
[----:B------:R-:W-:-:S04]  /*14c00*/  IMAD.HI.U32 R25, P1, R23, R22, R26 ;  /* 0x0000001617197227 */ /* 0x000fc8000782001a */
[----:B------:R-:W-:Y:S02]  /*14c10*/  HFMA2 R27, -RZ, RZ, 0, 0 ;  /* 0x00000000ff1b7431 */ /* 0x000fe400000001ff */
[----:B------:R-:W-:Y:S01]  /*14c20*/  IMAD.HI.U32 R22, R23, R21, RZ ;  /* 0x0000001517167227 */ /* 0x000fe200078e00ff */
[----:B------:R-:W-:-:S03]  /*14c30*/  IADD3 R24, P0, PT, R24, R25, RZ ;  /* 0x0000001918187210 */ /* 0x000fc60007f1e0ff */
[----:B------:R-:W-:Y:S02]  /*14c40*/  IMAD.X R22, R22, 0x1, R23, P2 ;  /* 0x0000000116167824 */ /* 0x000fe400010e0617 */
[----:B------:R-:W-:-:S03]  /*14c50*/  IMAD.HI.U32 R26, R24, R17, RZ ;  /* 0x00000011181a7227 */ /* 0x000fc600078e00ff */
[----:B------:R-:W-:Y:S01]  /*14c60*/  IADD3.X R22, PT, PT, RZ, RZ, R22, P0, P1 ;  /* 0x000000ffff167210 */ /* 0x000fe200007e2416 */
[----:B------:R-:W-:-:S04]  /*14c70*/  IMAD.WIDE.U32 R24, R24, R15, R26 ;  /* 0x0000000f18187225 */ /* 0x000fc800078e001a */
[C---:B------:R-:W-:Y:S02]  /*14c80*/  IMAD R21, R22.reuse, R15, RZ ;  /* 0x0000000f16157224 */ /* 0x040fe400078e02ff */
[----:B------:R-:W-:-:S04]  /*14c90*/  IMAD.HI.U32 R24, P1, R22, R17, R24 ;  /* 0x0000001116187227 */ /* 0x000fc80007820018 */
[----:B------:R-:W-:Y:S01]  /*14ca0*/  IMAD.HI.U32 R22, R22, R15, RZ ;  /* 0x0000000f16167227 */ /* 0x000fe200078e00ff */
[----:B------:R-:W-:-:S04]  /*14cb0*/  IADD3 R21, P0, PT, R21, R24, RZ ;  /* 0x0000001815157210 */ /* 0x000fc80007f1e0ff */
[----:B------:R-:W-:Y:S01]  /*14cc0*/  IADD3.X R22, PT, PT, R22, RZ, RZ, P1, !PT ;  /* 0x000000ff16167210 */ /* 0x000fe20000ffe4ff */
[----:B------:R-:W-:-:S04]  /*14cd0*/  IMAD.WIDE.U32 R24, R21, R20, RZ ;  /* 0x0000001415187225 */ /* 0x000fc800078e00ff */
[----:B------:R-:W-:Y:S01]  /*14ce0*/  IMAD.X R22, RZ, RZ, R22, P0 ;  /* 0x000000ffff167224 */ /* 0x000fe200000e0616 */
[----:B------:R-:W-:Y:S01]  /*14cf0*/  IADD3 R17, P0, PT, -R24, R17, RZ ;  /* 0x0000001118117210 */ /* 0x000fe20007f1e1ff */
[C---:B------:R-:W-:Y:S02]  /*14d00*/  IMAD R23, R21.reuse, R3, R25 ;  /* 0x0000000315177224 */ /* 0x040fe400078e0219 */
[----:B------:R-:W-:Y:S01]  /*14d10*/  VIADD R26, R21, 0x1 ;  /* 0x00000001151a7836 */ /* 0x000fe20000000000 */
[-C--:B------:R-:W-:Y:S01]  /*14d20*/  ISETP.GE.U32.AND P2, PT, R17, R20.reuse, PT ;  /* 0x000000141100720c */ /* 0x080fe20003f46070 */
[----:B------:R-:W-:Y:S01]  /*14d30*/  IMAD R22, R22, R20, R23 ;  /* 0x0000001416167224 */ /* 0x000fe200078e0217 */
[----:B------:R-:W-:-:S04]  /*14d40*/  IADD3 R24, P1, PT, -R20, R17, RZ ;  /* 0x0000001114187210 */ /* 0x000fc80007f3e1ff */
[----:B------:R-:W-:-:S04]  /*14d50*/  IADD3.X R22, PT, PT, ~R22, R15, RZ, P0, !PT ;  /* 0x0000000f16167210 */ /* 0x000fc800007fe5ff */
[----:B------:R-:W-:Y:S02]  /*14d60*/  ISETP.GE.U32.AND.EX P0, PT, R22, R3, PT, P2 ;  /* 0x000000031600720c */ /* 0x000fe40003f06120 */
[-C--:B------:R-:W-:Y:S02]  /*14d70*/  IADD3.X R15, PT, PT, ~R3, R22.reuse, RZ, P1, !PT ;  /* 0x00000016030f7210 */ /* 0x080fe40000ffe5ff */
[----:B------:R-:W-:Y:S02]  /*14d80*/  SEL R17, R24, R17, P0 ;  /* 0x0000001118117207 */ /* 0x000fe40000000000 */
[----:B------:R-:W-:Y:S02]  /*14d90*/  SEL R22, R15, R22, P0 ;  /* 0x000000160f167207 */ /* 0x000fe40000000000 */
[----:B------:R-:W-:Y:S02]  /*14da0*/  SEL R26, R26, R21, P0 ;  /* 0x000000151a1a7207 */ /* 0x000fe40000000000 */
[----:B------:R-:W-:-:S02]  /*14db0*/  ISETP.GE.U32.AND P1, PT, R17, R20, PT ;  /* 0x000000141100720c */ /* 0x000fc40003f26070 */
[----:B------:R-:W-:Y:S02]  /*14dc0*/  ISETP.NE.U32.AND P0, PT, R20, RZ, PT ;  /* 0x000000ff1400720c */ /* 0x000fe40003f05070 */
[----:B------:R-:W-:Y:S02]  /*14dd0*/  IADD3 R15, PT, PT, R26, 0x1, RZ ;  /* 0x000000011a0f7810 */ /* 0x000fe40007ffe0ff */
[----:B------:R-:W-:Y:S02]  /*14de0*/  ISETP.GE.U32.AND.EX P1, PT, R22, R3, PT, P1 ;  /* 0x000000031600720c */ /* 0x000fe40003f26110 */
[----:B------:R-:W-:Y:S02]  /*14df0*/  ISETP.NE.AND.EX P0, PT, R3, RZ, PT, P0 ;  /* 0x000000ff0300720c */ /* 0x000fe40003f05300 */
[----:B------:R-:W-:Y:S02]  /*14e00*/  MOV R3, 0x0 ;  /* 0x0000000000037802 */ /* 0x000fe40000000f00 */
[----:B------:R-:W-:-:S04]  /*14e10*/  SEL R15, R15, R26, P1 ;  /* 0x0000001a0f0f7207 */ /* 0x000fc80000800000 */
[----:B------:R-:W-:Y:S01]  /*14e20*/  SEL R15, R15, 0xffffffff, P0 ;  /* 0xffffffff0f0f7807 */ /* 0x000fe20000000000 */
[----:B------:R-:W-:Y:S06]  /*14e30*/  RET.REL.NODEC R2 `(_ZN7cutlass13device_kernelINS_4gemm6kernel13GemmUniversalINS1_17GroupProblemShapeIN4cute5tupleIJiiiEEEEENS1_10collective13CollectiveMmaINS1_40MainloopSm100ArrayTmaUmmaWarpSpecializedILi4ELi8ELi2ENS6_IJNS5_1CILi2EEENSC_ILi1EEESE_EEEEENS6_IJNSC_ILi256EEESH_NSC_ILi128EEEEEENS_12float_e4m3_tEPNS6_IJlSE_NSC_ILi0EEEEEESK_SN_NS5_8TiledMMAINS5_8MMA_AtomIJNS5_10MMA_TraitsINS5_25SM100_MMA_F8F6F4_2x1SM_SSEJSK_SK_fSH_SH_NS5_17integral_constantINS5_4UMMA5MajorELSU_0EEESV_NSS_INST_7ScaleInELSW_0EEESX_EEEEEENS5_6LayoutINS6_IJSE_SE_SE_EEENS6_IJSL_SL_SL_EEEEENS6_IJNS5_10UnderscoreES14_S14_EEEEENS5_18SM100_TMA_2SM_LOADENS5_14ComposedLayoutINS5_7SwizzleILi3ELi4ELi3EEENS5_18smem_ptr_flag_bitsILi8EEENS10_INS6_IJNSC_ILi8EEESI_EEENS6_IJSI_SE_EEEEEEEvNS5_8identityES17_S1H_vS1I_EENS_8epilogue10collective18CollectiveEpilogueINS1K_31Sm100PtrArrayTmaWarpSpecializedILi4ELi2ELi64ELb1ELb0EEEJNS6_IJSI_SH_SI_EEENS6_IJNS10_ISI_SE_EENS10_INSC_ILi64EEESE_EEEEENS_6half_tEPNS6_IJSE_lSL_EEES1U_S1W_NS1K_6fusion15FusionCallbacksIS1O_NS1X_17LinearCombinationIS1U_fS1U_fLNS_15FloatRoundStyleE2EEES1P_S1T_JEEENS5_5SM1004TMEM4LOAD26SM100_TMEM_LOAD_16dp256b8xENS5_13SM90_TMA_LOADENS18_IS1A_NS1B_ILi16EEENS10_INS6_IJS1R_S1D_EEENS6_IJSE_S1R_EEEEEEENS5_17SM75_U16x8_LDSM_TENS5_14SM90_TMA_STOREES2C_NS5_17SM90_U16x8_STSM_TENS5_39AutoVectorizingCopyWithAssumedAlignmentILi128EEEEEEvvEEEEvNT_6ParamsE) ;  /* 0xfffffeb002707950 */ /* 0x000fec0003c3ffff */
.L_x_285:
[----:B------:R-:W-:-:S00]  /*14e40*/  BRA `(.L_x_285) ;  /* 0xfffffffc00fc7947 */ /* 0x000fc0000383ffff */
[----:B------:R-:W-:-:S00]  /*14e50*/  NOP ;  /* 0x0000000000007918 */ /* 0x000fc00000000000 */
        /* <DEDUP_REMOVED lines=10> */
.L_x_297:


//--------------------- .nv.global.init           --------------------------
	.section	.nv.global.init,"aw",@progbits
.nv.global.init:
	.type		$str$26,@object
	.size		$str$26,($str$27 - $str$26)
$str$26:
        /*0000*/ 	.byte	0x28, 0x61, 0x64, 0x64, 0x72, 0x65, 0x73, 0x73, 0x20, 0x26, 0x20, 0x6d, 0x61, 0x73, 0x6b, 0x29
        /*0010*/ 	.byte	0x20, 0x3d, 0x3d, 0x20, 0x30, 0x00
	.type		$str$27,@object
	.size		$str$27,($str$25 - $str$27)
$str$27:
        /*0016*/ 	.byte	0x2f, 0x74, 0x6d, 0x70, 0x2f, 0x63, 0x75, 0x74, 0x6c, 0x61, 0x73, 0x73, 0x5f, 0x73, 0x77, 0x65
        /*0026*/ 	.byte	0x65, 0x70, 0x5f, 0x73, 0x72, 0x63, 0x2f, 0x69, 0x6e, 0x63, 0x6c, 0x75, 0x64, 0x65, 0x2f, 0x63
        /*0036*/ 	.byte	0x75, 0x74, 0x65, 0x2f, 0x70, 0x6f, 0x69, 0x6e, 0x74, 0x65, 0x72, 0x5f, 0x66, 0x6c, 0x61, 0x67
        /*0046*/ 	.byte	0x67, 0x65, 0x64, 0x2e, 0x68, 0x70, 0x70, 0x00
	.type		$str$25,@object
	.size		$str$25,($str$24 - $str$25)
$str$25:
        /*004e*/ 	.byte	0x2f, 0x74, 0x6d, 0x70, 0x2f, 0x63, 0x75, 0x74, 0x6c, 0x61, 0x73, 0x73, 0x5f, 0x73, 0x77, 0x65
        /*005e*/ 	.byte	0x65, 0x70, 0x5f, 0x73, 0x72, 0x63, 0x2f, 0x69, 0x6e, 0x63, 0x6c, 0x75, 0x64, 0x65, 0x2f, 0x63
        /*006e*/ 	.byte	0x75, 0x74, 0x65, 0x2f, 0x61, 0x74, 0x6f, 0x6d, 0x2f, 0x63, 0x6f, 0x70, 0x79, 0x5f, 0x74, 0x72
        /*007e*/ 	.byte	0x61, 0x69, 0x74, 0x73, 0x5f, 0x73, 0x6d, 0x31, 0x30, 0x30, 0x2e, 0x68, 0x70, 0x70, 0x00
	.type		$str$24,@object
	.size		$str$24,(__unnamed_1 - $str$24)
$str$24:
        /*008d*/ 	.byte	0x28, 0x28, 0x75, 0x69, 0x6e, 0x74, 0x33, 0x32, 0x5f, 0x74, 0x28, 0x74, 0x68, 0x72, 0x65, 0x61
        /*009d*/ 	.byte	0x64, 0x49, 0x64, 0x78, 0x2e, 0x78, 0x29, 0x20, 0x2f, 0x20, 0x33, 0x32, 0x29, 0x20, 0x25, 0x20
        /*00ad*/ 	.byte	0x34, 0x29, 0x20, 0x3d, 0x3d, 0x20, 0x28, 0x28, 0x28, 0x74, 0x6d, 0x65, 0x6d, 0x5f, 0x61, 0x64
        /*00bd*/ 	.byte	0x64, 0x72, 0x20, 0x3e, 0x3e, 0x20, 0x31, 0x36, 0x29, 0x20, 0x2f, 0x20, 0x33, 0x32, 0x29, 0x20
        /*00cd*/ 	.byte	0x25, 0x20, 0x34, 0x29, 0x00
	.type		__unnamed_1,@object
	.size		__unnamed_1,(__unnamed_2 - __unnamed_1)
__unnamed_1:
        /*00d2*/ 	.byte	0x61, 0x75, 0x74, 0x6f, 0x20, 0x63, 0x75, 0x74, 0x65, 0x3a, 0x3a, 0x61, 0x73, 0x5f, 0x70, 0x6f
        /* <DEDUP_REMOVED lines=24> */
        /*0262*/ 	.byte	0x39, 0x32, 0x3e, 0x3e, 0x3e, 0x3e, 0x5d, 0x00
	.type		__unnamed_2,@object
	.size		__unnamed_2,(.L_2 - __unnamed_2)
__unnamed_2:
        /* <DEDUP_REMOVED lines=42> */
        /*050a*/ 	.byte	0x3e, 0x5d, 0x00
.L_2:


//--------------------- .nv.shared._ZN7cutlass13device_kernelINS_4gemm6kernel13GemmUniversalINS1_17GroupProblemShapeIN4cute5tupleIJiiiEEEEENS1_10collective13CollectiveMmaINS1_40MainloopSm100ArrayTmaUmmaWarpSpecializedILi4ELi8ELi2ENS6_IJNS5_1CILi2EEENSC_ILi1EEESE_EEEEENS6_IJNSC_ILi256EEESH_NSC_ILi128EEEEEENS_12float_e4m3_tEPNS6_IJlSE_NSC_ILi0EEEEEESK_SN_NS5_8TiledMMAINS5_8MMA_AtomIJNS5_10MMA_TraitsINS5_25SM100_MMA_F8F6F4_2x1SM_SSEJSK_SK_fSH_SH_NS5_17integral_constantINS5_4UMMA5MajorELSU_0EEESV_NSS_INST_7ScaleInELSW_0EEESX_EEEEEENS5_6LayoutINS6_IJSE_SE_SE_EEENS6_IJSL_SL_SL_EEEEENS6_IJNS5_10UnderscoreES14_S14_EEEEENS5_18SM100_TMA_2SM_LOADENS5_14ComposedLayoutINS5_7SwizzleILi3ELi4ELi3EEENS5_18smem_ptr_flag_bitsILi8EEENS10_INS6_IJNSC_ILi8EEESI_EEENS6_IJSI_SE_EEEEEEEvNS5_8identityES17_S1H_vS1I_EENS_8epilogue10collective18CollectiveEpilogueINS1K_31Sm100PtrArrayTmaWarpSpecializedILi4ELi2ELi64ELb1ELb0EEEJNS6_IJSI_SH_SI_EEENS6_IJNS10_ISI_SE_EENS10_INSC_ILi64EEESE_EEEEENS_6half_tEPNS6_IJSE_lSL_EEES1U_S1W_NS1K_6fusion15FusionCallbacksIS1O_NS1X_17LinearCombinationIS1U_fS1U_fLNS_15FloatRoundStyleE2EEES1P_S1T_JEEENS5_5SM1004TMEM4LOAD26SM100_TMEM_LOAD_16dp256b8xENS5_13SM90_TMA_LOADENS18_IS1A_NS1B_ILi16EEENS10_INS6_IJS1R_S1D_EEENS6_IJSE_S1R_EEEEEEENS5_17SM75_U16x8_LDSM_TENS5_14SM90_TMA_STOREES2C_NS5_17SM90_U16x8_STSM_TENS5_39AutoVectorizingCopyWithAssumedAlignmentILi128EEEEEEvvEEEEvNT_6ParamsE --------------------------
	.section	.nv.shared._ZN7cutlass13device_kernelINS_4gemm6kernel13GemmUniversalINS1_17GroupProblemShapeIN4cute5tupleIJiiiEEEEENS1_10collective13CollectiveMmaINS1_40MainloopSm100ArrayTmaUmmaWarpSpecializedILi4ELi8ELi2ENS6_IJNS5_1CILi2EEENSC_ILi1EEESE_EEEEENS6_IJNSC_ILi256EEESH_NSC_ILi128EEEEEENS_12float_e4m3_tEPNS6_IJlSE_NSC_ILi0EEEEEESK_SN_NS5_8TiledMMAINS5_8MMA_AtomIJNS5_10MMA_TraitsINS5_25SM100_MMA_F8F6F4_2x1SM_SSEJSK_SK_fSH_SH_NS5_17integral_constantINS5_4UMMA5MajorELSU_0EEESV_NSS_INST_7ScaleInELSW_0EEESX_EEEEEENS5_6LayoutINS6_IJSE_SE_SE_EEENS6_IJSL_SL_SL_EEEEENS6_IJNS5_10UnderscoreES14_S14_EEEEENS5_18SM100_TMA_2SM_LOADENS5_14ComposedLayoutINS5_7SwizzleILi3ELi4ELi3EEENS5_18smem_ptr_flag_bitsILi8EEENS10_INS6_IJNSC_ILi8EEESI_EEENS6_IJSI_SE_EEEEEEEvNS5_8identityES17_S1H_vS1I_EENS_8epilogue10collective18CollectiveEpilogueINS1K_31Sm100PtrArrayTmaWarpSpecializedILi4ELi2ELi64ELb1ELb0EEEJNS6_IJSI_SH_SI_EEENS6_IJNS10_ISI_SE_EENS10_INSC_ILi64EEESE_EEEEENS_6half_tEPNS6_IJSE_lSL_EEES1U_S1W_NS1K_6fusion15FusionCallbacksIS1O_NS1X_17LinearCombinationIS1U_fS1U_fLNS_15FloatRoundStyleE2EEES1P_S1T_JEEENS5_5SM1004TMEM4LOAD26SM100_TMEM_LOAD_16dp256b8xENS5_13SM90_TMA_LOADENS18_IS1A_NS1B_ILi16EEENS10_INS6_IJS1R_S1D_EEENS6_IJSE_S1R_EEEEEEENS5_17SM75_U16x8_LDSM_TENS5_14SM90_TMA_STOREES2C_NS5_17SM90_U16x8_STSM_TENS5_39AutoVectorizingCopyWithAssumedAlignmentILi128EEEEEEvvEEEEvNT_6ParamsE,"aw",@nobits
	.sectionflags	@""
	.align	16
	.zero		1024


//--------------------- .nv.shared.reserved.0     --------------------------
	.section	.nv.shared.reserved.0,"aw",@nobits
	.weak		__nv_reservedSMEM_offset_0_alias
	.size		__nv_reservedSMEM_offset_0_alias, 0, 64
	.other		__nv_reservedSMEM_offset_0_alias,@"STO_CUDA_RESERVED_SHARED STV_DEFAULT"
__nv_reservedSMEM_offset_0_alias:
	.zero		0
.nv.shared.reserved.0:
	.zero		64
	.weak		__nv_reservedSMEM_tcgen05_partition
	.type		__nv_reservedSMEM_tcgen05_partition,@object
	.size		__nv_reservedSMEM_tcgen05_partition,(.L_0 - __nv_reservedSMEM_tcgen05_partition)
__nv_reservedSMEM_tcgen05_partition:
	.zero		32
.L_0:


//--------------------- .nv.global                --------------------------
	.section	.nv.global,"aw",@nobits
.nv.global:
	.type		_ZN39_INTERNAL_835facf7_4_k_cu_f15bbdf8_27244cute1_E,@object
	.size		_ZN39_INTERNAL_835facf7_4_k_cu_f15bbdf8_27244cute1_E,(_ZN39_INTERNAL_835facf7_4_k_cu_f15bbdf8_27244cuda3std3__45__cpo6cbeginE - _ZN39_INTERNAL_835facf7_4_k_cu_f15bbdf8_27244cute1_E)
_ZN39_INTERNAL_835facf7_4_k_cu_f15bbdf8_27244cute1_E:
	.zero		1
	.type		_ZN39_INTERNAL_835facf7_4_k_cu_f15bbdf8_27244cuda3std3__45__cpo6cbeginE,@object
	.size		_ZN39_INTERNAL_835facf7_4_k_cu_f15bbdf8_27244cuda3std3__45__cpo6cbeginE,(_ZN39_INTERNAL_835facf7_4_k_cu_f15bbdf8_27244cuda3std3__48in_placeE - _ZN39_INTERNAL_835facf7_4_k_cu_f15bbdf8_27244cuda3std3__45__cpo6cbeginE)
_ZN39_INTERNAL_835facf7_4_k_cu_f15bbdf8_27244cuda3std3__45__cpo6cbeginE:
	.zero		1
	.type		_ZN39_INTERNAL_835facf7_4_k_cu_f15bbdf8_27244cuda3std3__48in_placeE,@object
	.size		_ZN39_INTERNAL_835facf7_4_k_cu_f15bbdf8_27244cuda3std3__48in_placeE,(_ZN39_INTERNAL_835facf7_4_k_cu_f15bbdf8_27244cuda3std6ranges3__45__cpo9iter_moveE - _ZN39_INTERNAL_835facf7_4_k_cu_f15bbdf8_27244cuda3std3__48in_placeE)
_ZN39_INTERNAL_835facf7_4_k_cu_f15bbdf8_27244cuda3std3__48in_placeE:
	.zero		1
	.type		_ZN39_INTERNAL_835facf7_4_k_cu_f15bbdf8_27244cuda3std6ranges3__45__cpo9iter_moveE,@object
	.size		_ZN39_INTERNAL_835facf7_4_k_cu_f15bbdf8_27244cuda3std6ranges3__45__cpo9iter_moveE,(_ZN39_INTERNAL_835facf7_4_k_cu_f15bbdf8_27244cuda3std3__45__cpo5beginE - _ZN39_INTERNAL_835facf7_4_k_cu_f15bbdf8_27244cuda3std6ranges3__45__cpo9iter_moveE)
_ZN39_INTERNAL_835facf7_4_k_cu_f15bbdf8_27244cuda3std6ranges3__45__cpo9iter_moveE:
	.zero		1
	.type		_ZN39_INTERNAL_835facf7_4_k_cu_f15bbdf8_27244cuda3std3__45__cpo5beginE,@object
	.size		_ZN39_INTERNAL_835facf7_4_k_cu_f15bbdf8_27244cuda3std3__45__cpo5beginE,(_ZN39_INTERNAL_835facf7_4_k_cu_f15bbdf8_27244cuda3std3__441_GLOBAL__N__835facf7_4_k_cu_f15bbdf8_27246ignoreE - _ZN39_INTERNAL_835facf7_4_k_cu_f15bbdf8_27244cuda3std3__45__cpo5beginE)
_ZN39_INTERNAL_835facf7_4_k_cu_f15bbdf8_27244cuda3std3__45__cpo5beginE:
	.zero		1
	.type		_ZN39_INTERNAL_835facf7_4_k_cu_f15bbdf8_27244cuda3std3__441_GLOBAL__N__835facf7_4_k_cu_f15bbdf8_27246ignoreE,@object
	.size		_ZN39_INTERNAL_835facf7_4_k_cu_f15bbdf8_27244cuda3std3__441_GLOBAL__N__835facf7_4_k_cu_f15bbdf8_27246ignoreE,(_ZN39_INTERNAL_835facf7_4_k_cu_f15bbdf8_27244cute7productE - _ZN39_INTERNAL_835facf7_4_k_cu_f15bbdf8_27244cuda3std3__441_GLOBAL__N__835facf7_4_k_cu_f15bbdf8_27246ignoreE)
_ZN39_INTERNAL_835facf7_4_k_cu_f15bbdf8_27244cuda3std3__441_GLOBAL__N__835facf7_4_k_cu_f15bbdf8_27246ignoreE:
	.zero		1
	.type		_ZN39_INTERNAL_835facf7_4_k_cu_f15bbdf8_27244cute7productE,@object
	.size		_ZN39_INTERNAL_835facf7_4_k_cu_f15bbdf8_27244cute7productE,(_ZN39_INTERNAL_835facf7_4_k_cu_f15bbdf8_27244cuda3std3__45__cpo3endE - _ZN39_INTERNAL_835facf7_4_k_cu_f15bbdf8_27244cute7productE)
_ZN39_INTERNAL_835facf7_4_k_cu_f15bbdf8_27244cute7productE:
	.zero		1
	.type		_ZN39_INTERNAL_835facf7_4_k_cu_f15bbdf8_27244cuda3std3__45__cpo3endE,@object
	.size		_ZN39_INTERNAL_835facf7_4_k_cu_f15bbdf8_27244cuda3std3__45__cpo3endE,(_ZN39_INTERNAL_835facf7_4_k_cu_f15bbdf8_27244cuda3std3__419piecewise_constructE - _ZN39_INTERNAL_835facf7_4_k_cu_f15bbdf8_27244cuda3std3__45__cpo3endE)
_ZN39_INTERNAL_835facf7_4_k_cu_f15bbdf8_27244cuda3std3__45__cpo3endE:
	.zero		1
	.type		_ZN39_INTERNAL_835facf7_4_k_cu_f15bbdf8_27244cuda3std3__419piecewise_constructE,@object
	.size		_ZN39_INTERNAL_835facf7_4_k_cu_f15bbdf8_27244cuda3std3__419piecewise_constructE,(_ZN39_INTERNAL_835facf7_4_k_cu_f15bbdf8_27244cuda3std3__45__cpo4cendE - _ZN39_INTERNAL_835facf7_4_k_cu_f15bbdf8_27244cuda3std3__419piecewise_constructE)
_ZN39_INTERNAL_835facf7_4_k_cu_f15bbdf8_27244cuda3std3__419piecewise_constructE:
	.zero		1
	.type		_ZN39_INTERNAL_835facf7_4_k_cu_f15bbdf8_27244cuda3std3__45__cpo4cendE,@object
	.size		_ZN39_INTERNAL_835facf7_4_k_cu_f15bbdf8_27244cuda3std3__45__cpo4cendE,(_ZN39_INTERNAL_835facf7_4_k_cu_f15bbdf8_27244cuda3std6ranges3__45__cpo4swapE - _ZN39_INTERNAL_835facf7_4_k_cu_f15bbdf8_27244cuda3std3__45__cpo4cendE)
_ZN39_INTERNAL_835facf7_4_k_cu_f15bbdf8_27244cuda3std3__45__cpo4cendE:
	.zero		1
	.type		_ZN39_INTERNAL_835facf7_4_k_cu_f15bbdf8_27244cuda3std6ranges3__45__cpo4swapE,@object
	.size		_ZN39_INTERNAL_835facf7_4_k_cu_f15bbdf8_27244cuda3std6ranges3__45__cpo4swapE,(.L_10 - _ZN39_INTERNAL_835facf7_4_k_cu_f15bbdf8_27244cuda3std6ranges3__45__cpo4swapE)
_ZN39_INTERNAL_835facf7_4_k_cu_f15bbdf8_27244cuda3std6ranges3__45__cpo4swapE:
	.zero		1
.L_10:


//--------------------- .nv.constant0._ZN7cutlass13device_kernelINS_4gemm6kernel13GemmUniversalINS1_17GroupProblemShapeIN4cute5tupleIJiiiEEEEENS1_10collective13CollectiveMmaINS1_40MainloopSm100ArrayTmaUmmaWarpSpecializedILi4ELi8ELi2ENS6_IJNS5_1CILi2EEENSC_ILi1EEESE_EEEEENS6_IJNSC_ILi256EEESH_NSC_ILi128EEEEEENS_12float_e4m3_tEPNS6_IJlSE_NSC_ILi0EEEEEESK_SN_NS5_8TiledMMAINS5_8MMA_AtomIJNS5_10MMA_TraitsINS5_25SM100_MMA_F8F6F4_2x1SM_SSEJSK_SK_fSH_SH_NS5_17integral_constantINS5_4UMMA5MajorELSU_0EEESV_NSS_INST_7ScaleInELSW_0EEESX_EEEEEENS5_6LayoutINS6_IJSE_SE_SE_EEENS6_IJSL_SL_SL_EEEEENS6_IJNS5_10UnderscoreES14_S14_EEEEENS5_18SM100_TMA_2SM_LOADENS5_14ComposedLayoutINS5_7SwizzleILi3ELi4ELi3EEENS5_18smem_ptr_flag_bitsILi8EEENS10_INS6_IJNSC_ILi8EEESI_EEENS6_IJSI_SE_EEEEEEEvNS5_8identityES17_S1H_vS1I_EENS_8epilogue10collective18CollectiveEpilogueINS1K_31Sm100PtrArrayTmaWarpSpecializedILi4ELi2ELi64ELb1ELb0EEEJNS6_IJSI_SH_SI_EEENS6_IJNS10_ISI_SE_EENS10_INSC_ILi64EEESE_EEEEENS_6half_tEPNS6_IJSE_lSL_EEES1U_S1W_NS1K_6fusion15FusionCallbacksIS1O_NS1X_17LinearCombinationIS1U_fS1U_fLNS_15FloatRoundStyleE2EEES1P_S1T_JEEENS5_5SM1004TMEM4LOAD26SM100_TMEM_LOAD_16dp256b8xENS5_13SM90_TMA_LOADENS18_IS1A_NS1B_ILi16EEENS10_INS6_IJS1R_S1D_EEENS6_IJSE_S1R_EEEEEEENS5_17SM75_U16x8_LDSM_TENS5_14SM90_TMA_STOREES2C_NS5_17SM90_U16x8_STSM_TENS5_39AutoVectorizingCopyWithAssumedAlignmentILi128EEEEEEvvEEEEvNT_6ParamsE --------------------------
	.section	.nv.constant0._ZN7cutlass13device_kernelINS_4gemm6kernel13GemmUniversalINS1_17GroupProblemShapeIN4cute5tupleIJiiiEEEEENS1_10collective13CollectiveMmaINS1_40MainloopSm100ArrayTmaUmmaWarpSpecializedILi4ELi8ELi2ENS6_IJNS5_1CILi2EEENSC_ILi1EEESE_EEEEENS6_IJNSC_ILi256EEESH_NSC_ILi128EEEEEENS_12float_e4m3_tEPNS6_IJlSE_NSC_ILi0EEEEEESK_SN_NS5_8TiledMMAINS5_8MMA_AtomIJNS5_10MMA_TraitsINS5_25SM100_MMA_F8F6F4_2x1SM_SSEJSK_SK_fSH_SH_NS5_17integral_constantINS5_4UMMA5MajorELSU_0EEESV_NSS_INST_7ScaleInELSW_0EEESX_EEEEEENS5_6LayoutINS6_IJSE_SE_SE_EEENS6_IJSL_SL_SL_EEEEENS6_IJNS5_10UnderscoreES14_S14_EEEEENS5_18SM100_TMA_2SM_LOADENS5_14ComposedLayoutINS5_7SwizzleILi3ELi4ELi3EEENS5_18smem_ptr_flag_bitsILi8EEENS10_INS6_IJNSC_ILi8EEESI_EEENS6_IJSI_SE_EEEEEEEvNS5_8identityES17_S1H_vS1I_EENS_8epilogue10collective18CollectiveEpilogueINS1K_31Sm100PtrArrayTmaWarpSpecializedILi4ELi2ELi64ELb1ELb0EEEJNS6_IJSI_SH_SI_EEENS6_IJNS10_ISI_SE_EENS10_INSC_ILi64EEESE_EEEEENS_6half_tEPNS6_IJSE_lSL_EEES1U_S1W_NS1K_6fusion15FusionCallbacksIS1O_NS1X_17LinearCombinationIS1U_fS1U_fLNS_15FloatRoundStyleE2EEES1P_S1T_JEEENS5_5SM1004TMEM4LOAD26SM100_TMEM_LOAD_16dp256b8xENS5_13SM90_TMA_LOADENS18_IS1A_NS1B_ILi16EEENS10_INS6_IJS1R_S1D_EEENS6_IJSE_S1R_EEEEEEENS5_17SM75_U16x8_LDSM_TENS5_14SM90_TMA_STOREES2C_NS5_17SM90_U16x8_STSM_TENS5_39AutoVectorizingCopyWithAssumedAlignmentILi128EEEEEEvvEEEEvNT_6ParamsE,"a",@progbits
	.sectionflags	@""
	.align	4
.nv.constant0._ZN7cutlass13device_kernelINS_4gemm6kernel13GemmUniversalINS1_17GroupProblemShapeIN4cute5tupleIJiiiEEEEENS1_10collective13CollectiveMmaINS1_40MainloopSm100ArrayTmaUmmaWarpSpecializedILi4ELi8ELi2ENS6_IJNS5_1CILi2EEENSC_ILi1EEESE_EEEEENS6_IJNSC_ILi256EEESH_NSC_ILi128EEEEEENS_12float_e4m3_tEPNS6_IJlSE_NSC_ILi0EEEEEESK_SN_NS5_8TiledMMAINS5_8MMA_AtomIJNS5_10MMA_TraitsINS5_25SM100_MMA_F8F6F4_2x1SM_SSEJSK_SK_fSH_SH_NS5_17integral_constantINS5_4UMMA5MajorELSU_0EEESV_NSS_INST_7ScaleInELSW_0EEESX_EEEEEENS5_6LayoutINS6_IJSE_SE_SE_EEENS6_IJSL_SL_SL_EEEEENS6_IJNS5_10UnderscoreES14_S14_EEEEENS5_18SM100_TMA_2SM_LOADENS5_14ComposedLayoutINS5_7SwizzleILi3ELi4ELi3EEENS5_18smem_ptr_flag_bitsILi8EEENS10_INS6_IJNSC_ILi8EEESI_EEENS6_IJSI_SE_EEEEEEEvNS5_8identityES17_S1H_vS1I_EENS_8epilogue10collective18CollectiveEpilogueINS1K_31Sm100PtrArrayTmaWarpSpecializedILi4ELi2ELi64ELb1ELb0EEEJNS6_IJSI_SH_SI_EEENS6_IJNS10_ISI_SE_EENS10_INSC_ILi64EEESE_EEEEENS_6half_tEPNS6_IJSE_lSL_EEES1U_S1W_NS1K_6fusion15FusionCallbacksIS1O_NS1X_17LinearCombinationIS1U_fS1U_fLNS_15FloatRoundStyleE2EEES1P_S1T_JEEENS5_5SM1004TMEM4LOAD26SM100_TMEM_LOAD_16dp256b8xENS5_13SM90_TMA_LOADENS18_IS1A_NS1B_ILi16EEENS10_INS6_IJS1R_S1D_EEENS6_IJSE_S1R_EEEEEEENS5_17SM75_U16x8_LDSM_TENS5_14SM90_TMA_STOREES2C_NS5_17SM90_U16x8_STSM_TENS5_39AutoVectorizingCopyWithAssumedAlignmentILi128EEEEEEvvEEEEvNT_6ParamsE:
	.zero		3200


//--------------------- SYMBOLS --------------------------

	.type		.nv.reservedSmem.offset0,@object
	.size		.nv.reservedSmem.offset0,0x4
	.type		.nv.reservedSmem.cap,@object
	.size		.nv.reservedSmem.cap,0x4
	.type		__assertfail,@function
